	.target	sm_100a

	.elftype	@"ET_EXEC"


//--------------------- .note.nv.tkinfo           --------------------------
	.section	.note.nv.tkinfo,"",@"SHT_NOTE"
	.sectionflags	@"SHF_NOTE_NV_TKINFO"
	.tkinfo
        /*0018*/ 	.word	0x00000002
        /*0030*/ 	.string	""
        /*0030*/ 	.string	"ptxas"
        /*0030*/ 	.string	"Cuda compilation tools, release 13.0, V13.0.88"
        /*0030*/ 	.string	"Build cuda_13.0.r13.0/compiler.36424714_0"
        /*0030*/ 	.string	"-arch sm_100a -m 64 "



//--------------------- .note.nv.cuinfo           --------------------------
	.section	.note.nv.cuinfo,"",@"SHT_NOTE"
	.sectionflags	@"SHF_NOTE_NV_CUINFO"
        /*0018*/ 	.short	0x0002
        /*001a*/ 	.short	0x0064
        /*001c*/ 	.short	0x0082
	.zero		2


//--------------------- .nv.info                  --------------------------
	.section	.nv.info,"",@"SHT_CUDA_INFO"
	.align	4


	//----- nvinfo : EIATTR_REGCOUNT
	.align		4
        /*0000*/ 	.byte	0x04, 0x2f
        /*0002*/ 	.short	(.L_19 - .L_18)
	.align		4
.L_18:
        /*0004*/ 	.word	index@(_ZN7cutlass13device_kernelINS_4gemm6kernel13GemmUniversalIN4cute5tupleIJiiiiEEENS1_10collective13CollectiveMmaINS1_35MainloopSm100TmaUmmaWarpSpecializedILi2ELi2ELi2ENS5_IJNS4_1CILi2EEESB_NSA_ILi1EEEEEEEENS5_IJNSA_ILi256EEESF_NSA_ILi128EEEEEENS_10bfloat16_tENS5_IJlSC_lEEESI_SJ_NS4_8TiledMMAINS4_8MMA_AtomIJNS4_26SM100_MMA_F16BF16_2x1SM_SSISI_SI_fLi256ELi256ELNS4_4UMMA5MajorE0ELSO_0ELNSN_7ScaleInE0ELSP_0EEEEEENS4_6LayoutINS5_IJSC_SC_SC_EEENS5_IJNSA_ILi0EEESU_SU_EEEEENS5_IJNS4_10UnderscoreESX_SX_EEEEENS4_28SM100_TMA_2SM_LOAD_MULTICASTENS4_14ComposedLayoutINS4_7SwizzleILi3ELi4ELi3EEENS4_18smem_ptr_flag_bitsILi16EEENSS_INS5_IJNSA_ILi8EEENSA_ILi64EEEEEENS5_IJS17_SC_EEEEEEEvNS4_8identityENS4_18SM100_TMA_2SM_LOADES1B_vS1C_EENS_8epilogue10collective18CollectiveEpilogueINS1F_23Sm100TmaWarpSpecializedILi4ELi2ELi64ELb1ELb0EEEJNS5_IJSG_SF_SG_EEENS5_IJNSS_ISG_SC_EENSS_IS17_SC_EEEEESI_SJ_SI_SJ_NS1F_6fusion15FusionCallbacksIS1J_NS1O_17LinearCombinationISI_fSI_fLNS_15FloatRoundStyleE2EEES1K_S1N_JEEENS4_5SM1004TMEM4LOAD26SM100_TMEM_LOAD_32dp32b64xENS4_13SM90_TMA_LOADES1B_NS4_39AutoVectorizingCopyWithAssumedAlignmentILi128EEENS4_14SM90_TMA_STOREES1B_S20_S20_EEEvvEEEEvNT_6ParamsE)
        /*0008*/ 	.word	0x000000ad


	//----- nvinfo : EIATTR_FRAME_SIZE
	.align		4
.L_19:
        /*000c*/ 	.byte	0x04, 0x11
        /*000e*/ 	.short	(.L_21 - .L_20)
	.align		4
.L_20:
        /*0010*/ 	.word	index@($__internal_2_$__cuda_sm10x_tcgen05_guardrail_trap_unallocated_columns_being_dealloced)
        /*0014*/ 	.word	0x00000000


	//----- nvinfo : EIATTR_FRAME_SIZE
	.align		4
.L_21:
        /*0018*/ 	.byte	0x04, 0x11
        /*001a*/ 	.short	(.L_23 - .L_22)
	.align		4
.L_22:
        /*001c*/ 	.word	index@($__internal_1_$__cuda_sm10x_tcgen05_guardrail_trap_phase_invalid_during_alloc)
        /*0020*/ 	.word	0x00000000


	//----- nvinfo : EIATTR_FRAME_SIZE
	.align		4
.L_23:
        /*0024*/ 	.byte	0x04, 0x11
        /*0026*/ 	.short	(.L_25 - .L_24)
	.align		4
.L_24:
        /*0028*/ 	.word	index@($__internal_0_$__cuda_sm10x_tcgen05_guardrail_trap_col_being_dealloced_not_returned_by_alloc)
        /*002c*/ 	.word	0x00000000


	//----- nvinfo : EIATTR_FRAME_SIZE
	.align		4
.L_25:
        /*0030*/ 	.byte	0x04, 0x11
        /*0032*/ 	.short	(.L_27 - .L_26)
	.align		4
.L_26:
        /*0034*/ 	.word	index@(_ZN7cutlass13device_kernelINS_4gemm6kernel13GemmUniversalIN4cute5tupleIJiiiiEEENS1_10collective13CollectiveMmaINS1_35MainloopSm100TmaUmmaWarpSpecializedILi2ELi2ELi2ENS5_IJNS4_1CILi2EEESB_NSA_ILi1EEEEEEEENS5_IJNSA_ILi256EEESF_NSA_ILi128EEEEEENS_10bfloat16_tENS5_IJlSC_lEEESI_SJ_NS4_8TiledMMAINS4_8MMA_AtomIJNS4_26SM100_MMA_F16BF16_2x1SM_SSISI_SI_fLi256ELi256ELNS4_4UMMA5MajorE0ELSO_0ELNSN_7ScaleInE0ELSP_0EEEEEENS4_6LayoutINS5_IJSC_SC_SC_EEENS5_IJNSA_ILi0EEESU_SU_EEEEENS5_IJNS4_10UnderscoreESX_SX_EEEEENS4_28SM100_TMA_2SM_LOAD_MULTICASTENS4_14ComposedLayoutINS4_7SwizzleILi3ELi4ELi3EEENS4_18smem_ptr_flag_bitsILi16EEENSS_INS5_IJNSA_ILi8EEENSA_ILi64EEEEEENS5_IJS17_SC_EEEEEEEvNS4_8identityENS4_18SM100_TMA_2SM_LOADES1B_vS1C_EENS_8epilogue10collective18CollectiveEpilogueINS1F_23Sm100TmaWarpSpecializedILi4ELi2ELi64ELb1ELb0EEEJNS5_IJSG_SF_SG_EEENS5_IJNSS_ISG_SC_EENSS_IS17_SC_EEEEESI_SJ_SI_SJ_NS1F_6fusion15FusionCallbacksIS1J_NS1O_17LinearCombinationISI_fSI_fLNS_15FloatRoundStyleE2EEES1K_S1N_JEEENS4_5SM1004TMEM4LOAD26SM100_TMEM_LOAD_32dp32b64xENS4_13SM90_TMA_LOADES1B_NS4_39AutoVectorizingCopyWithAssumedAlignmentILi128EEENS4_14SM90_TMA_STOREES1B_S20_S20_EEEvvEEEEvNT_6ParamsE)
        /*0038*/ 	.word	0x00000000


	//----- nvinfo : EIATTR_MIN_STACK_SIZE
	.align		4
.L_27:
        /*003c*/ 	.byte	0x04, 0x12
        /*003e*/ 	.short	(.L_29 - .L_28)
	.align		4
.L_28:
        /*0040*/ 	.word	index@(_ZN7cutlass13device_kernelINS_4gemm6kernel13GemmUniversalIN4cute5tupleIJiiiiEEENS1_10collective13CollectiveMmaINS1_35MainloopSm100TmaUmmaWarpSpecializedILi2ELi2ELi2ENS5_IJNS4_1CILi2EEESB_NSA_ILi1EEEEEEEENS5_IJNSA_ILi256EEESF_NSA_ILi128EEEEEENS_10bfloat16_tENS5_IJlSC_lEEESI_SJ_NS4_8TiledMMAINS4_8MMA_AtomIJNS4_26SM100_MMA_F16BF16_2x1SM_SSISI_SI_fLi256ELi256ELNS4_4UMMA5MajorE0ELSO_0ELNSN_7ScaleInE0ELSP_0EEEEEENS4_6LayoutINS5_IJSC_SC_SC_EEENS5_IJNSA_ILi0EEESU_SU_EEEEENS5_IJNS4_10UnderscoreESX_SX_EEEEENS4_28SM100_TMA_2SM_LOAD_MULTICASTENS4_14ComposedLayoutINS4_7SwizzleILi3ELi4ELi3EEENS4_18smem_ptr_flag_bitsILi16EEENSS_INS5_IJNSA_ILi8EEENSA_ILi64EEEEEENS5_IJS17_SC_EEEEEEEvNS4_8identityENS4_18SM100_TMA_2SM_LOADES1B_vS1C_EENS_8epilogue10collective18CollectiveEpilogueINS1F_23Sm100TmaWarpSpecializedILi4ELi2ELi64ELb1ELb0EEEJNS5_IJSG_SF_SG_EEENS5_IJNSS_ISG_SC_EENSS_IS17_SC_EEEEESI_SJ_SI_SJ_NS1F_6fusion15FusionCallbacksIS1J_NS1O_17LinearCombinationISI_fSI_fLNS_15FloatRoundStyleE2EEES1K_S1N_JEEENS4_5SM1004TMEM4LOAD26SM100_TMEM_LOAD_32dp32b64xENS4_13SM90_TMA_LOADES1B_NS4_39AutoVectorizingCopyWithAssumedAlignmentILi128EEENS4_14SM90_TMA_STOREES1B_S20_S20_EEEvvEEEEvNT_6ParamsE)
        /*0044*/ 	.word	0x00000000
.L_29:


//--------------------- .nv.compat                --------------------------
	.section	.nv.compat,"",@"SHT_CUDA_COMPAT_INFO"
	.align	4
        /*0000*/ 	.byte	0x02, 0x09, 0x01, 0x00, 0x02, 0x02, 0x02, 0x00, 0x02, 0x05, 0x05, 0x00, 0x03, 0x07, 0x01, 0x01
        /*0010*/ 	.byte	0x02, 0x03, 0x01, 0x00, 0x02, 0x06, 0x01, 0x00, 0x04, 0x0b, 0x08, 0x00, 0x09, 0x00, 0x00, 0x00
        /*0020*/ 	.byte	0x00, 0x00, 0x00, 0x00


//--------------------- .nv.info._ZN7cutlass13device_kernelINS_4gemm6kernel13GemmUniversalIN4cute5tupleIJiiiiEEENS1_10collective13CollectiveMmaINS1_35MainloopSm100TmaUmmaWarpSpecializedILi2ELi2ELi2ENS5_IJNS4_1CILi2EEESB_NSA_ILi1EEEEEEEENS5_IJNSA_ILi256EEESF_NSA_ILi128EEEEEENS_10bfloat16_tENS5_IJlSC_lEEESI_SJ_NS4_8TiledMMAINS4_8MMA_AtomIJNS4_26SM100_MMA_F16BF16_2x1SM_SSISI_SI_fLi256ELi256ELNS4_4UMMA5MajorE0ELSO_0ELNSN_7ScaleInE0ELSP_0EEEEEENS4_6LayoutINS5_IJSC_SC_SC_EEENS5_IJNSA_ILi0EEESU_SU_EEEEENS5_IJNS4_10UnderscoreESX_SX_EEEEENS4_28SM100_TMA_2SM_LOAD_MULTICASTENS4_14ComposedLayoutINS4_7SwizzleILi3ELi4ELi3EEENS4_18smem_ptr_flag_bitsILi16EEENSS_INS5_IJNSA_ILi8EEENSA_ILi64EEEEEENS5_IJS17_SC_EEEEEEEvNS4_8identityENS4_18SM100_TMA_2SM_LOADES1B_vS1C_EENS_8epilogue10collective18CollectiveEpilogueINS1F_23Sm100TmaWarpSpecializedILi4ELi2ELi64ELb1ELb0EEEJNS5_IJSG_SF_SG_EEENS5_IJNSS_ISG_SC_EENSS_IS17_SC_EEEEESI_SJ_SI_SJ_NS1F_6fusion15FusionCallbacksIS1J_NS1O_17LinearCombinationISI_fSI_fLNS_15FloatRoundStyleE2EEES1K_S1N_JEEENS4_5SM1004TMEM4LOAD26SM100_TMEM_LOAD_32dp32b64xENS4_13SM90_TMA_LOADES1B_NS4_39AutoVectorizingCopyWithAssumedAlignmentILi128EEENS4_14SM90_TMA_STOREES1B_S20_S20_EEEvvEEEEvNT_6ParamsE --------------------------
	.section	.nv.info._ZN7cutlass13device_kernelINS_4gemm6kernel13GemmUniversalIN4cute5tupleIJiiiiEEENS1_10collective13CollectiveMmaINS1_35MainloopSm100TmaUmmaWarpSpecializedILi2ELi2ELi2ENS5_IJNS4_1CILi2EEESB_NSA_ILi1EEEEEEEENS5_IJNSA_ILi256EEESF_NSA_ILi128EEEEEENS_10bfloat16_tENS5_IJlSC_lEEESI_SJ_NS4_8TiledMMAINS4_8MMA_AtomIJNS4_26SM100_MMA_F16BF16_2x1SM_SSISI_SI_fLi256ELi256ELNS4_4UMMA5MajorE0ELSO_0ELNSN_7ScaleInE0ELSP_0EEEEEENS4_6LayoutINS5_IJSC_SC_SC_EEENS5_IJNSA_ILi0EEESU_SU_EEEEENS5_IJNS4_10UnderscoreESX_SX_EEEEENS4_28SM100_TMA_2SM_LOAD_MULTICASTENS4_14ComposedLayoutINS4_7SwizzleILi3ELi4ELi3EEENS4_18smem_ptr_flag_bitsILi16EEENSS_INS5_IJNSA_ILi8EEENSA_ILi64EEEEEENS5_IJS17_SC_EEEEEEEvNS4_8identityENS4_18SM100_TMA_2SM_LOADES1B_vS1C_EENS_8epilogue10collective18CollectiveEpilogueINS1F_23Sm100TmaWarpSpecializedILi4ELi2ELi64ELb1ELb0EEEJNS5_IJSG_SF_SG_EEENS5_IJNSS_ISG_SC_EENSS_IS17_SC_EEEEESI_SJ_SI_SJ_NS1F_6fusion15FusionCallbacksIS1J_NS1O_17LinearCombinationISI_fSI_fLNS_15FloatRoundStyleE2EEES1K_S1N_JEEENS4_5SM1004TMEM4LOAD26SM100_TMEM_LOAD_32dp32b64xENS4_13SM90_TMA_LOADES1B_NS4_39AutoVectorizingCopyWithAssumedAlignmentILi128EEENS4_14SM90_TMA_STOREES1B_S20_S20_EEEvvEEEEvNT_6ParamsE,"",@"SHT_CUDA_INFO"
	.sectionflags	@""
	.align	4


	//----- nvinfo : EIATTR_CUDA_API_VERSION
	.align		4
        /*0000*/ 	.byte	0x04, 0x37
        /*0002*/ 	.short	(.L_31 - .L_30)
.L_30:
        /*0004*/ 	.word	0x00000082


	//----- nvinfo : EIATTR_KPARAM_INFO
	.align		4
.L_31:
        /*0008*/ 	.byte	0x04, 0x17
        /*000a*/ 	.short	(.L_33 - .L_32)
.L_32:
        /*000c*/ 	.word	0x00000000
        /*0010*/ 	.short	0x0000
        /*0012*/ 	.short	0x0000
        /*0014*/ 	.byte	0x00, 0xf0, 0x01, 0x20


	//----- nvinfo : EIATTR_AT_ENTRY_FRAGMENTS
	.align		4
.L_33:
        /*0018*/ 	.byte	0x04, 0x4f
        /*001a*/ 	.short	(.L_35 - .L_34)


	//   ....[0]....
.L_34:
        /*001c*/ 	.word	0x00000007


	//----- nvinfo : EIATTR_RESERVED_SMEM_USED
	.align		4
.L_35:
        /*0020*/ 	.byte	0x01, 0x41
	.zero		2


	//----- nvinfo : EIATTR_SPARSE_MMA_MASK
	.align		4
        /*0024*/ 	.byte	0x03, 0x50
        /*0026*/ 	.short	0x0000


	//----- nvinfo : EIATTR_TCGEN05_2CTA_USED
	.align		4
        /*0028*/ 	.byte	0x01, 0x52
	.zero		2


	//----- nvinfo : EIATTR_MAXREG_COUNT
	.align		4
        /*002c*/ 	.byte	0x03, 0x1b
        /*002e*/ 	.short	0x00ff


	//----- nvinfo : EIATTR_NUM_BARRIERS
	.align		4
        /*0030*/ 	.byte	0x02, 0x4c
        /*0032*/ 	.byte	0x07
	.zero		1


	//----- nvinfo : EIATTR_EXTERNS
	.align		4
        /*0034*/ 	.byte	0x04, 0x0f
        /*0036*/ 	.short	(.L_37 - .L_36)


	//   ....[0]....
	.align		4
.L_36:
        /*0038*/ 	.word	index@(__assertfail)


	//----- nvinfo : EIATTR_MERCURY_ISA_VERSION
	.align		4
.L_37:
        /*003c*/ 	.byte	0x03, 0x5f
        /*003e*/ 	.short	0x0101


	//----- nvinfo : EIATTR_INT_WARP_WIDE_INSTR_OFFSETS
	.align		4
        /*0040*/ 	.byte	0x04, 0x31
        /*0042*/ 	.short	(.L_39 - .L_38)


	//   ....[0]....
.L_38:
        /*0044*/ 	.word	0x00000cf0


	//   ....[1]....
        /*0048*/ 	.word	0x00000d90


	//   ....[2]....
        /*004c*/ 	.word	0x000043f0


	//   ....[3]....
        /*0050*/ 	.word	0x00004410


	//   ....[4]....
        /*0054*/ 	.word	0x00004440


	//   ....[5]....
        /*0058*/ 	.word	0x00004f80


	//   ....[6]....
        /*005c*/ 	.word	0x00004ff0


	//   ....[7]....
        /*0060*/ 	.word	0x000050d0


	//   ....[8]....
        /*0064*/ 	.word	0x00005150


	//   ....[9]....
        /*0068*/ 	.word	0x00005250


	//   ....[10]....
        /*006c*/ 	.word	0x000052d0


	//   ....[11]....
        /*0070*/ 	.word	0x000053c0


	//   ....[12]....
        /*0074*/ 	.word	0x00005470


	//----- nvinfo : EIATTR_COOP_GROUP_MASK_REGIDS
	.align		4
.L_39:
        /*0078*/ 	.byte	0x04, 0x29
        /*007a*/ 	.short	(.L_41 - .L_40)


	//   ....[0]....
.L_40:
        /*007c*/ 	.word	0xffffffff


	//   ....[1]....
        /*0080*/ 	.word	0xffffffff


	//   ....[2]....
        /*0084*/ 	.word	0xffffffff


	//   ....[3]....
        /*0088*/ 	.word	0xffffffff


	//   ....[4]....
        /*008c*/ 	.word	0xffffffff


	//   ....[5]....
        /*0090*/ 	.word	0xffffffff


	//   ....[6]....
        /*0094*/ 	.word	0xffffffff


	//   ....[7]....
        /*0098*/ 	.word	0xffffffff


	//   ....[8]....
        /*009c*/ 	.word	0xffffffff


	//   ....[9]....
        /*00a0*/ 	.word	0xffffffff


	//   ....[10]....
        /*00a4*/ 	.word	0xffffffff


	//   ....[11]....
        /*00a8*/ 	.word	0xffffffff


	//   ....[12]....
        /*00ac*/ 	.word	0xffffffff


	//   ....[13]....
        /*00b0*/ 	.word	0xffffffff


	//----- nvinfo : EIATTR_COOP_GROUP_INSTR_OFFSETS
	.align		4
.L_41:
        /*00b4*/ 	.byte	0x04, 0x28
        /*00b6*/ 	.short	(.L_43 - .L_42)


	//   ....[0]....
.L_42:
        /*00b8*/ 	.word	0x000000b0


	//   ....[1]....
        /*00bc*/ 	.word	0x00000520


	//   ....[2]....
        /*00c0*/ 	.word	0x000006a0


	//   ....[3]....
        /*00c4*/ 	.word	0x00000830


	//   ....[4]....
        /*00c8*/ 	.word	0x00000920


	//   ....[5]....
        /*00cc*/ 	.word	0x00000a80


	//   ....[6]....
        /*00d0*/ 	.word	0x00000bd0


	//   ....[7]....
        /*00d4*/ 	.word	0x00000e10


	//   ....[8]....
        /*00d8*/ 	.word	0x000023a0


	//   ....[9]....
        /*00dc*/ 	.word	0x00003130


	//   ....[10]....
        /*00e0*/ 	.word	0x00003600


	//   ....[11]....
        /*00e4*/ 	.word	0x00003630


	//   ....[12]....
        /*00e8*/ 	.word	0x000042f0


	//   ....[13]....
        /*00ec*/ 	.word	0x00004500


	//----- nvinfo : EIATTR_VRC_CTA_INIT_COUNT
	.align		4
.L_43:
        /*00f0*/ 	.byte	0x02, 0x4a
        /*00f2*/ 	.byte	0x80
	.zero		1


	//----- nvinfo : EIATTR_SYSCALL_OFFSETS
	.align		4
        /*00f4*/ 	.byte	0x04, 0x46
        /*00f6*/ 	.short	(.L_45 - .L_44)


	//   ....[0]....
.L_44:
        /*00f8*/ 	.word	0x000060f0


	//   ....[1]....
        /*00fc*/ 	.word	0x000061e0


	//   ....[2]....
        /*0100*/ 	.word	0x00006bc0


	//   ....[3]....
        /*0104*/ 	.word	0x00008010


	//   ....[4]....
        /*0108*/ 	.word	0x00009440


	//   ....[5]....
        /*010c*/ 	.word	0x0000a860


	//----- nvinfo : EIATTR_MBARRIER_INSTR_OFFSETS
	.align		4
.L_45:
        /*0110*/ 	.byte	0x04, 0x39
        /*0112*/ 	.short	(.L_47 - .L_46)


	//   ....[0]....
.L_46:
        /*0114*/ 	.word	0x00000650
        /*0118*/ 	.word	0x000000ff
        /*011c*/ 	.word	0x00000000
        /*0120*/ 	.short	0x0100
        /*0122*/ 	.byte	0x04
	.zero		1


	//   ....[1]....
        /*0124*/ 	.word	0x00000660
        /*0128*/ 	.word	0x000000ff
        /*012c*/ 	.word	0x00000010
        /*0130*/ 	.short	0x0100
        /*0132*/ 	.byte	0x04
	.zero		1


	//   ....[2]....
        /*0134*/ 	.word	0x00000670
        /*0138*/ 	.word	0x000000ff
        /*013c*/ 	.word	0x00000008
        /*0140*/ 	.short	0x0100
        /*0142*/ 	.byte	0x04
	.zero		1


	//   ....[3]....
        /*0144*/ 	.word	0x00000680
        /*0148*/ 	.word	0x000000ff
        /*014c*/ 	.word	0x00000018
        /*0150*/ 	.short	0x0100
        /*0152*/ 	.byte	0x04
	.zero		1


	//   ....[4]....
        /*0154*/ 	.word	0x000007a0
        /*0158*/ 	.word	0x000000ff
        /*015c*/ 	.word	0x00000020
        /*0160*/ 	.short	0x0100
        /*0162*/ 	.byte	0x04
	.zero		1


	//   ....[5]....
        /*0164*/ 	.word	0x000007b0
        /*0168*/ 	.word	0x000000ff
        /*016c*/ 	.word	0x00000040
        /*0170*/ 	.short	0x0100
        /*0172*/ 	.byte	0x04
	.zero		1


	//   ....[6]....
        /*0174*/ 	.word	0x000007c0
        /*0178*/ 	.word	0x000000ff
        /*017c*/ 	.word	0x00000028
        /*0180*/ 	.short	0x0100
        /*0182*/ 	.byte	0x04
	.zero		1


	//   ....[7]....
        /*0184*/ 	.word	0x000007d0
        /*0188*/ 	.word	0x000000ff
        /*018c*/ 	.word	0x00000048
        /*0190*/ 	.short	0x0100
        /*0192*/ 	.byte	0x04
	.zero		1


	//   ....[8]....
        /*0194*/ 	.word	0x000007e0
        /*0198*/ 	.word	0x000000ff
        /*019c*/ 	.word	0x00000030
        /*01a0*/ 	.short	0x0100
        /*01a2*/ 	.byte	0x04
	.zero		1


	//   ....[9]....
        /*01a4*/ 	.word	0x000007f0
        /*01a8*/ 	.word	0x000000ff
        /*01ac*/ 	.word	0x00000050
        /*01b0*/ 	.short	0x0100
        /*01b2*/ 	.byte	0x04
	.zero		1


	//   ....[10]....
        /*01b4*/ 	.word	0x00000800
        /*01b8*/ 	.word	0x000000ff
        /*01bc*/ 	.word	0x00000038
        /*01c0*/ 	.short	0x0100
        /*01c2*/ 	.byte	0x04
	.zero		1


	//   ....[11]....
        /*01c4*/ 	.word	0x00000810
        /*01c8*/ 	.word	0x000000ff
        /*01cc*/ 	.word	0x00000058
        /*01d0*/ 	.short	0x0100
        /*01d2*/ 	.byte	0x04
	.zero		1


	//   ....[12]....
        /*01d4*/ 	.word	0x000008f0
        /*01d8*/ 	.word	0x000000ff
        /*01dc*/ 	.word	0x00000060
        /*01e0*/ 	.short	0x0100
        /*01e2*/ 	.byte	0x06
	.zero		1


	//   ....[13]....
        /*01e4*/ 	.word	0x00000900
        /*01e8*/ 	.word	0x000000ff
        /*01ec*/ 	.word	0x00000068
        /*01f0*/ 	.short	0x0100
        /*01f2*/ 	.byte	0x06
	.zero		1


	//   ....[14]....
        /*01f4*/ 	.word	0x00000a30
        /*01f8*/ 	.word	0x000000ff
        /*01fc*/ 	.word	0x00000070
        /*0200*/ 	.short	0x0100
        /*0202*/ 	.byte	0x06
	.zero		1


	//   ....[15]....
        /*0204*/ 	.word	0x00000a40
        /*0208*/ 	.word	0x000000ff
        /*020c*/ 	.word	0x00000080
        /*0210*/ 	.short	0x0100
        /*0212*/ 	.byte	0x06
	.zero		1


	//   ....[16]....
        /*0214*/ 	.word	0x00000a50
        /*0218*/ 	.word	0x000000ff
        /*021c*/ 	.word	0x00000078
        /*0220*/ 	.short	0x0100
        /*0222*/ 	.byte	0x06
	.zero		1


	//   ....[17]....
        /*0224*/ 	.word	0x00000a60
        /*0228*/ 	.word	0x000000ff
        /*022c*/ 	.word	0x00000088
        /*0230*/ 	.short	0x0100
        /*0232*/ 	.byte	0x06
	.zero		1


	//   ....[18]....
        /*0234*/ 	.word	0x00000b80
        /*0238*/ 	.word	0x000000ff
        /*023c*/ 	.word	0x00000090
        /*0240*/ 	.short	0x0100
        /*0242*/ 	.byte	0x04
	.zero		1


	//   ....[19]....
        /*0244*/ 	.word	0x00000b90
        /*0248*/ 	.word	0x000000ff
        /*024c*/ 	.word	0x000000a0
        /*0250*/ 	.short	0x0100
        /*0252*/ 	.byte	0x04
	.zero		1


	//   ....[20]....
        /*0254*/ 	.word	0x00000ba0
        /*0258*/ 	.word	0x000000ff
        /*025c*/ 	.word	0x00000098
        /*0260*/ 	.short	0x0100
        /*0262*/ 	.byte	0x04
	.zero		1


	//   ....[21]....
        /*0264*/ 	.word	0x00000bb0
        /*0268*/ 	.word	0x000000ff
        /*026c*/ 	.word	0x000000a8
        /*0270*/ 	.short	0x0100
        /*0272*/ 	.byte	0x04
	.zero		1


	//   ....[22]....
        /*0274*/ 	.word	0x00000ca0
        /*0278*/ 	.word	0x000000ff
        /*027c*/ 	.word	0x000000b0
        /*0280*/ 	.short	0x0100
        /*0282*/ 	.byte	0x04
	.zero		1


	//   ....[23]....
        /*0284*/ 	.word	0x00000cb0
        /*0288*/ 	.word	0x000000ff
        /*028c*/ 	.word	0x000000c0
        /*0290*/ 	.short	0x0100
        /*0292*/ 	.byte	0x04
	.zero		1


	//   ....[24]....
        /*0294*/ 	.word	0x00000cc0
        /*0298*/ 	.word	0x000000ff
        /*029c*/ 	.word	0x000000b8
        /*02a0*/ 	.short	0x0100
        /*02a2*/ 	.byte	0x04
	.zero		1


	//   ....[25]....
        /*02a4*/ 	.word	0x00000cd0
        /*02a8*/ 	.word	0x000000ff
        /*02ac*/ 	.word	0x000000c8
        /*02b0*/ 	.short	0x0100
        /*02b2*/ 	.byte	0x04
	.zero		1


	//   ....[26]....
        /*02b4*/ 	.word	0x00000dd0
        /*02b8*/ 	.word	0x000000ff
        /*02bc*/ 	.word	0x000000d0
        /*02c0*/ 	.short	0x0100
        /*02c2*/ 	.byte	0x06
	.zero		1


	//   ....[27]....
        /*02c4*/ 	.word	0x00001980
        /*02c8*/ 	.word	0x00000003
        /*02cc*/ 	.word	0x000000c0
        /*02d0*/ 	.short	0x010a
        /*02d2*/ 	.byte	0xff
	.zero		1


	//   ....[28]....
        /*02d4*/ 	.word	0x000019b0
        /*02d8*/ 	.word	0x00000003
        /*02dc*/ 	.word	0x000000b0
        /*02e0*/ 	.short	0x0101
        /*02e2*/ 	.byte	0xff
	.zero		1


	//   ....[29]....
        /*02e4*/ 	.word	0x00001a70
        /*02e8*/ 	.word	0x000000ff
        /*02ec*/ 	.word	0x00000010
        /*02f0*/ 	.short	0x010a
        /*02f2*/ 	.byte	0x04
	.zero		1


	//   ....[30]....
        /*02f4*/ 	.word	0x00001b40
        /*02f8*/ 	.word	0x000000ff
        /*02fc*/ 	.word	0x00000010
        /*0300*/ 	.short	0x010a
        /*0302*/ 	.byte	0x05
	.zero		1


	//   ....[31]....
        /*0304*/ 	.word	0x00001ca0
        /*0308*/ 	.word	0x000000ff
        /*030c*/ 	.word	0x00000010
        /*0310*/ 	.short	0x010a
        /*0312*/ 	.byte	0x04
	.zero		1


	//   ....[32]....
        /*0314*/ 	.word	0x00001f30
        /*0318*/ 	.word	0x000000ff
        /*031c*/ 	.word	0x00000068
        /*0320*/ 	.short	0x0101
        /*0322*/ 	.byte	0x15
	.zero		1


	//   ....[33]....
        /*0324*/ 	.word	0x00001f50
        /*0328*/ 	.word	0x000000ff
        /*032c*/ 	.word	0x00000010
        /*0330*/ 	.short	0x010a
        /*0332*/ 	.byte	0x04
	.zero		1


	//   ....[34]....
        /*0334*/ 	.word	0x00001fd0
        /*0338*/ 	.word	0x000000ff
        /*033c*/ 	.word	0x00000010
        /*0340*/ 	.short	0x010a
        /*0342*/ 	.byte	0x06
	.zero		1


	//   ....[35]....
        /*0344*/ 	.word	0x00002110
        /*0348*/ 	.word	0x000000ff
        /*034c*/ 	.word	0x00000010
        /*0350*/ 	.short	0x010a
        /*0352*/ 	.byte	0x04
	.zero		1


	//   ....[36]....
        /*0354*/ 	.word	0x000023d0
        /*0358*/ 	.word	0x00000003
        /*035c*/ 	.word	0x00000070
        /*0360*/ 	.short	0x010a
        /*0362*/ 	.byte	0xff
	.zero		1


	//   ....[37]....
        /*0364*/ 	.word	0x00002520
        /*0368*/ 	.word	0x00000000
        /*036c*/ 	.word	0x00000000
        /*0370*/ 	.short	0x0101
        /*0372*/ 	.byte	0xff
	.zero		1


	//   ....[38]....
        /*0374*/ 	.word	0x00002ad0
        /*0378*/ 	.word	0x000000ff
        /*037c*/ 	.word	0x00000000
        /*0380*/ 	.short	0x010a
        /*0382*/ 	.byte	0x04
	.zero		1


	//   ....[39]....
        /*0384*/ 	.word	0x00002b70
        /*0388*/ 	.word	0x00000000
        /*038c*/ 	.word	0x00000000
        /*0390*/ 	.short	0x010a
        /*0392*/ 	.byte	0xff
	.zero		1


	//   ....[40]....
        /*0394*/ 	.word	0x00002c90
        /*0398*/ 	.word	0x00000002
        /*039c*/ 	.word	0x000000b0
        /*03a0*/ 	.short	0x010a
        /*03a2*/ 	.byte	0xff
	.zero		1


	//   ....[41]....
        /*03a4*/ 	.word	0x00002cf0
        /*03a8*/ 	.word	0x00000004
        /*03ac*/ 	.word	0x00000000
        /*03b0*/ 	.short	0x0101
        /*03b2*/ 	.byte	0xff
	.zero		1


	//   ....[42]....
        /*03b4*/ 	.word	0x00002d10
        /*03b8*/ 	.word	0x000000ff
        /*03bc*/ 	.word	0x00000080
        /*03c0*/ 	.short	0x010a
        /*03c2*/ 	.byte	0x04
	.zero		1


	//   ....[43]....
        /*03c4*/ 	.word	0x00002e30
        /*03c8*/ 	.word	0x00000002
        /*03cc*/ 	.word	0x00000070
        /*03d0*/ 	.short	0x010a
        /*03d2*/ 	.byte	0xff
	.zero		1


	//   ....[44]....
        /*03d4*/ 	.word	0x00002f40
        /*03d8*/ 	.word	0x00000002
        /*03dc*/ 	.word	0x00000000
        /*03e0*/ 	.short	0x0101
        /*03e2*/ 	.byte	0xff
	.zero		1


	//   ....[45]....
        /*03e4*/ 	.word	0x00002fd0
        /*03e8*/ 	.word	0x000000ff
        /*03ec*/ 	.word	0x00000080
        /*03f0*/ 	.short	0x0106
        /*03f2*/ 	.byte	0x04
	.zero		1


	//   ....[46]....
        /*03f4*/ 	.word	0x00002ff0
        /*03f8*/ 	.word	0x000000ff
        /*03fc*/ 	.word	0x00000080
        /*0400*/ 	.short	0x010a
        /*0402*/ 	.byte	0x04
	.zero		1


	//   ....[47]....
        /*0404*/ 	.word	0x00003080
        /*0408*/ 	.word	0x000000ff
        /*040c*/ 	.word	0x00000080
        /*0410*/ 	.short	0x0106
        /*0412*/ 	.byte	0x07
	.zero		1


	//   ....[48]....
        /*0414*/ 	.word	0x000030c0
        /*0418*/ 	.word	0x00000000
        /*041c*/ 	.word	0x00000080
        /*0420*/ 	.short	0x010a
        /*0422*/ 	.byte	0xff
	.zero		1


	//   ....[49]....
        /*0424*/ 	.word	0x00003300
        /*0428*/ 	.word	0x000000ff
        /*042c*/ 	.word	0x00000008
        /*0430*/ 	.short	0x010a
        /*0432*/ 	.byte	0x05
	.zero		1


	//   ....[50]....
        /*0434*/ 	.word	0x00003320
        /*0438*/ 	.word	0x000000ff
        /*043c*/ 	.word	0x00000008
        /*0440*/ 	.short	0x010a
        /*0442*/ 	.byte	0x05
	.zero		1


	//   ....[51]....
        /*0444*/ 	.word	0x000034b0
        /*0448*/ 	.word	0x000000ff
        /*044c*/ 	.word	0x00000008
        /*0450*/ 	.short	0x010a
        /*0452*/ 	.byte	0x05
	.zero		1


	//   ....[52]....
        /*0454*/ 	.word	0x000034d0
        /*0458*/ 	.word	0x000000ff
        /*045c*/ 	.word	0x00000008
        /*0460*/ 	.short	0x010a
        /*0462*/ 	.byte	0x05
	.zero		1


	//   ....[53]....
        /*0464*/ 	.word	0x00003590
        /*0468*/ 	.word	0x000000ff
        /*046c*/ 	.word	0x00000000
        /*0470*/ 	.short	0x0101
        /*0472*/ 	.byte	0x04
	.zero		1


	//   ....[54]....
        /*0474*/ 	.word	0x00003950
        /*0478*/ 	.word	0x00000000
        /*047c*/ 	.word	0x00000070
        /*0480*/ 	.short	0x010a
        /*0482*/ 	.byte	0xff
	.zero		1


	//   ....[55]....
        /*0484*/ 	.word	0x00003a10
        /*0488*/ 	.word	0x00000000
        /*048c*/ 	.word	0x00000000
        /*0490*/ 	.short	0x0101
        /*0492*/ 	.byte	0xff
	.zero		1


	//   ....[56]....
        /*0494*/ 	.word	0x00003ad0
        /*0498*/ 	.word	0x000000ff
        /*049c*/ 	.word	0x00000000
        /*04a0*/ 	.short	0x010a
        /*04a2*/ 	.byte	0x04
	.zero		1


	//   ....[57]....
        /*04a4*/ 	.word	0x00003ae0
        /*04a8*/ 	.word	0x000000ff
        /*04ac*/ 	.word	0x000000a0
        /*04b0*/ 	.short	0x010a
        /*04b2*/ 	.byte	0x2e
	.zero		1


	//   ....[58]....
        /*04b4*/ 	.word	0x00003b90
        /*04b8*/ 	.word	0x000000ff
        /*04bc*/ 	.word	0x00000000
        /*04c0*/ 	.short	0x010a
        /*04c2*/ 	.byte	0x07
	.zero		1


	//   ....[59]....
        /*04c4*/ 	.word	0x00003cc0
        /*04c8*/ 	.word	0x000000ff
        /*04cc*/ 	.word	0x00000000
        /*04d0*/ 	.short	0x010a
        /*04d2*/ 	.byte	0x04
	.zero		1


	//   ....[60]....
        /*04d4*/ 	.word	0x00004100
        /*04d8*/ 	.word	0x000000ff
        /*04dc*/ 	.word	0x00000000
        /*04e0*/ 	.short	0x010a
        /*04e2*/ 	.byte	0x04
	.zero		1


	//   ....[61]....
        /*04e4*/ 	.word	0x000041a0
        /*04e8*/ 	.word	0x00000000
        /*04ec*/ 	.word	0x00000000
        /*04f0*/ 	.short	0x010a
        /*04f2*/ 	.byte	0xff
	.zero		1


	//   ....[62]....
        /*04f4*/ 	.word	0x000041e0
        /*04f8*/ 	.word	0x00000000
        /*04fc*/ 	.word	0x00000000
        /*0500*/ 	.short	0x010a
        /*0502*/ 	.byte	0xff
	.zero		1


	//   ....[63]....
        /*0504*/ 	.word	0x00004250
        /*0508*/ 	.word	0x000000ff
        /*050c*/ 	.word	0x00000000
        /*0510*/ 	.short	0x0101
        /*0512*/ 	.byte	0x04
	.zero		1


	//   ....[64]....
        /*0514*/ 	.word	0x00004290
        /*0518*/ 	.word	0x000000ff
        /*051c*/ 	.word	0x000000d0
        /*0520*/ 	.short	0x010a
        /*0522*/ 	.byte	0x29
	.zero		1


	//   ....[65]....
        /*0524*/ 	.word	0x000042e0
        /*0528*/ 	.word	0x000000ff
        /*052c*/ 	.word	0x00000000
        /*0530*/ 	.short	0x0101
        /*0532*/ 	.byte	0x04
	.zero		1


	//   ....[66]....
        /*0534*/ 	.word	0x00004780
        /*0538*/ 	.word	0x0000000c
        /*053c*/ 	.word	0x00000070
        /*0540*/ 	.short	0x010a
        /*0542*/ 	.byte	0xff
	.zero		1


	//   ....[67]....
        /*0544*/ 	.word	0x000048f0
        /*0548*/ 	.word	0x00000000
        /*054c*/ 	.word	0x00000000
        /*0550*/ 	.short	0x0101
        /*0552*/ 	.byte	0xff
	.zero		1


	//   ....[68]....
        /*0554*/ 	.word	0x00004d80
        /*0558*/ 	.word	0x000000ff
        /*055c*/ 	.word	0x00000068
        /*0560*/ 	.short	0x010a
        /*0562*/ 	.byte	0x15
	.zero		1


	//   ....[69]....
        /*0564*/ 	.word	0x00004f00
        /*0568*/ 	.word	0x000000ff
        /*056c*/ 	.word	0x00000040
        /*0570*/ 	.short	0x010a
        /*0572*/ 	.byte	0x15
	.zero		1


	//   ....[70]....
        /*0574*/ 	.word	0x00005080
        /*0578*/ 	.word	0x000000ff
        /*057c*/ 	.word	0x00000020
        /*0580*/ 	.short	0x010b
        /*0582*/ 	.byte	0x15
	.zero		1


	//   ....[71]....
        /*0584*/ 	.word	0x00005090
        /*0588*/ 	.word	0x000000ff
        /*058c*/ 	.word	0x00000000
        /*0590*/ 	.short	0x0101
        /*0592*/ 	.byte	0x06
	.zero		1


	//   ....[72]....
        /*0594*/ 	.word	0x000050a0
        /*0598*/ 	.word	0x000000ff
        /*059c*/ 	.word	0x00000048
        /*05a0*/ 	.short	0x010a
        /*05a2*/ 	.byte	0x15
	.zero		1


	//   ....[73]....
        /*05a4*/ 	.word	0x00005200
        /*05a8*/ 	.word	0x000000ff
        /*05ac*/ 	.word	0x00000028
        /*05b0*/ 	.short	0x010b
        /*05b2*/ 	.byte	0x15
	.zero		1


	//   ....[74]....
        /*05b4*/ 	.word	0x00005210
        /*05b8*/ 	.word	0x000000ff
        /*05bc*/ 	.word	0x00000000
        /*05c0*/ 	.short	0x0101
        /*05c2*/ 	.byte	0x06
	.zero		1


	//   ....[75]....
        /*05c4*/ 	.word	0x00005220
        /*05c8*/ 	.word	0x000000ff
        /*05cc*/ 	.word	0x00000050
        /*05d0*/ 	.short	0x010a
        /*05d2*/ 	.byte	0x15
	.zero		1


	//   ....[76]....
        /*05d4*/ 	.word	0x00005370
        /*05d8*/ 	.word	0x000000ff
        /*05dc*/ 	.word	0x00000030
        /*05e0*/ 	.short	0x010b
        /*05e2*/ 	.byte	0x15
	.zero		1


	//   ....[77]....
        /*05e4*/ 	.word	0x00005380
        /*05e8*/ 	.word	0x000000ff
        /*05ec*/ 	.word	0x00000000
        /*05f0*/ 	.short	0x0101
        /*05f2*/ 	.byte	0x06
	.zero		1


	//   ....[78]....
        /*05f4*/ 	.word	0x00005390
        /*05f8*/ 	.word	0x000000ff
        /*05fc*/ 	.word	0x00000058
        /*0600*/ 	.short	0x010a
        /*0602*/ 	.byte	0x15
	.zero		1


	//   ....[79]....
        /*0604*/ 	.word	0x00005580
        /*0608*/ 	.word	0x000000ff
        /*060c*/ 	.word	0x00000038
        /*0610*/ 	.short	0x010b
        /*0612*/ 	.byte	0x15
	.zero		1


	//   ....[80]....
        /*0614*/ 	.word	0x00005590
        /*0618*/ 	.word	0x000000ff
        /*061c*/ 	.word	0x00000000
        /*0620*/ 	.short	0x0101
        /*0622*/ 	.byte	0x25
	.zero		1


	//   ....[81]....
        /*0624*/ 	.word	0x000055c0
        /*0628*/ 	.word	0x000000ff
        /*062c*/ 	.word	0x00000040
        /*0630*/ 	.short	0x010a
        /*0632*/ 	.byte	0x15
	.zero		1


	//   ....[82]....
        /*0634*/ 	.word	0x000055e0
        /*0638*/ 	.word	0x000000ff
        /*063c*/ 	.word	0x00000048
        /*0640*/ 	.short	0x010a
        /*0642*/ 	.byte	0x15
	.zero		1


	//   ....[83]....
        /*0644*/ 	.word	0x00005600
        /*0648*/ 	.word	0x000000ff
        /*064c*/ 	.word	0x00000050
        /*0650*/ 	.short	0x010a
        /*0652*/ 	.byte	0x15
	.zero		1


	//   ....[84]....
        /*0654*/ 	.word	0x00005640
        /*0658*/ 	.word	0x00000000
        /*065c*/ 	.word	0x00000058
        /*0660*/ 	.short	0x010a
        /*0662*/ 	.byte	0xff
	.zero		1


	//   ....[85]....
        /*0664*/ 	.word	0x00005980
        /*0668*/ 	.word	0x00000003
        /*066c*/ 	.word	0x00000070
        /*0670*/ 	.short	0x010a
        /*0672*/ 	.byte	0xff
	.zero		1


	//   ....[86]....
        /*0674*/ 	.word	0x00005b00
        /*0678*/ 	.word	0x00000000
        /*067c*/ 	.word	0x00000000
        /*0680*/ 	.short	0x0101
        /*0682*/ 	.byte	0xff
	.zero		1


	//   ....[87]....
        /*0684*/ 	.word	0x000066d0
        /*0688*/ 	.word	0x000000ff
        /*068c*/ 	.word	0x00000020
        /*0690*/ 	.short	0x010a
        /*0692*/ 	.byte	0x2c
	.zero		1


	//   ....[88]....
        /*0694*/ 	.word	0x000067b0
        /*0698*/ 	.word	0x000000aa
        /*069c*/ 	.word	0x00000090
        /*06a0*/ 	.short	0x010a
        /*06a2*/ 	.byte	0xff
	.zero		1


	//   ....[89]....
        /*06a4*/ 	.word	0x00006970
        /*06a8*/ 	.word	0x000000ff
        /*06ac*/ 	.word	0x00000020
        /*06b0*/ 	.short	0x010a
        /*06b2*/ 	.byte	0x2c
	.zero		1


	//   ....[90]....
        /*06b4*/ 	.word	0x00006aa0
        /*06b8*/ 	.word	0x000000aa
        /*06bc*/ 	.word	0x00000090
        /*06c0*/ 	.short	0x010a
        /*06c2*/ 	.byte	0xff
	.zero		1


	//   ....[91]....
        /*06c4*/ 	.word	0x00007cb0
        /*06c8*/ 	.word	0x00000000
        /*06cc*/ 	.word	0x00000000
        /*06d0*/ 	.short	0x0101
        /*06d2*/ 	.byte	0xff
	.zero		1


	//   ....[92]....
        /*06d4*/ 	.word	0x00007cc0
        /*06d8*/ 	.word	0x00000003
        /*06dc*/ 	.word	0x00000020
        /*06e0*/ 	.short	0x010a
        /*06e2*/ 	.byte	0xff
	.zero		1


	//   ....[93]....
        /*06e4*/ 	.word	0x00007da0
        /*06e8*/ 	.word	0x00000003
        /*06ec*/ 	.word	0x00000020
        /*06f0*/ 	.short	0x010a
        /*06f2*/ 	.byte	0xff
	.zero		1


	//   ....[94]....
        /*06f4*/ 	.word	0x000090e0
        /*06f8*/ 	.word	0x0000004d
        /*06fc*/ 	.word	0x00000000
        /*0700*/ 	.short	0x0101
        /*0702*/ 	.byte	0xff
	.zero		1


	//   ....[95]....
        /*0704*/ 	.word	0x00009100
        /*0708*/ 	.word	0x00000000
        /*070c*/ 	.word	0x00000020
        /*0710*/ 	.short	0x010a
        /*0712*/ 	.byte	0xff
	.zero		1


	//   ....[96]....
        /*0714*/ 	.word	0x000091d0
        /*0718*/ 	.word	0x00000000
        /*071c*/ 	.word	0x00000020
        /*0720*/ 	.short	0x010a
        /*0722*/ 	.byte	0xff
	.zero		1


	//   ....[97]....
        /*0724*/ 	.word	0x0000a510
        /*0728*/ 	.word	0x0000004a
        /*072c*/ 	.word	0x00000000
        /*0730*/ 	.short	0x0101
        /*0732*/ 	.byte	0xff
	.zero		1


	//   ....[98]....
        /*0734*/ 	.word	0x0000a530
        /*0738*/ 	.word	0x00000003
        /*073c*/ 	.word	0x00000020
        /*0740*/ 	.short	0x010a
        /*0742*/ 	.byte	0xff
	.zero		1


	//   ....[99]....
        /*0744*/ 	.word	0x0000a600
        /*0748*/ 	.word	0x00000003
        /*074c*/ 	.word	0x00000020
        /*0750*/ 	.short	0x010a
        /*0752*/ 	.byte	0xff
	.zero		1


	//   ....[100]....
        /*0754*/ 	.word	0x0000aa90
        /*0758*/ 	.word	0x000000aa
        /*075c*/ 	.word	0x00000000
        /*0760*/ 	.short	0x0101
        /*0762*/ 	.byte	0xff
	.zero		1


	//   ....[101]....
        /*0764*/ 	.word	0x0000b980
        /*0768*/ 	.word	0x00000000
        /*076c*/ 	.word	0x00000000
        /*0770*/ 	.short	0x0101
        /*0772*/ 	.byte	0xff
	.zero		1


	//   ....[102]....
        /*0774*/ 	.word	0x0000bc10
        /*0778*/ 	.word	0x000000ff
        /*077c*/ 	.word	0x00000000
        /*0780*/ 	.short	0x0101
        /*0782*/ 	.byte	0x04
	.zero		1


	//   ....[103]....
        /*0784*/ 	.word	0x0000bc30
        /*0788*/ 	.word	0x00000003
        /*078c*/ 	.word	0x000000c0
        /*0790*/ 	.short	0x010a
        /*0792*/ 	.byte	0xff
	.zero		1


	//   ....[104]....
        /*0794*/ 	.word	0x0000bc90
        /*0798*/ 	.word	0x00000000
        /*079c*/ 	.word	0x00000010
        /*07a0*/ 	.short	0x010a
        /*07a2*/ 	.byte	0xff
	.zero		1


	//   ....[105]....
        /*07a4*/ 	.word	0x0000bcf0
        /*07a8*/ 	.word	0x00000000
        /*07ac*/ 	.word	0x00000010
        /*07b0*/ 	.short	0x010a
        /*07b2*/ 	.byte	0xff
	.zero		1


	//   ....[106]....
        /*07b4*/ 	.word	0x0000bd40
        /*07b8*/ 	.word	0x00000003
        /*07bc*/ 	.word	0x00000070
        /*07c0*/ 	.short	0x010a
        /*07c2*/ 	.byte	0xff
	.zero		1


	//   ....[107]....
        /*07c4*/ 	.word	0x0000bda0
        /*07c8*/ 	.word	0x00000000
        /*07cc*/ 	.word	0x00000000
        /*07d0*/ 	.short	0x010a
        /*07d2*/ 	.byte	0xff
	.zero		1


	//   ....[108]....
        /*07d4*/ 	.word	0x0000bdf0
        /*07d8*/ 	.word	0x00000002
        /*07dc*/ 	.word	0x000000b0
        /*07e0*/ 	.short	0x010a
        /*07e2*/ 	.byte	0xff
	.zero		1


	//   ....[109]....
        /*07e4*/ 	.word	0x0000be50
        /*07e8*/ 	.word	0x00000002
        /*07ec*/ 	.word	0x00000080
        /*07f0*/ 	.short	0x010a
        /*07f2*/ 	.byte	0xff
	.zero		1


	//   ....[110]....
        /*07f4*/ 	.word	0x0000bea0
        /*07f8*/ 	.word	0x00000002
        /*07fc*/ 	.word	0x00000070
        /*0800*/ 	.short	0x010a
        /*0802*/ 	.byte	0xff
	.zero		1


	//   ....[111]....
        /*0804*/ 	.word	0x0000bf00
        /*0808*/ 	.word	0x00000000
        /*080c*/ 	.word	0x00000080
        /*0810*/ 	.short	0x010a
        /*0812*/ 	.byte	0xff
	.zero		1


	//   ....[112]....
        /*0814*/ 	.word	0x0000bf60
        /*0818*/ 	.word	0x00000000
        /*081c*/ 	.word	0x00000008
        /*0820*/ 	.short	0x010a
        /*0822*/ 	.byte	0xff
	.zero		1


	//   ....[113]....
        /*0824*/ 	.word	0x0000c040
        /*0828*/ 	.word	0x00000000
        /*082c*/ 	.word	0x00000008
        /*0830*/ 	.short	0x010a
        /*0832*/ 	.byte	0xff
	.zero		1


	//   ....[114]....
        /*0834*/ 	.word	0x0000c090
        /*0838*/ 	.word	0x00000000
        /*083c*/ 	.word	0x00000070
        /*0840*/ 	.short	0x010a
        /*0842*/ 	.byte	0xff
	.zero		1


	//   ....[115]....
        /*0844*/ 	.word	0x0000c0f0
        /*0848*/ 	.word	0x00000000
        /*084c*/ 	.word	0x000000a0
        /*0850*/ 	.short	0x010a
        /*0852*/ 	.byte	0xff
	.zero		1


	//   ....[116]....
        /*0854*/ 	.word	0x0000c150
        /*0858*/ 	.word	0x00000000
        /*085c*/ 	.word	0x00000000
        /*0860*/ 	.short	0x010a
        /*0862*/ 	.byte	0xff
	.zero		1


	//   ....[117]....
        /*0864*/ 	.word	0x0000c1b0
        /*0868*/ 	.word	0x00000000
        /*086c*/ 	.word	0x00000000
        /*0870*/ 	.short	0x010a
        /*0872*/ 	.byte	0xff
	.zero		1


	//   ....[118]....
        /*0874*/ 	.word	0x0000c210
        /*0878*/ 	.word	0x00000000
        /*087c*/ 	.word	0x000000d0
        /*0880*/ 	.short	0x010a
        /*0882*/ 	.byte	0xff
	.zero		1


	//   ....[119]....
        /*0884*/ 	.word	0x0000c260
        /*0888*/ 	.word	0x0000000c
        /*088c*/ 	.word	0x00000070
        /*0890*/ 	.short	0x010a
        /*0892*/ 	.byte	0xff
	.zero		1


	//   ....[120]....
        /*0894*/ 	.word	0x0000c2c0
        /*0898*/ 	.word	0x00000000
        /*089c*/ 	.word	0x00000068
        /*08a0*/ 	.short	0x010a
        /*08a2*/ 	.byte	0xff
	.zero		1


	//   ....[121]....
        /*08a4*/ 	.word	0x0000c320
        /*08a8*/ 	.word	0x00000000
        /*08ac*/ 	.word	0x00000040
        /*08b0*/ 	.short	0x010a
        /*08b2*/ 	.byte	0xff
	.zero		1


	//   ....[122]....
        /*08b4*/ 	.word	0x0000c380
        /*08b8*/ 	.word	0x00000000
        /*08bc*/ 	.word	0x00000048
        /*08c0*/ 	.short	0x010a
        /*08c2*/ 	.byte	0xff
	.zero		1


	//   ....[123]....
        /*08c4*/ 	.word	0x0000c3e0
        /*08c8*/ 	.word	0x00000000
        /*08cc*/ 	.word	0x00000050
        /*08d0*/ 	.short	0x010a
        /*08d2*/ 	.byte	0xff
	.zero		1


	//   ....[124]....
        /*08d4*/ 	.word	0x0000c440
        /*08d8*/ 	.word	0x00000000
        /*08dc*/ 	.word	0x00000058
        /*08e0*/ 	.short	0x010a
        /*08e2*/ 	.byte	0xff
	.zero		1


	//   ....[125]....
        /*08e4*/ 	.word	0x0000c4a0
        /*08e8*/ 	.word	0x00000000
        /*08ec*/ 	.word	0x00000040
        /*08f0*/ 	.short	0x010a
        /*08f2*/ 	.byte	0xff
	.zero		1


	//   ....[126]....
        /*08f4*/ 	.word	0x0000c500
        /*08f8*/ 	.word	0x00000000
        /*08fc*/ 	.word	0x00000048
        /*0900*/ 	.short	0x010a
        /*0902*/ 	.byte	0xff
	.zero		1


	//   ....[127]....
        /*0904*/ 	.word	0x0000c560
        /*0908*/ 	.word	0x00000000
        /*090c*/ 	.word	0x00000050
        /*0910*/ 	.short	0x010a
        /*0912*/ 	.byte	0xff
	.zero		1


	//   ....[128]....
        /*0914*/ 	.word	0x0000c5b0
        /*0918*/ 	.word	0x00000003
        /*091c*/ 	.word	0x00000070
        /*0920*/ 	.short	0x010a
        /*0922*/ 	.byte	0xff
	.zero		1


	//   ....[129]....
        /*0924*/ 	.word	0x0000c610
        /*0928*/ 	.word	0x00000000
        /*092c*/ 	.word	0x00000020
        /*0930*/ 	.short	0x010a
        /*0932*/ 	.byte	0xff
	.zero		1


	//   ....[130]....
        /*0934*/ 	.word	0x0000c660
        /*0938*/ 	.word	0x000000aa
        /*093c*/ 	.word	0x00000090
        /*0940*/ 	.short	0x010a
        /*0942*/ 	.byte	0xff
	.zero		1


	//   ....[131]....
        /*0944*/ 	.word	0x0000c6b0
        /*0948*/ 	.word	0x00000003
        /*094c*/ 	.word	0x00000020
        /*0950*/ 	.short	0x010a
        /*0952*/ 	.byte	0xff
	.zero		1


	//   ....[132]....
        /*0954*/ 	.word	0x0000c700
        /*0958*/ 	.word	0x00000000
        /*095c*/ 	.word	0x00000020
        /*0960*/ 	.short	0x010a
        /*0962*/ 	.byte	0xff
	.zero		1


	//   ....[133]....
        /*0964*/ 	.word	0x0000c750
        /*0968*/ 	.word	0x00000003
        /*096c*/ 	.word	0x00000020
        /*0970*/ 	.short	0x010a
        /*0972*/ 	.byte	0xff
	.zero		1


	//----- nvinfo : EIATTR_NUM_MBARRIERS
	.align		4
.L_47:
        /*0974*/ 	.byte	0x03, 0x38
        /*0976*/ 	.short	0x001b


	//----- nvinfo : EIATTR_EXIT_INSTR_OFFSETS
	.align		4
        /*0978*/ 	.byte	0x04, 0x1c
        /*097a*/ 	.short	(.L_49 - .L_48)


	//   ....[0]....
.L_48:
        /*097c*/ 	.word	0x00002ba0


	//   ....[1]....
        /*0980*/ 	.word	0x00003090


	//   ....[2]....
        /*0984*/ 	.word	0x000030f0


	//   ....[3]....
        /*0988*/ 	.word	0x00004510


	//   ....[4]....
        /*098c*/ 	.word	0x00005670


	//   ....[5]....
        /*0990*/ 	.word	0x000056b0


	//   ....[6]....
        /*0994*/ 	.word	0x0000bb00


	//   ....[7]....
        /*0998*/ 	.word	0x0000bb80


	//   ....[8]....
        /*099c*/ 	.word	0x0000bbb0


	//   ....[9]....
        /*09a0*/ 	.word	0x0000bc20


	//----- nvinfo : EIATTR_MAX_THREADS
	.align		4
.L_49:
        /*09a4*/ 	.byte	0x04, 0x05
        /*09a6*/ 	.short	(.L_51 - .L_50)
.L_50:
        /*09a8*/ 	.word	0x00000100
        /*09ac*/ 	.word	0x00000001
        /*09b0*/ 	.word	0x00000001


	//----- nvinfo : EIATTR_CRS_STACK_SIZE
	.align		4
.L_51:
        /*09b4*/ 	.byte	0x04, 0x1e
        /*09b6*/ 	.short	(.L_53 - .L_52)
.L_52:
        /*09b8*/ 	.word	0x00000000


	//----- nvinfo : EIATTR_CBANK_PARAM_SIZE
	.align		4
.L_53:
        /*09bc*/ 	.byte	0x03, 0x19
        /*09be*/ 	.short	0x0800


	//----- nvinfo : EIATTR_PARAM_CBANK
	.align		4
        /*09c0*/ 	.byte	0x04, 0x0a
        /*09c2*/ 	.short	(.L_55 - .L_54)
	.align		4
.L_54:
        /*09c4*/ 	.word	index@(.nv.constant0._ZN7cutlass13device_kernelINS_4gemm6kernel13GemmUniversalIN4cute5tupleIJiiiiEEENS1_10collective13CollectiveMmaINS1_35MainloopSm100TmaUmmaWarpSpecializedILi2ELi2ELi2ENS5_IJNS4_1CILi2EEESB_NSA_ILi1EEEEEEEENS5_IJNSA_ILi256EEESF_NSA_ILi128EEEEEENS_10bfloat16_tENS5_IJlSC_lEEESI_SJ_NS4_8TiledMMAINS4_8MMA_AtomIJNS4_26SM100_MMA_F16BF16_2x1SM_SSISI_SI_fLi256ELi256ELNS4_4UMMA5MajorE0ELSO_0ELNSN_7ScaleInE0ELSP_0EEEEEENS4_6LayoutINS5_IJSC_SC_SC_EEENS5_IJNSA_ILi0EEESU_SU_EEEEENS5_IJNS4_10UnderscoreESX_SX_EEEEENS4_28SM100_TMA_2SM_LOAD_MULTICASTENS4_14ComposedLayoutINS4_7SwizzleILi3ELi4ELi3EEENS4_18smem_ptr_flag_bitsILi16EEENSS_INS5_IJNSA_ILi8EEENSA_ILi64EEEEEENS5_IJS17_SC_EEEEEEEvNS4_8identityENS4_18SM100_TMA_2SM_LOADES1B_vS1C_EENS_8epilogue10collective18CollectiveEpilogueINS1F_23Sm100TmaWarpSpecializedILi4ELi2ELi64ELb1ELb0EEEJNS5_IJSG_SF_SG_EEENS5_IJNSS_ISG_SC_EENSS_IS17_SC_EEEEESI_SJ_SI_SJ_NS1F_6fusion15FusionCallbacksIS1J_NS1O_17LinearCombinationISI_fSI_fLNS_15FloatRoundStyleE2EEES1K_S1N_JEEENS4_5SM1004TMEM4LOAD26SM100_TMEM_LOAD_32dp32b64xENS4_13SM90_TMA_LOADES1B_NS4_39AutoVectorizingCopyWithAssumedAlignmentILi128EEENS4_14SM90_TMA_STOREES1B_S20_S20_EEEvvEEEEvNT_6ParamsE)
        /*09c8*/ 	.short	0x0380
        /*09ca*/ 	.short	0x0800


	//----- nvinfo : EIATTR_SW_WAR
	.align		4
.L_55:
        /*09cc*/ 	.byte	0x04, 0x36
        /*09ce*/ 	.short	(.L_57 - .L_56)
.L_56:
        /*09d0*/ 	.word	0x00000008
.L_57:


//--------------------- .nv.callgraph             --------------------------
	.section	.nv.callgraph,"",@"SHT_CUDA_CALLGRAPH"
	.align	4
	.sectionentsize	8
	.align		4
        /*0000*/ 	.word	0x00000000
	.align		4
        /*0004*/ 	.word	0xffffffff
	.align		4
        /*0008*/ 	.word	index@(_ZN7cutlass13device_kernelINS_4gemm6kernel13GemmUniversalIN4cute5tupleIJiiiiEEENS1_10collective13CollectiveMmaINS1_35MainloopSm100TmaUmmaWarpSpecializedILi2ELi2ELi2ENS5_IJNS4_1CILi2EEESB_NSA_ILi1EEEEEEEENS5_IJNSA_ILi256EEESF_NSA_ILi128EEEEEENS_10bfloat16_tENS5_IJlSC_lEEESI_SJ_NS4_8TiledMMAINS4_8MMA_AtomIJNS4_26SM100_MMA_F16BF16_2x1SM_SSISI_SI_fLi256ELi256ELNS4_4UMMA5MajorE0ELSO_0ELNSN_7ScaleInE0ELSP_0EEEEEENS4_6LayoutINS5_IJSC_SC_SC_EEENS5_IJNSA_ILi0EEESU_SU_EEEEENS5_IJNS4_10UnderscoreESX_SX_EEEEENS4_28SM100_TMA_2SM_LOAD_MULTICASTENS4_14ComposedLayoutINS4_7SwizzleILi3ELi4ELi3EEENS4_18smem_ptr_flag_bitsILi16EEENSS_INS5_IJNSA_ILi8EEENSA_ILi64EEEEEENS5_IJS17_SC_EEEEEEEvNS4_8identityENS4_18SM100_TMA_2SM_LOADES1B_vS1C_EENS_8epilogue10collective18CollectiveEpilogueINS1F_23Sm100TmaWarpSpecializedILi4ELi2ELi64ELb1ELb0EEEJNS5_IJSG_SF_SG_EEENS5_IJNSS_ISG_SC_EENSS_IS17_SC_EEEEESI_SJ_SI_SJ_NS1F_6fusion15FusionCallbacksIS1J_NS1O_17LinearCombinationISI_fSI_fLNS_15FloatRoundStyleE2EEES1K_S1N_JEEENS4_5SM1004TMEM4LOAD26SM100_TMEM_LOAD_32dp32b64xENS4_13SM90_TMA_LOADES1B_NS4_39AutoVectorizingCopyWithAssumedAlignmentILi128EEENS4_14SM90_TMA_STOREES1B_S20_S20_EEEvvEEEEvNT_6ParamsE)
	.align		4
        /*000c*/ 	.word	index@(__assertfail)
	.align		4
        /*0010*/ 	.word	0x00000000
	.align		4
        /*0014*/ 	.word	0xfffffffe
	.align		4
        /*0018*/ 	.word	0x00000000
	.align		4
        /*001c*/ 	.word	0xfffffffd
	.align		4
        /*0020*/ 	.word	0x00000000
	.align		4
        /*0024*/ 	.word	0xfffffffc


//--------------------- .nv.constant4             --------------------------
	.section	.nv.constant4,"a",@progbits
	.align	8
	.align		8
.nv.constant4:
        /*0000*/ 	.dword	__assertfail
	.align		8
        /*0008*/ 	.dword	__unnamed_1
	.align		8
        /*0010*/ 	.dword	__unnamed_2
	.align		8
        /*0018*/ 	.dword	_ZN40_INTERNAL_1e32390c_4_k_cu_02e3cbea_279084cuda3std3__45__cpo5beginE
	.align		8
        /*0020*/ 	.dword	_ZN40_INTERNAL_1e32390c_4_k_cu_02e3cbea_279084cuda3std3__45__cpo3endE
	.align		8
        /*0028*/ 	.dword	_ZN40_INTERNAL_1e32390c_4_k_cu_02e3cbea_279084cuda3std3__45__cpo6cbeginE
	.align		8
        /*0030*/ 	.dword	_ZN40_INTERNAL_1e32390c_4_k_cu_02e3cbea_279084cuda3std3__45__cpo4cendE
	.align		8
        /*0038*/ 	.dword	_ZN40_INTERNAL_1e32390c_4_k_cu_02e3cbea_279084cuda3std3__442_GLOBAL__N__1e32390c_4_k_cu_02e3cbea_279086ignoreE
	.align		8
        /*0040*/ 	.dword	_ZN40_INTERNAL_1e32390c_4_k_cu_02e3cbea_279084cuda3std3__419piecewise_constructE
	.align		8
        /*0048*/ 	.dword	_ZN40_INTERNAL_1e32390c_4_k_cu_02e3cbea_279084cuda3std3__48in_placeE
	.align		8
        /*0050*/ 	.dword	_ZN40_INTERNAL_1e32390c_4_k_cu_02e3cbea_279084cuda3std6ranges3__45__cpo4swapE
	.align		8
        /*0058*/ 	.dword	_ZN40_INTERNAL_1e32390c_4_k_cu_02e3cbea_279084cuda3std6ranges3__45__cpo9iter_moveE
	.align		8
        /*0060*/ 	.dword	_ZN40_INTERNAL_1e32390c_4_k_cu_02e3cbea_279084cute7productE
	.align		8
        /*0068*/ 	.dword	_ZN40_INTERNAL_1e32390c_4_k_cu_02e3cbea_279084cute1_E
	.align		8
        /*0070*/ 	.dword	$str$25
	.align		8
        /*0078*/ 	.dword	$str$26
	.align		8
        /*0080*/ 	.dword	$str$27
	.align		8
        /*0088*/ 	.dword	$str$28


//--------------------- .text._ZN7cutlass13device_kernelINS_4gemm6kernel13GemmUniversalIN4cute5tupleIJiiiiEEENS1_10collective13CollectiveMmaINS1_35MainloopSm100TmaUmmaWarpSpecializedILi2ELi2ELi2ENS5_IJNS4_1CILi2EEESB_NSA_ILi1EEEEEEEENS5_IJNSA_ILi256EEESF_NSA_ILi128EEEEEENS_10bfloat16_tENS5_IJlSC_lEEESI_SJ_NS4_8TiledMMAINS4_8MMA_AtomIJNS4_26SM100_MMA_F16BF16_2x1SM_SSISI_SI_fLi256ELi256ELNS4_4UMMA5MajorE0ELSO_0ELNSN_7ScaleInE0ELSP_0EEEEEENS4_6LayoutINS5_IJSC_SC_SC_EEENS5_IJNSA_ILi0EEESU_SU_EEEEENS5_IJNS4_10UnderscoreESX_SX_EEEEENS4_28SM100_TMA_2SM_LOAD_MULTICASTENS4_14ComposedLayoutINS4_7SwizzleILi3ELi4ELi3EEENS4_18smem_ptr_flag_bitsILi16EEENSS_INS5_IJNSA_ILi8EEENSA_ILi64EEEEEENS5_IJS17_SC_EEEEEEEvNS4_8identityENS4_18SM100_TMA_2SM_LOADES1B_vS1C_EENS_8epilogue10collective18CollectiveEpilogueINS1F_23Sm100TmaWarpSpecializedILi4ELi2ELi64ELb1ELb0EEEJNS5_IJSG_SF_SG_EEENS5_IJNSS_ISG_SC_EENSS_IS17_SC_EEEEESI_SJ_SI_SJ_NS1F_6fusion15FusionCallbacksIS1J_NS1O_17LinearCombinationISI_fSI_fLNS_15FloatRoundStyleE2EEES1K_S1N_JEEENS4_5SM1004TMEM4LOAD26SM100_TMEM_LOAD_32dp32b64xENS4_13SM90_TMA_LOADES1B_NS4_39AutoVectorizingCopyWithAssumedAlignmentILi128EEENS4_14SM90_TMA_STOREES1B_S20_S20_EEEvvEEEEvNT_6ParamsE --------------------------
	.section	.text._ZN7cutlass13device_kernelINS_4gemm6kernel13GemmUniversalIN4cute5tupleIJiiiiEEENS1_10collective13CollectiveMmaINS1_35MainloopSm100TmaUmmaWarpSpecializedILi2ELi2ELi2ENS5_IJNS4_1CILi2EEESB_NSA_ILi1EEEEEEEENS5_IJNSA_ILi256EEESF_NSA_ILi128EEEEEENS_10bfloat16_tENS5_IJlSC_lEEESI_SJ_NS4_8TiledMMAINS4_8MMA_AtomIJNS4_26SM100_MMA_F16BF16_2x1SM_SSISI_SI_fLi256ELi256ELNS4_4UMMA5MajorE0ELSO_0ELNSN_7ScaleInE0ELSP_0EEEEEENS4_6LayoutINS5_IJSC_SC_SC_EEENS5_IJNSA_ILi0EEESU_SU_EEEEENS5_IJNS4_10UnderscoreESX_SX_EEEEENS4_28SM100_TMA_2SM_LOAD_MULTICASTENS4_14ComposedLayoutINS4_7SwizzleILi3ELi4ELi3EEENS4_18smem_ptr_flag_bitsILi16EEENSS_INS5_IJNSA_ILi8EEENSA_ILi64EEEEEENS5_IJS17_SC_EEEEEEEvNS4_8identityENS4_18SM100_TMA_2SM_LOADES1B_vS1C_EENS_8epilogue10collective18CollectiveEpilogueINS1F_23Sm100TmaWarpSpecializedILi4ELi2ELi64ELb1ELb0EEEJNS5_IJSG_SF_SG_EEENS5_IJNSS_ISG_SC_EENSS_IS17_SC_EEEEESI_SJ_SI_SJ_NS1F_6fusion15FusionCallbacksIS1J_NS1O_17LinearCombinationISI_fSI_fLNS_15FloatRoundStyleE2EEES1K_S1N_JEEENS4_5SM1004TMEM4LOAD26SM100_TMEM_LOAD_32dp32b64xENS4_13SM90_TMA_LOADES1B_NS4_39AutoVectorizingCopyWithAssumedAlignmentILi128EEENS4_14SM90_TMA_STOREES1B_S20_S20_EEEvvEEEEvNT_6ParamsE,"ax",@progbits
	.align	128
.text._ZN7cutlass13device_kernelINS_4gemm6kernel13GemmUniversalIN4cute5tupleIJiiiiEEENS1_10collective13CollectiveMmaINS1_35MainloopSm100TmaUmmaWarpSpecializedILi2ELi2ELi2ENS5_IJNS4_1CILi2EEESB_NSA_ILi1EEEEEEEENS5_IJNSA_ILi256EEESF_NSA_ILi128EEEEEENS_10bfloat16_tENS5_IJlSC_lEEESI_SJ_NS4_8TiledMMAINS4_8MMA_AtomIJNS4_26SM100_MMA_F16BF16_2x1SM_SSISI_SI_fLi256ELi256ELNS4_4UMMA5MajorE0ELSO_0ELNSN_7ScaleInE0ELSP_0EEEEEENS4_6LayoutINS5_IJSC_SC_SC_EEENS5_IJNSA_ILi0EEESU_SU_EEEEENS5_IJNS4_10UnderscoreESX_SX_EEEEENS4_28SM100_TMA_2SM_LOAD_MULTICASTENS4_14ComposedLayoutINS4_7SwizzleILi3ELi4ELi3EEENS4_18smem_ptr_flag_bitsILi16EEENSS_INS5_IJNSA_ILi8EEENSA_ILi64EEEEEENS5_IJS17_SC_EEEEEEEvNS4_8identityENS4_18SM100_TMA_2SM_LOADES1B_vS1C_EENS_8epilogue10collective18CollectiveEpilogueINS1F_23Sm100TmaWarpSpecializedILi4ELi2ELi64ELb1ELb0EEEJNS5_IJSG_SF_SG_EEENS5_IJNSS_ISG_SC_EENSS_IS17_SC_EEEEESI_SJ_SI_SJ_NS1F_6fusion15FusionCallbacksIS1J_NS1O_17LinearCombinationISI_fSI_fLNS_15FloatRoundStyleE2EEES1K_S1N_JEEENS4_5SM1004TMEM4LOAD26SM100_TMEM_LOAD_32dp32b64xENS4_13SM90_TMA_LOADES1B_NS4_39AutoVectorizingCopyWithAssumedAlignmentILi128EEENS4_14SM90_TMA_STOREES1B_S20_S20_EEEvvEEEEvNT_6ParamsE:
        .type           _ZN7cutlass13device_kernelINS_4gemm6kernel13GemmUniversalIN4cute5tupleIJiiiiEEENS1_10collective13CollectiveMmaINS1_35MainloopSm100TmaUmmaWarpSpecializedILi2ELi2ELi2ENS5_IJNS4_1CILi2EEESB_NSA_ILi1EEEEEEEENS5_IJNSA_ILi256EEESF_NSA_ILi128EEEEEENS_10bfloat16_tENS5_IJlSC_lEEESI_SJ_NS4_8TiledMMAINS4_8MMA_AtomIJNS4_26SM100_MMA_F16BF16_2x1SM_SSISI_SI_fLi256ELi256ELNS4_4UMMA5MajorE0ELSO_0ELNSN_7ScaleInE0ELSP_0EEEEEENS4_6LayoutINS5_IJSC_SC_SC_EEENS5_IJNSA_ILi0EEESU_SU_EEEEENS5_IJNS4_10UnderscoreESX_SX_EEEEENS4_28SM100_TMA_2SM_LOAD_MULTICASTENS4_14ComposedLayoutINS4_7SwizzleILi3ELi4ELi3EEENS4_18smem_ptr_flag_bitsILi16EEENSS_INS5_IJNSA_ILi8EEENSA_ILi64EEEEEENS5_IJS17_SC_EEEEEEEvNS4_8identityENS4_18SM100_TMA_2SM_LOADES1B_vS1C_EENS_8epilogue10collective18CollectiveEpilogueINS1F_23Sm100TmaWarpSpecializedILi4ELi2ELi64ELb1ELb0EEEJNS5_IJSG_SF_SG_EEENS5_IJNSS_ISG_SC_EENSS_IS17_SC_EEEEESI_SJ_SI_SJ_NS1F_6fusion15FusionCallbacksIS1J_NS1O_17LinearCombinationISI_fSI_fLNS_15FloatRoundStyleE2EEES1K_S1N_JEEENS4_5SM1004TMEM4LOAD26SM100_TMEM_LOAD_32dp32b64xENS4_13SM90_TMA_LOADES1B_NS4_39AutoVectorizingCopyWithAssumedAlignmentILi128EEENS4_14SM90_TMA_STOREES1B_S20_S20_EEEvvEEEEvNT_6ParamsE,@function
        .size           _ZN7cutlass13device_kernelINS_4gemm6kernel13GemmUniversalIN4cute5tupleIJiiiiEEENS1_10collective13CollectiveMmaINS1_35MainloopSm100TmaUmmaWarpSpecializedILi2ELi2ELi2ENS5_IJNS4_1CILi2EEESB_NSA_ILi1EEEEEEEENS5_IJNSA_ILi256EEESF_NSA_ILi128EEEEEENS_10bfloat16_tENS5_IJlSC_lEEESI_SJ_NS4_8TiledMMAINS4_8MMA_AtomIJNS4_26SM100_MMA_F16BF16_2x1SM_SSISI_SI_fLi256ELi256ELNS4_4UMMA5MajorE0ELSO_0ELNSN_7ScaleInE0ELSP_0EEEEEENS4_6LayoutINS5_IJSC_SC_SC_EEENS5_IJNSA_ILi0EEESU_SU_EEEEENS5_IJNS4_10UnderscoreESX_SX_EEEEENS4_28SM100_TMA_2SM_LOAD_MULTICASTENS4_14ComposedLayoutINS4_7SwizzleILi3ELi4ELi3EEENS4_18smem_ptr_flag_bitsILi16EEENSS_INS5_IJNSA_ILi8EEENSA_ILi64EEEEEENS5_IJS17_SC_EEEEEEEvNS4_8identityENS4_18SM100_TMA_2SM_LOADES1B_vS1C_EENS_8epilogue10collective18CollectiveEpilogueINS1F_23Sm100TmaWarpSpecializedILi4ELi2ELi64ELb1ELb0EEEJNS5_IJSG_SF_SG_EEENS5_IJNSS_ISG_SC_EENSS_IS17_SC_EEEEESI_SJ_SI_SJ_NS1F_6fusion15FusionCallbacksIS1J_NS1O_17LinearCombinationISI_fSI_fLNS_15FloatRoundStyleE2EEES1K_S1N_JEEENS4_5SM1004TMEM4LOAD26SM100_TMEM_LOAD_32dp32b64xENS4_13SM90_TMA_LOADES1B_NS4_39AutoVectorizingCopyWithAssumedAlignmentILi128EEENS4_14SM90_TMA_STOREES1B_S20_S20_EEEvvEEEEvNT_6ParamsE,(.L_x_189 - _ZN7cutlass13device_kernelINS_4gemm6kernel13GemmUniversalIN4cute5tupleIJiiiiEEENS1_10collective13CollectiveMmaINS1_35MainloopSm100TmaUmmaWarpSpecializedILi2ELi2ELi2ENS5_IJNS4_1CILi2EEESB_NSA_ILi1EEEEEEEENS5_IJNSA_ILi256EEESF_NSA_ILi128EEEEEENS_10bfloat16_tENS5_IJlSC_lEEESI_SJ_NS4_8TiledMMAINS4_8MMA_AtomIJNS4_26SM100_MMA_F16BF16_2x1SM_SSISI_SI_fLi256ELi256ELNS4_4UMMA5MajorE0ELSO_0ELNSN_7ScaleInE0ELSP_0EEEEEENS4_6LayoutINS5_IJSC_SC_SC_EEENS5_IJNSA_ILi0EEESU_SU_EEEEENS5_IJNS4_10UnderscoreESX_SX_EEEEENS4_28SM100_TMA_2SM_LOAD_MULTICASTENS4_14ComposedLayoutINS4_7SwizzleILi3ELi4ELi3EEENS4_18smem_ptr_flag_bitsILi16EEENSS_INS5_IJNSA_ILi8EEENSA_ILi64EEEEEENS5_IJS17_SC_EEEEEEEvNS4_8identityENS4_18SM100_TMA_2SM_LOADES1B_vS1C_EENS_8epilogue10collective18CollectiveEpilogueINS1F_23Sm100TmaWarpSpecializedILi4ELi2ELi64ELb1ELb0EEEJNS5_IJSG_SF_SG_EEENS5_IJNSS_ISG_SC_EENSS_IS17_SC_EEEEESI_SJ_SI_SJ_NS1F_6fusion15FusionCallbacksIS1J_NS1O_17LinearCombinationISI_fSI_fLNS_15FloatRoundStyleE2EEES1K_S1N_JEEENS4_5SM1004TMEM4LOAD26SM100_TMEM_LOAD_32dp32b64xENS4_13SM90_TMA_LOADES1B_NS4_39AutoVectorizingCopyWithAssumedAlignmentILi128EEENS4_14SM90_TMA_STOREES1B_S20_S20_EEEvvEEEEvNT_6ParamsE)
        .other          _ZN7cutlass13device_kernelINS_4gemm6kernel13GemmUniversalIN4cute5tupleIJiiiiEEENS1_10collective13CollectiveMmaINS1_35MainloopSm100TmaUmmaWarpSpecializedILi2ELi2ELi2ENS5_IJNS4_1CILi2EEESB_NSA_ILi1EEEEEEEENS5_IJNSA_ILi256EEESF_NSA_ILi128EEEEEENS_10bfloat16_tENS5_IJlSC_lEEESI_SJ_NS4_8TiledMMAINS4_8MMA_AtomIJNS4_26SM100_MMA_F16BF16_2x1SM_SSISI_SI_fLi256ELi256ELNS4_4UMMA5MajorE0ELSO_0ELNSN_7ScaleInE0ELSP_0EEEEEENS4_6LayoutINS5_IJSC_SC_SC_EEENS5_IJNSA_ILi0EEESU_SU_EEEEENS5_IJNS4_10UnderscoreESX_SX_EEEEENS4_28SM100_TMA_2SM_LOAD_MULTICASTENS4_14ComposedLayoutINS4_7SwizzleILi3ELi4ELi3EEENS4_18smem_ptr_flag_bitsILi16EEENSS_INS5_IJNSA_ILi8EEENSA_ILi64EEEEEENS5_IJS17_SC_EEEEEEEvNS4_8identityENS4_18SM100_TMA_2SM_LOADES1B_vS1C_EENS_8epilogue10collective18CollectiveEpilogueINS1F_23Sm100TmaWarpSpecializedILi4ELi2ELi64ELb1ELb0EEEJNS5_IJSG_SF_SG_EEENS5_IJNSS_ISG_SC_EENSS_IS17_SC_EEEEESI_SJ_SI_SJ_NS1F_6fusion15FusionCallbacksIS1J_NS1O_17LinearCombinationISI_fSI_fLNS_15FloatRoundStyleE2EEES1K_S1N_JEEENS4_5SM1004TMEM4LOAD26SM100_TMEM_LOAD_32dp32b64xENS4_13SM90_TMA_LOADES1B_NS4_39AutoVectorizingCopyWithAssumedAlignmentILi128EEENS4_14SM90_TMA_STOREES1B_S20_S20_EEEvvEEEEvNT_6ParamsE,@"STO_CUDA_ENTRY STV_DEFAULT"
_ZN7cutlass13device_kernelINS_4gemm6kernel13GemmUniversalIN4cute5tupleIJiiiiEEENS1_10collective13CollectiveMmaINS1_35MainloopSm100TmaUmmaWarpSpecializedILi2ELi2ELi2ENS5_IJNS4_1CILi2EEESB_NSA_ILi1EEEEEEEENS5_IJNSA_ILi256EEESF_NSA_ILi128EEEEEENS_10bfloat16_tENS5_IJlSC_lEEESI_SJ_NS4_8TiledMMAINS4_8MMA_AtomIJNS4_26SM100_MMA_F16BF16_2x1SM_SSISI_SI_fLi256ELi256ELNS4_4UMMA5MajorE0ELSO_0ELNSN_7ScaleInE0ELSP_0EEEEEENS4_6LayoutINS5_IJSC_SC_SC_EEENS5_IJNSA_ILi0EEESU_SU_EEEEENS5_IJNS4_10UnderscoreESX_SX_EEEEENS4_28SM100_TMA_2SM_LOAD_MULTICASTENS4_14ComposedLayoutINS4_7SwizzleILi3ELi4ELi3EEENS4_18smem_ptr_flag_bitsILi16EEENSS_INS5_IJNSA_ILi8EEENSA_ILi64EEEEEENS5_IJS17_SC_EEEEEEEvNS4_8identityENS4_18SM100_TMA_2SM_LOADES1B_vS1C_EENS_8epilogue10collective18CollectiveEpilogueINS1F_23Sm100TmaWarpSpecializedILi4ELi2ELi64ELb1ELb0EEEJNS5_IJSG_SF_SG_EEENS5_IJNSS_ISG_SC_EENSS_IS17_SC_EEEEESI_SJ_SI_SJ_NS1F_6fusion15FusionCallbacksIS1J_NS1O_17LinearCombinationISI_fSI_fLNS_15FloatRoundStyleE2EEES1K_S1N_JEEENS4_5SM1004TMEM4LOAD26SM100_TMEM_LOAD_32dp32b64xENS4_13SM90_TMA_LOADES1B_NS4_39AutoVectorizingCopyWithAssumedAlignmentILi128EEENS4_14SM90_TMA_STOREES1B_S20_S20_EEEvvEEEEvNT_6ParamsE:
[----:B------:R-:W1:Y:S01]  /*0000*/  LDC R1, c[0x0][0x37c] ;  /* 0x0000df00ff017b82 */ /* 0x000e620000000800 */
[----:B------:R-:W2:Y:S01]  /*0010*/  S2R R163, SR_TID.X ;  /* 0x0000000000a37919 */ /* 0x000ea20000002100 */
[----:B------:R-:W3:Y:S06]  /*0020*/  LDCU.64 UR8, c[0x0][0x890] ;  /* 0x00011200ff0877ac */ /* 0x000eec0008000a00 */
[----:B------:R-:W4:Y:S01]  /*0030*/  S2UR UR47, SR_CgaCtaId ;  /* 0x00000000002f79c3 */ /* 0x000f220000008800 */
[----:B------:R-:W-:Y:S02]  /*0040*/  PRMT R146, RZ, 0x7610, R146 ;  /* 0x00007610ff927816 */ /* 0x000fe40000000092 */
[----:B------:R-:W-:Y:S01]  /*0050*/  ELECT P1, URZ, PT ;  /* 0x0000000000ff782f */ /* 0x000fe20003820000 */
[----:B---3--:R-:W-:-:S04]  /*0060*/  UISETP.NE.U32.AND UP0, UPT, UR8, URZ, UPT ;  /* 0x000000ff0800728c */ /* 0x008fc8000bf05070 */
[----:B------:R-:W-:Y:S02]  /*0070*/  UISETP.NE.AND.EX UP0, UPT, UR9, URZ, UPT, UP0 ;  /* 0x000000ff0900728c */ /* 0x000fe4000bf05300 */
[----:B----4-:R-:W-:Y:S02]  /*0080*/  ULOP3.LUT UR68, UR47, 0x1, URZ, 0xc0, !UPT ;  /* 0x000000012f447892 */ /* 0x010fe4000f8ec0ff */
[----:B------:R-:W-:Y:S01]  /*0090*/  ULOP3.LUT UR69, UR47, 0x1, URZ, 0x3c, !UPT ;  /* 0x000000012f457892 */ /* 0x000fe2000f8e3cff */
[----:B--2---:R-:W-:-:S05]  /*00a0*/  SHF.R.U32.HI R147, RZ, 0x5, R163 ;  /* 0x00000005ff937819 */ /* 0x004fca00000116a3 */
[----:B------:R-:W2:Y:S02]  /*00b0*/  SHFL.IDX PT, R0, R147, RZ, 0x1f ;  /* 0x00001fff93007589 */ /* 0x000ea400000e0000 */
[----:B--2---:R-:W-:Y:S01]  /*00c0*/  R2UR UR17, R0 ;  /* 0x00000000001172ca */ /* 0x004fe200000e0000 */
[----:B-1----:R-:W-:-:S14]  /*00d0*/  BRA.U UP0, `(.L_x_0) ;  /* 0x0000000100307547 */ /* 0x002fdc000b800000 */
[----:B------:R-:W1:Y:S02]  /*00e0*/  LDCU.64 UR4, c[0x0][0x888] ;  /* 0x00011100ff0477ac */ /* 0x000e640008000a00 */
[----:B-1----:R-:W-:-:S04]  /*00f0*/  UISETP.NE.U32.AND UP0, UPT, UR4, URZ, UPT ;  /* 0x000000ff0400728c */ /* 0x002fc8000bf05070 */
[----:B------:R-:W-:-:S09]  /*0100*/  UISETP.NE.AND.EX UP0, UPT, UR5, URZ, UPT, UP0 ;  /* 0x000000ff0500728c */ /* 0x000fd2000bf05300 */
[----:B------:R-:W-:Y:S05]  /*0110*/  BRA.U !UP0, `(.L_x_1) ;  /* 0x0000000108147547 */ /* 0x000fea000b800000 */
[----:B------:R-:W1:Y:S01]  /*0120*/  LDC.64 R2, c[0x0][0x888] ;  /* 0x00022200ff027b82 */ /* 0x000e620000000a00 */
[----:B------:R-:W1:Y:S02]  /*0130*/  LDCU.64 UR4, c[0x0][0x358] ;  /* 0x00006b00ff0477ac */ /* 0x000e640008000a00 */
[----:B-1----:R1:W5:Y:S01]  /*0140*/  LDG.E R73, desc[UR4][R2.64] ;  /* 0x0000000402497981 */ /* 0x002362000c1e1900 */
[----:B------:R-:W-:Y:S01]  /*0150*/  HFMA2 R146, -RZ, RZ, 0, 5.9604644775390625e-08 ;  /* 0x00000001ff927431 */ /* 0x000fe200000001ff */
[----:B------:R-:W-:Y:S05]  /*0160*/  BRA `(.L_x_0) ;  /* 0x00000000000c7947 */ /* 0x000fea0003800000 */
.L_x_1:
[----:B------:R-:W1:Y:S01]  /*0170*/  LDCU UR4, c[0x0][0x880] ;  /* 0x00011000ff0477ac */ /* 0x000e620008000800 */
[----:B------:R-:W-:Y:S01]  /*0180*/  HFMA2 R146, -RZ, RZ, 0, 5.9604644775390625e-08 ;  /* 0x00000001ff927431 */ /* 0x000fe200000001ff */
[----:B-1----:R-:W-:-:S07]  /*0190*/  MOV R73, UR4 ;  /* 0x0000000400497c02 */ /* 0x002fce0008000f00 */
.L_x_0:
[----:B------:R-:W2:Y:S02]  /*01a0*/  LDCU.64 UR4, c[0x0][0x8b0] ;  /* 0x00011600ff0477ac */ /* 0x000ea40008000a00 */
[----:B--2---:R-:W-:-:S04]  /*01b0*/  UISETP.NE.U32.AND UP0, UPT, UR4, URZ, UPT ;  /* 0x000000ff0400728c */ /* 0x004fc8000bf05070 */
[----:B------:R-:W-:-:S09]  /*01c0*/  UISETP.NE.AND.EX UP0, UPT, UR5, URZ, UPT, UP0 ;  /* 0x000000ff0500728c */ /* 0x000fd2000bf05300 */
[----:B------:R-:W-:Y:S05]  /*01d0*/  BRA.U UP0, `(.L_x_2) ;  /* 0x0000000100287547 */ /* 0x000fea000b800000 */
[----:B------:R-:W2:Y:S02]  /*01e0*/  LDCU.64 UR4, c[0x0][0x8a8] ;  /* 0x00011500ff0477ac */ /* 0x000ea40008000a00 */
[----:B--2---:R-:W-:-:S04]  /*01f0*/  UISETP.NE.U32.AND UP0, UPT, UR4, URZ, UPT ;  /* 0x000000ff0400728c */ /* 0x004fc8000bf05070 */
[----:B------:R-:W-:-:S09]  /*0200*/  UISETP.NE.AND.EX UP0, UPT, UR5, URZ, UPT, UP0 ;  /* 0x000000ff0500728c */ /* 0x000fd2000bf05300 */
[----:B------:R-:W-:Y:S05]  /*0210*/  BRA.U !UP0, `(.L_x_3) ;  /* 0x0000000108107547 */ /* 0x000fea000b800000 */
[----:B------:R-:W2:Y:S01]  /*0220*/  LDC.64 R70, c[0x0][0x8a8] ;  /* 0x00022a00ff467b82 */ /* 0x000ea20000000a00 */
[----:B------:R-:W2:Y:S02]  /*0230*/  LDCU.64 UR4, c[0x0][0x358] ;  /* 0x00006b00ff0477ac */ /* 0x000ea40008000a00 */
[----:B--2---:R2:W5:Y:S01]  /*0240*/  LDG.E R70, desc[UR4][R70.64] ;  /* 0x0000000446467981 */ /* 0x004562000c1e1900 */
[----:B------:R-:W-:Y:S05]  /*0250*/  BRA `(.L_x_2) ;  /* 0x0000000000087947 */ /* 0x000fea0003800000 */
.L_x_3:
[----:B------:R-:W2:Y:S02]  /*0260*/  LDCU UR4, c[0x0][0x8a0] ;  /* 0x00011400ff0477ac */ /* 0x000ea40008000800 */
[----:B--2---:R-:W-:Y:S02]  /*0270*/  MOV R70, UR4 ;  /* 0x0000000400467c02 */ /* 0x004fe40008000f00 */
.L_x_2:
[----:B------:R-:W-:Y:S01]  /*0280*/  IMAD.U32 R0, RZ, RZ, UR17 ;  /* 0x00000011ff007e24 */ /* 0x000fe2000f8e00ff */
[----:B------:R-:W-:Y:S04]  /*0290*/  BSSY.RECONVERGENT B0, `(.L_x_4) ;  /* 0x000000c000007945 */ /* 0x000fe80003800200 */
[C---:B------:R-:W-:Y:S02]  /*02a0*/  ISETP.NE.OR P2, PT, R0.reuse, 0x1, !P1 ;  /* 0x000000010000780c */ /* 0x040fe40004f45670 */
[----:B------:R-:W-:-:S11]  /*02b0*/  ISETP.NE.OR P0, PT, R0, 0x3, !P1 ;  /* 0x000000030000780c */ /* 0x000fd60004f05670 */
[----:B------:R-:W-:Y:S05]  /*02c0*/  @P2 BRA `(.L_x_5) ;  /* 0x0000000000202947 */ /* 0x000fea0003800000 */
[----:B------:R-:W3:Y:S02]  /*02d0*/  LDCU.64 UR4, c[0x0][0x348] ;  /* 0x00006900ff0477ac */ /* 0x000ee40008000a00 */
[----:B---3--:R-:W-:Y:S02]  /*02e0*/  UIADD3 UR6, UP1, UPT, UR4, 0x80, URZ ;  /* 0x0000008004067890 */ /* 0x008fe4000ff3e0ff */
[----:B------:R-:W-:Y:S02]  /*02f0*/  UIADD3 UR4, UP0, UPT, UR4, 0x180, URZ ;  /* 0x0000018004047890 */ /* 0x000fe4000ff1e0ff */
[----:B------:R-:W-:Y:S02]  /*0300*/  UIADD3.X UR7, UPT, UPT, URZ, UR5, URZ, UP1, !UPT ;  /* 0x00000005ff077290 */ /* 0x000fe40008ffe4ff */
[----:B------:R-:W-:-:S07]  /*0310*/  UIADD3.X UR5, UPT, UPT, URZ, UR5, URZ, UP0, !UPT ;  /* 0x00000005ff057290 */ /* 0x000fce00087fe4ff */
[----:B------:R3:W-:Y:S02]  /*0320*/  UTMACCTL.PF [UR6] ;  /* 0x00000000060079b9 */ /* 0x0007e40008040000 */
[----:B------:R3:W-:Y:S02]  /*0330*/  UTMACCTL.PF [UR4] ;  /* 0x00000000040079b9 */ /* 0x0007e40008040000 */
[----:B---3--:R-:W-:Y:S01]  /*0340*/  NOP ;  /* 0x0000000000007918 */ /* 0x008fe20000000000 */
.L_x_5:
[----:B------:R-:W-:Y:S05]  /*0350*/  BSYNC.RECONVERGENT B0 ;  /* 0x0000000000007941 */ /* 0x000fea0003800200 */
.L_x_4:
[----:B------:R-:W-:Y:S04]  /*0360*/  BSSY.RECONVERGENT B0, `(.L_x_6) ;  /* 0x000000a000007945 */ /* 0x000fe80003800200 */
        /* <DEDUP_REMOVED lines=9> */
.L_x_7:
[----:B------:R-:W-:Y:S05]  /*0400*/  BSYNC.RECONVERGENT B0 ;  /* 0x0000000000007941 */ /* 0x000fea0003800200 */
.L_x_6:
[----:B------:R-:W3:Y:S01]  /*0410*/  LDCU.64 UR4, c[0x0][0x888] ;  /* 0x00011100ff0477ac */ /* 0x000ee20008000a00 */
[----:B------:R-:W-:Y:S02]  /*0420*/  UISETP.EQ.U32.AND UP1, UPT, UR8, URZ, UPT ;  /* 0x000000ff0800728c */ /* 0x000fe4000bf22070 */
[----:B------:R-:W-:Y:S02]  /*0430*/  UPLOP3.LUT UP3, UPT, UPT, UPT, UPT, 0x80, 0x8 ;  /* 0x000000000008789c */ /* 0x000fe40003f6f070 */
[----:B---3--:R-:W-:-:S04]  /*0440*/  UISETP.NE.U32.AND UP0, UPT, UR4, URZ, UPT ;  /* 0x000000ff0400728c */ /* 0x008fc8000bf05070 */
[----:B------:R-:W-:-:S04]  /*0450*/  UISETP.NE.AND.EX UP0, UPT, UR5, URZ, UPT, UP0 ;  /* 0x000000ff0500728c */ /* 0x000fc8000bf05300 */
[----:B------:R-:W-:-:S04]  /*0460*/  UISETP.EQ.OR.EX UP2, UPT, UR9, URZ, !UP0, UP1 ;  /* 0x000000ff0900728c */ /* 0x000fc8000c742710 */
[----:B------:R-:W-:-:S06]  /*0470*/  UP2UR UR4, UPR, URZ, 0x4 ;  /* 0x00000004ff047883 */ /* 0x000fcc0008000000 */
[----:B------:R-:W-:Y:S01]  /*0480*/  MOV R149, UR4 ;  /* 0x0000000400957c02 */ /* 0x000fe20008000f00 */
[----:B------:R-:W-:Y:S06]  /*0490*/  BRA.U !UP2, `(.L_x_8) ;  /* 0x000000010a207547 */ /* 0x000fec000b800000 */
[----:B------:R-:W-:Y:S01]  /*04a0*/  UISETP.NE.U32.AND UP1, UPT, UR8, URZ, UPT ;  /* 0x000000ff0800728c */ /* 0x000fe2000bf25070 */
[----:B-----5:R-:W-:Y:S01]  /*04b0*/  FSETP.NEU.AND P0, PT, R73, RZ, PT ;  /* 0x000000ff4900720b */ /* 0x020fe20003f0d000 */
[----:B------:R-:W-:Y:S02]  /*04c0*/  USEL UR4, URZ, 0xffffffff, UP0 ;  /* 0xffffffffff047887 */ /* 0x000fe40008000000 */
[----:B------:R-:W-:-:S10]  /*04d0*/  UISETP.NE.AND.EX UP1, UPT, UR9, URZ, UPT, UP1 ;  /* 0x000000ff0900728c */ /* 0x000fd4000bf25310 */
[----:B------:R-:W-:Y:S01]  /*04e0*/  VOTEU.ANY UP0, P0 ;  /* 0x0000000000ff7886 */ /* 0x000fe20000000100 */
[----:B------:R-:W-:-:S04]  /*04f0*/  @!UP1 USEL UR4, URZ, 0xffffffff, UP0 ;  /* 0xffffffffff049887 */ /* 0x000fc80008000000 */
[----:B------:R-:W-:-:S04]  /*0500*/  ULOP3.LUT UR4, UR4, 0x1, URZ, 0xc0, !UPT ;  /* 0x0000000104047892 */ /* 0x000fc8000f8ec0ff */
[----:B------:R-:W-:-:S11]  /*0510*/  UISETP.NE.U32.AND UP3, UPT, UR4, 0x1, UPT ;  /* 0x000000010400788c */ /* 0x000fd6000bf65070 */
.L_x_8:
[----:B------:R-:W3:Y:S01]  /*0520*/  SHFL.IDX PT, R0, R147, RZ, 0x1f ;  /* 0x00001fff93007589 */ /* 0x000ee200000e0000 */
[----:B------:R-:W-:-:S04]  /*0530*/  UISETP.NE.AND UP0, UPT, UR17, 0x2, UPT ;  /* 0x000000021100788c */ /* 0x000fc8000bf05270 */
[----:B------:R-:W-:Y:S02]  /*0540*/  UISETP.EQ.AND UP1, UPT, UR68, URZ, !UP0 ;  /* 0x000000ff4400728c */ /* 0x000fe4000c722270 */
[----:B------:R-:W-:-:S04]  /*0550*/  USEL UR40, URZ, 0x1, UP0 ;  /* 0x00000001ff287887 */ /* 0x000fc80008000000 */
[----:B------:R-:W-:Y:S02]  /*0560*/  PLOP3.LUT P4, PT, P1, PT, UP1, 0x80, 0x8 ;  /* 0x000000000008781c */ /* 0x000fe40000f8f018 */
[----:B---3--:R-:W-:-:S13]  /*0570*/  ISETP.NE.AND P0, PT, R0, RZ, PT ;  /* 0x000000ff0000720c */ /* 0x008fda0003f05270 */
[----:B------:R-:W-:Y:S05]  /*0580*/  @P0 BRA `(.L_x_9) ;  /* 0x0000000000440947 */ /* 0x000fea0003800000 */
[----:B------:R-:W-:Y:S01]  /*0590*/  UMOV UR4, 0x400 ;  /* 0x0000040000047882 */ /* 0x000fe20000000000 */
[----:B------:R-:W-:Y:S01]  /*05a0*/  UMOV UR8, 0x1 ;  /* 0x0000000100087882 */ /* 0x000fe20000000000 */
[----:B------:R-:W-:Y:S01]  /*05b0*/  UMOV UR6, 0x2 ;  /* 0x0000000200067882 */ /* 0x000fe20000000000 */
[----:B------:R-:W-:Y:S02]  /*05c0*/  ULEA UR4, UR47, UR4, 0x18 ;  /* 0x000000042f047291 */ /* 0x000fe4000f8ec0ff */
[----:B------:R-:W-:-:S04]  /*05d0*/  UIADD3 UR8, UPT, UPT, -UR8, 0x100000, URZ ;  /* 0x0010000008087890 */ /* 0x000fc8000fffe1ff */
[----:B------:R-:W-:Y:S02]  /*05e0*/  USHF.L.U32 UR9, UR8, 0xb, URZ ;  /* 0x0000000b08097899 */ /* 0x000fe400080006ff */
[----:B------:R-:W-:Y:S02]  /*05f0*/  USHF.L.U32 UR8, UR8, 0x1, URZ ;  /* 0x0000000108087899 */ /* 0x000fe400080006ff */
[----:B------:R-:W-:-:S04]  /*0600*/  UIADD3 UR6, UPT, UPT, -UR6, 0x100000, URZ ;  /* 0x0010000006067890 */ /* 0x000fc8000fffe1ff */
[----:B------:R-:W-:Y:S02]  /*0610*/  USHF.L.U32 UR7, UR6, 0xb, URZ ;  /* 0x0000000b06077899 */ /* 0x000fe400080006ff */
[----:B------:R-:W-:Y:S01]  /*0620*/  USHF.L.U32 UR6, UR6, 0x1, URZ ;  /* 0x0000000106067899 */ /* 0x000fe200080006ff */
[----:B------:R-:W-:Y:S01]  /*0630*/  ELECT P0, URZ, PT ;  /* 0x0000000000ff782f */ /* 0x000fe20003800000 */
[----:B------:R-:W3:Y:S02]  /*0640*/  FENCE.VIEW.ASYNC.S ;  /* 0x00000000000073c6 */ /* 0x000ee40000000000 */
[----:B---3--:R3:W4:Y:S08]  /*0650*/  SYNCS.EXCH.64 URZ, [UR4], UR8 ;  /* 0x0000000804ff75b2 */ /* 0x0087300008000100 */
[----:B------:R3:W1:Y:S01]  /*0660*/  SYNCS.EXCH.64 URZ, [UR4+0x10], UR6 ;  /* 0x0000100604ff75b2 */ /* 0x0006620008000100 */
[----:B------:R3:W1:Y:S01]  /*0670*/  SYNCS.EXCH.64 URZ, [UR4+0x8], UR8 ;  /* 0x0000080804ff75b2 */ /* 0x0006620008000100 */
[----:B------:R3:W1:Y:S01]  /*0680*/  SYNCS.EXCH.64 URZ, [UR4+0x18], UR6 ;  /* 0x0000180604ff75b2 */ /* 0x0006620008000100 */
[----:B------:R-:W-:Y:S01]  /*0690*/  NOP ;  /* 0x0000000000007918 */ /* 0x000fe20000000000 */
.L_x_9:
[----:B------:R-:W2:Y:S01]  /*06a0*/  SHFL.IDX PT, R0, R147, RZ, 0x1f ;  /* 0x00001fff93007589 */ /* 0x000ea200000e0000 */
[----:B------:R-:W-:Y:S01]  /*06b0*/  NOP ;  /* 0x0000000000007918 */ /* 0x000fe20000000000 */
[----:B--2---:R-:W-:-:S13]  /*06c0*/  ISETP.NE.AND P0, PT, R0, 0x1, PT ;  /* 0x000000010000780c */ /* 0x004fda0003f05270 */
[----:B------:R-:W-:Y:S05]  /*06d0*/  @P0 BRA `(.L_x_10) ;  /* 0x0000000000540947 */ /* 0x000fea0003800000 */
[----:B---3--:R-:W-:Y:S01]  /*06e0*/  UMOV UR4, 0x400 ;  /* 0x0000040000047882 */ /* 0x008fe20000000000 */
        /* <DEDUP_REMOVED lines=10> */
[----:B------:R-:W2:Y:S02]  /*0790*/  FENCE.VIEW.ASYNC.S ;  /* 0x00000000000073c6 */ /* 0x000ea40000000000 */
[----:B--2---:R2:W3:Y:S08]  /*07a0*/  SYNCS.EXCH.64 URZ, [UR4+0x20], UR8 ;  /* 0x0000200804ff75b2 */ /* 0x0044f00008000100 */
[----:B------:R2:W1:Y:S01]  /*07b0*/  SYNCS.EXCH.64 URZ, [UR4+0x40], UR6 ;  /* 0x0000400604ff75b2 */ /* 0x0004620008000100 */
[----:B------:R2:W1:Y:S01]  /*07c0*/  SYNCS.EXCH.64 URZ, [UR4+0x28], UR8 ;  /* 0x0000280804ff75b2 */ /* 0x0004620008000100 */
[----:B------:R2:W1:Y:S01]  /*07d0*/  SYNCS.EXCH.64 URZ, [UR4+0x48], UR6 ;  /* 0x0000480604ff75b2 */ /* 0x0004620008000100 */
[----:B------:R2:W1:Y:S01]  /*07e0*/  SYNCS.EXCH.64 URZ, [UR4+0x30], UR8 ;  /* 0x0000300804ff75b2 */ /* 0x0004620008000100 */
[----:B------:R2:W1:Y:S01]  /*07f0*/  SYNCS.EXCH.64 URZ, [UR4+0x50], UR6 ;  /* 0x0000500604ff75b2 */ /* 0x0004620008000100 */
[----:B------:R2:W1:Y:S01]  /*0800*/  SYNCS.EXCH.64 URZ, [UR4+0x38], UR8 ;  /* 0x0000380804ff75b2 */ /* 0x0004620008000100 */
[----:B------:R2:W1:Y:S01]  /*0810*/  SYNCS.EXCH.64 URZ, [UR4+0x58], UR6 ;  /* 0x0000580604ff75b2 */ /* 0x0004620008000100 */
[----:B------:R-:W-:Y:S01]  /*0820*/  NOP ;  /* 0x0000000000007918 */ /* 0x000fe20000000000 */
.L_x_10:
[----:B------:R-:W4:Y:S01]  /*0830*/  SHFL.IDX PT, R0, R147, RZ, 0x1f ;  /* 0x00001fff93007589 */ /* 0x000f2200000e0000 */
[----:B------:R-:W-:Y:S01]  /*0840*/  NOP ;  /* 0x0000000000007918 */ /* 0x000fe20000000000 */
[----:B----4-:R-:W-:-:S13]  /*0850*/  ISETP.NE.AND P0, PT, R0, 0x3, PT ;  /* 0x000000030000780c */ /* 0x010fda0003f05270 */
[----:B------:R-:W-:Y:S05]  /*0860*/  @P0 BRA `(.L_x_11) ;  /* 0x00000000002c0947 */ /* 0x000fea0003800000 */
[----:B--23--:R-:W-:Y:S01]  /*0870*/  UMOV UR6, 0x400 ;  /* 0x0000040000067882 */ /* 0x00cfe20000000000 */
[----:B------:R-:W-:Y:S01]  /*0880*/  UMOV UR4, 0x20 ;  /* 0x0000002000047882 */ /* 0x000fe20000000000 */
[----:B------:R-:W-:Y:S02]  /*0890*/  ULEA UR6, UR47, UR6, 0x18 ;  /* 0x000000062f067291 */ /* 0x000fe4000f8ec0ff */
[----:B------:R-:W-:-:S04]  /*08a0*/  UIADD3 UR4, UPT, UPT, -UR4, 0x100000, URZ ;  /* 0x0010000004047890 */ /* 0x000fc8000fffe1ff */
[----:B------:R-:W-:Y:S02]  /*08b0*/  USHF.L.U32 UR5, UR4, 0xb, URZ ;  /* 0x0000000b04057899 */ /* 0x000fe400080006ff */
[----:B------:R-:W-:Y:S01]  /*08c0*/  USHF.L.U32 UR4, UR4, 0x1, URZ ;  /* 0x0000000104047899 */ /* 0x000fe200080006ff */
[----:B------:R-:W-:Y:S01]  /*08d0*/  ELECT P0, URZ, PT ;  /* 0x0000000000ff782f */ /* 0x000fe20003800000 */
[----:B------:R-:W2:Y:S10]  /*08e0*/  FENCE.VIEW.ASYNC.S ;  /* 0x00000000000073c6 */ /* 0x000eb40000000000 */
[----:B--2---:R4:W2:Y:S01]  /*08f0*/  SYNCS.EXCH.64 URZ, [UR6+0x60], UR4 ;  /* 0x0000600406ff75b2 */ /* 0x0048a20008000100 */
[----:B------:R4:W3:Y:S02]  /*0900*/  SYNCS.EXCH.64 URZ, [UR6+0x68], UR4 ;  /* 0x0000680406ff75b2 */ /* 0x0008e40008000100 */
[----:B----4-:R-:W-:Y:S01]  /*0910*/  NOP ;  /* 0x0000000000007918 */ /* 0x010fe20000000000 */
.L_x_11:
[----:B------:R-:W4:Y:S01]  /*0920*/  SHFL.IDX PT, R0, R147, RZ, 0x1f ;  /* 0x00001fff93007589 */ /* 0x000f2200000e0000 */
[----:B------:R-:W-:Y:S01]  /*0930*/  NOP ;  /* 0x0000000000007918 */ /* 0x000fe20000000000 */
[----:B----4-:R-:W-:-:S13]  /*0940*/  ISETP.NE.AND P0, PT, R0, 0x4, PT ;  /* 0x000000040000780c */ /* 0x010fda0003f05270 */
[----:B------:R-:W-:Y:S05]  /*0950*/  @P0 BRA `(.L_x_12) ;  /* 0x0000000000480947 */ /* 0x000fea0003800000 */
[----:B--23--:R-:W-:Y:S01]  /*0960*/  UMOV UR4, 0x3a0 ;  /* 0x000003a000047882 */ /* 0x00cfe20000000000 */
[----:B------:R-:W-:Y:S01]  /*0970*/  UMOV UR6, 0x400 ;  /* 0x0000040000067882 */ /* 0x000fe20000000000 */
[----:B------:R-:W-:Y:S01]  /*0980*/  USEL UR4, UR4, 0x320, UP3 ;  /* 0x0000032004047887 */ /* 0x000fe20009800000 */
        /* <DEDUP_REMOVED lines=10> */
[----:B--2---:R4:W2:Y:S08]  /*0a30*/  SYNCS.EXCH.64 URZ, [UR6+0x70], UR8 ;  /* 0x0000700806ff75b2 */ /* 0x0048b00008000100 */
[----:B------:R4:W3:Y:S01]  /*0a40*/  SYNCS.EXCH.64 URZ, [UR6+0x80], UR4 ;  /* 0x0000800406ff75b2 */ /* 0x0008e20008000100 */
[----:B------:R4:W1:Y:S01]  /*0a50*/  SYNCS.EXCH.64 URZ, [UR6+0x78], UR8 ;  /* 0x0000780806ff75b2 */ /* 0x0008620008000100 */
[----:B------:R4:W1:Y:S02]  /*0a60*/  SYNCS.EXCH.64 URZ, [UR6+0x88], UR4 ;  /* 0x0000880406ff75b2 */ /* 0x0008640008000100 */
[----:B----4-:R-:W-:Y:S01]  /*0a70*/  NOP ;  /* 0x0000000000007918 */ /* 0x010fe20000000000 */
.L_x_12:
[----:B------:R-:W4:Y:S01]  /*0a80*/  SHFL.IDX PT, R0, R147, RZ, 0x1f ;  /* 0x00001fff93007589 */ /* 0x000f2200000e0000 */
[----:B------:R-:W-:Y:S01]  /*0a90*/  NOP ;  /* 0x0000000000007918 */ /* 0x000fe20000000000 */
[----:B----4-:R-:W-:-:S13]  /*0aa0*/  ISETP.NE.AND P0, PT, R0, 0x5, PT ;  /* 0x000000050000780c */ /* 0x010fda0003f05270 */
[----:B------:R-:W-:Y:S05]  /*0ab0*/  @P0 BRA `(.L_x_13) ;  /* 0x0000000000440947 */ /* 0x000fea0003800000 */
[----:B--23--:R-:W-:Y:S01]  /*0ac0*/  UMOV UR4, 0x400 ;  /* 0x0000040000047882 */ /* 0x00cfe20000000000 */
        /* <DEDUP_REMOVED lines=16> */
.L_x_13:
[----:B------:R-:W4:Y:S01]  /*0bd0*/  SHFL.IDX PT, R0, R147, RZ, 0x1f ;  /* 0x00001fff93007589 */ /* 0x000f2200000e0000 */
[----:B------:R-:W-:Y:S01]  /*0be0*/  ISETP.NE.OR P1, PT, RZ, UR17, !P1 ;  /* 0x00000011ff007c0c */ /* 0x000fe2000cf25670 */
        /* <DEDUP_REMOVED lines=12> */
[----:B------:R4:W3:Y:S01]  /*0cb0*/  SYNCS.EXCH.64 URZ, [UR4+0xc0], UR6 ;  /* 0x0000c00604ff75b2 */ /* 0x0008e20008000100 */
[----:B------:R4:W1:Y:S01]  /*0cc0*/  SYNCS.EXCH.64 URZ, [UR4+0xb8], UR6 ;  /* 0x0000b80604ff75b2 */ /* 0x0008620008000100 */
[----:B------:R4:W1:Y:S02]  /*0cd0*/  SYNCS.EXCH.64 URZ, [UR4+0xc8], UR6 ;  /* 0x0000c80604ff75b2 */ /* 0x0008640008000100 */
[----:B----4-:R-:W-:Y:S01]  /*0ce0*/  NOP ;  /* 0x0000000000007918 */ /* 0x010fe20000000000 */
.L_x_14:
[----:B------:R-:W-:Y:S01]  /*0cf0*/  VOTEU.ALL UP0, P1 ;  /* 0x0000000000ff7886 */ /* 0x000fe20000800000 */
[----:B--23--:R-:W-:Y:S01]  /*0d00*/  UMOV UR4, 0x20 ;  /* 0x0000002000047882 */ /* 0x00cfe20000000000 */
[----:B------:R-:W2:Y:S01]  /*0d10*/  LDCU UR7, c[0x0][0x36c] ;  /* 0x00006d80ff0777ac */ /* 0x000ea20008000800 */
[----:B------:R-:W-:Y:S01]  /*0d20*/  NOP ;  /* 0x0000000000007918 */ /* 0x000fe20000000000 */
[----:B------:R-:W-:Y:S01]  /*0d30*/  LOP3.LUT R0, R163, 0x1f, RZ, 0xc0, !PT ;  /* 0x0000001fa3007812 */ /* 0x000fe200078ec0ff */
[----:B------:R-:W-:Y:S01]  /*0d40*/  @!UP0 UMOV UR6, 0x400 ;  /* 0x0000040000068882 */ /* 0x000fe20000000000 */
[----:B------:R-:W-:-:S04]  /*0d50*/  @!UP0 UIADD3 UR4, UPT, UPT, -UR4, 0x100000, URZ ;  /* 0x0010000004048890 */ /* 0x000fc8000fffe1ff */
[----:B------:R-:W-:Y:S02]  /*0d60*/  @!UP0 USHF.L.U32 UR5, UR4, 0xb, URZ ;  /* 0x0000000b04058899 */ /* 0x000fe400080006ff */
[----:B------:R-:W-:Y:S02]  /*0d70*/  @!UP0 USHF.L.U32 UR4, UR4, 0x1, URZ ;  /* 0x0000000104048899 */ /* 0x000fe400080006ff */
[----:B------:R-:W-:Y:S01]  /*0d80*/  @!UP0 ULEA UR6, UR47, UR6, 0x18 ;  /* 0x000000062f068291 */ /* 0x000fe2000f8ec0ff */
[----:B------:R-:W-:Y:S01]  /*0d90*/  VOTEU.ALL UP0, P1 ;  /* 0x0000000000ff7886 */ /* 0x000fe20000800000 */
[----:B------:R-:W-:Y:S02]  /*0da0*/  UISETP.NE.AND UP4, UPT, UR17, URZ, UPT ;  /* 0x000000ff1100728c */ /* 0x000fe4000bf85270 */
[----:B--2---:R-:W-:Y:S01]  /*0db0*/  UISETP.EQ.U32.AND UP5, UPT, UR7, 0x1, UPT ;  /* 0x000000010700788c */ /* 0x004fe2000bfa2070 */
[----:B------:R-:W2:Y:S07]  /*0dc0*/  FENCE.VIEW.ASYNC.S ;  /* 0x00000000000073c6 */ /* 0x000eae0000000000 */
[----:B--2---:R2:W3:Y:S01]  /*0dd0*/  @!UP0 SYNCS.EXCH.64 URZ, [UR6+0xd0], UR4 ;  /* 0x0000d00406ff85b2 */ /* 0x0044e20008000100 */
[----:B------:R-:W-:Y:S05]  /*0de0*/  BRA.U !UP5, `(.L_x_15) ;  /* 0x000000010d087547 */ /* 0x000fea000b800000 */
[----:B-1-3--:R-:W-:Y:S01]  /*0df0*/  UCGABAR_ARV ;  /* 0x00000000000079c7 */ /* 0x00afe20008000000 */
[----:B------:R-:W-:Y:S05]  /*0e00*/  BRA `(.L_x_16) ;  /* 0x0000000000047947 */ /* 0x000fea0003800000 */
.L_x_15:
[----:B-1-3--:R-:W-:Y:S01]  /*0e10*/  NOP ;  /* 0x0000000000007918 */ /* 0x00afe20000000000 */
.L_x_16:
[----:B------:R-:W1:Y:S01]  /*0e20*/  S2UR UR16, SR_CTAID.X ;  /* 0x00000000001079c3 */ /* 0x000e620000002500 */
[----:B------:R-:W-:-:S05]  /*0e30*/  CS2R.32 R148, SR_CgaSize ;  /* 0x0000000000947805 */ /* 0x000fca0000008a00 */
[----:B------:R-:W-:-:S05]  /*0e40*/  IMAD R148, R148, -0xa0, RZ ;  /* 0xffffff6094947824 */ /* 0x000fca00078e02ff */
[----:B--2---:R-:W-:-:S14]  /*0e50*/  R2UR UR5, R148 ;  /* 0x00000000940572ca */ /* 0x004fdc00000e0000 */
[----:B------:R-:W2:Y:S01]  /*0e60*/  LDCU UR5, c[0x0][UR5+0x2b0] ;  /* 0x00005600050577ac */ /* 0x000ea20008000800 */
[----:B------:R-:W-:-:S05]  /*0e70*/  CS2R.32 R148, SR_CgaSize ;  /* 0x0000000000947805 */ /* 0x000fca0000008a00 */
[----:B------:R-:W-:-:S05]  /*0e80*/  IMAD R148, R148, -0xa0, RZ ;  /* 0xffffff6094947824 */ /* 0x000fca00078e02ff */
[----:B------:R-:W-:-:S14]  /*0e90*/  R2UR UR4, R148 ;  /* 0x00000000940472ca */ /* 0x000fdc00000e0000 */
[----:B------:R-:W3:Y:S01]  /*0ea0*/  LDCU UR4, c[0x0][UR4+0x2b4] ;  /* 0x00005680040477ac */ /* 0x000ee20008000800 */
[----:B------:R-:W4:Y:S01]  /*0eb0*/  S2UR UR7, SR_CTAID.Y ;  /* 0x00000000000779c3 */ /* 0x000f220000002600 */
[----:B------:R-:W-:-:S05]  /*0ec0*/  CS2R.32 R148, SR_CgaSize ;  /* 0x0000000000947805 */ /* 0x000fca0000008a00 */
[----:B------:R-:W-:-:S05]  /*0ed0*/  IMAD R148, R148, -0xa0, RZ ;  /* 0xffffff6094947824 */ /* 0x000fca00078e02ff */
[----:B------:R-:W-:-:S14]  /*0ee0*/  R2UR UR8, R148 ;  /* 0x00000000940872ca */ /* 0x000fdc00000e0000 */
[----:B------:R-:W3:Y:S01]  /*0ef0*/  LDCU UR8, c[0x0][UR8+0x2a0] ;  /* 0x00005400080877ac */ /* 0x000ee20008000800 */
[----:B------:R-:W3:Y:S01]  /*0f00*/  LDCU UR21, c[0x0][0xb24] ;  /* 0x00016480ff1577ac */ /* 0x000ee20008000800 */
[----:B------:R-:W1:Y:S01]  /*0f10*/  S2UR UR36, SR_CTAID.Z ;  /* 0x00000000002479c3 */ /* 0x000e620000002700 */
[----:B------:R-:W-:-:S05]  /*0f20*/  CS2R.32 R148, SR_CgaSize ;  /* 0x0000000000947805 */ /* 0x000fca0000008a00 */
[----:B------:R-:W-:-:S05]  /*0f30*/  IMAD R148, R148, -0xa0, RZ ;  /* 0xffffff6094947824 */ /* 0x000fca00078e02ff */
[----:B------:R-:W-:-:S14]  /*0f40*/  R2UR UR63, R148 ;  /* 0x00000000943f72ca */ /* 0x000fdc00000e0000 */
[----:B------:R-:W3:Y:S01]  /*0f50*/  LDCU UR63, c[0x0][UR63+0x2a4] ;  /* 0x000054803f3f77ac */ /* 0x000ee20008000800 */
[----:B------:R-:W-:Y:S02]  /*0f60*/  UISETP.GT.U32.AND UP0, UPT, UR68, 0xffff, UPT ;  /* 0x0000ffff4400788c */ /* 0x000fe4000bf04070 */
[----:B------:R-:W-:Y:S01]  /*0f70*/  USHF.L.U32 UR37, UR47, 0xb, URZ ;  /* 0x0000000b2f257899 */ /* 0x000fe200080006ff */
[----:B-1----:R-:W-:Y:S01]  /*0f80*/  I2FP.F32.U32 R3, UR16 ;  /* 0x0000001000037c45 */ /* 0x002fe20008201000 */
[----:B------:R-:W-:Y:S01]  /*0f90*/  UMOV UR28, 0x5 ;  /* 0x00000005001c7882 */ /* 0x000fe20000000000 */
[----:B------:R-:W1:Y:S03]  /*0fa0*/  LDCU UR42, c[0x0][0xb24] ;  /* 0x00016480ff2a77ac */ /* 0x000e660008000800 */
[----:B--2---:R-:W-:Y:S01]  /*0fb0*/  FMUL R3, R3, UR5 ;  /* 0x0000000503037c20 */ /* 0x004fe20008400000 */
[----:B------:R-:W2:Y:S01]  /*0fc0*/  LDCU UR27, c[0x0][0xb30] ;  /* 0x00016600ff1b77ac */ /* 0x000ea20008000800 */
[----:B----4-:R-:W-:Y:S01]  /*0fd0*/  I2FP.F32.U32 R2, UR7 ;  /* 0x0000000700027c45 */ /* 0x010fe20008201000 */
[----:B------:R-:W-:-:S03]  /*0fe0*/  USHF.L.U32 UR55, UR16, 0x7, URZ ;  /* 0x0000000710377899 */ /* 0x000fc600080006ff */
[----:B------:R-:W4:Y:S01]  /*0ff0*/  F2I.U32.TRUNC.NTZ R3, R3 ;  /* 0x0000000300037305 */ /* 0x000f22000020f000 */
[----:B------:R-:W-:Y:S01]  /*1000*/  USEL UR31, UR68, 0xffff, !UP0 ;  /* 0x0000ffff441f7887 */ /* 0x000fe2000c000000 */
[----:B---3--:R-:W-:Y:S01]  /*1010*/  FMUL R2, R2, UR4 ;  /* 0x0000000402027c20 */ /* 0x008fe20008400000 */
[----:B------:R-:W-:Y:S01]  /*1020*/  UISETP.GE.AND UP2, UPT, UR21, 0x1, UPT ;  /* 0x000000011500788c */ /* 0x000fe2000bf46270 */
[----:B------:R-:W-:-:S04]  /*1030*/  UMOV UR20, UR7 ;  /* 0x0000000700147c82 */ /* 0x000fc80008000000 */
[----:B------:R-:W3:Y:S01]  /*1040*/  F2I.U32.TRUNC.NTZ R2, R2 ;  /* 0x0000000200027305 */ /* 0x000ee2000020f000 */
[----:B----4-:R-:W-:Y:S02]  /*1050*/  R2UR UR4, R3 ;  /* 0x00000000030472ca */ /* 0x010fe400000e0000 */
[----:B------:R-:W-:Y:S02]  /*1060*/  PRMT R3, RZ, 0x7610, R3 ;  /* 0x00007610ff037816 */ /* 0x000fe40000000003 */
[----:B---3--:R-:W-:Y:S02]  /*1070*/  R2UR UR6, R2 ;  /* 0x00000000020672ca */ /* 0x008fe400000e0000 */
[----:B------:R-:W-:-:S07]  /*1080*/  PRMT R2, RZ, 0x7610, R2 ;  /* 0x00007610ff027816 */ /* 0x000fce0000000002 */
[----:B------:R-:W-:-:S04]  /*1090*/  UIADD3 UR5, UPT, UPT, -UR4, URZ, URZ ;  /* 0x000000ff04057290 */ /* 0x000fc8000fffe1ff */
[----:B------:R-:W-:Y:S02]  /*10a0*/  UIMAD UR5, UR8, UR5, UR16 ;  /* 0x00000005080572a4 */ /* 0x000fe4000f8e0210 */
[----:B------:R-:W-:-:S04]  /*10b0*/  UIADD3 UR4, UPT, UPT, -UR6, URZ, URZ ;  /* 0x000000ff06047290 */ /* 0x000fc8000fffe1ff */
[----:B------:R-:W-:Y:S01]  /*10c0*/  IMAD.U32 R148, RZ, RZ, UR5 ;  /* 0x00000005ff947e24 */ /* 0x000fe2000f8e00ff */
[----:B------:R-:W-:Y:S01]  /*10d0*/  UIMAD UR63, UR63, UR4, UR7 ;  /* 0x000000043f3f72a4 */ /* 0x000fe2000f8e0207 */
[----:B-12---:R-:W-:Y:S11]  /*10e0*/  BRA.U UP4, `(.L_x_17) ;  /* 0x0000000104407547 */ /* 0x006ff6000b800000 */
[----:B------:R-:W-:-:S13]  /*10f0*/  R2UR UR4, R148 ;  /* 0x00000000940472ca */ /* 0x000fda00000e0000 */
[----:B------:R-:W-:Y:S02]  /*1100*/  UISETP.GT.U32.AND UP0, UPT, UR4, 0x1, UPT ;  /* 0x000000010400788c */ /* 0x000fe4000bf04070 */
[----:B------:R-:W-:Y:S02]  /*1110*/  ULOP3.LUT UR4, UR4, 0xfffffffe, URZ, 0xc0, !UPT ;  /* 0xfffffffe04047892 */ /* 0x000fe4000f8ec0ff */
[----:B------:R-:W-:Y:S02]  /*1120*/  UISETP.NE.AND UP1, UPT, UR63, URZ, UP0 ;  /* 0x000000ff3f00728c */ /* 0x000fe40008725270 */
[----:B------:R-:W-:Y:S02]  /*1130*/  UISETP.NE.AND UP0, UPT, UR63, 0x1, UP0 ;  /* 0x000000013f00788c */ /* 0x000fe40008705270 */
[----:B------:R-:W-:Y:S02]  /*1140*/  USEL UR7, URZ, 0x1, UP1 ;  /* 0x00000001ff077887 */ /* 0x000fe40008800000 */
[----:B------:R-:W-:-:S02]  /*1150*/  USEL UR6, URZ, 0x4, UP0 ;  /* 0x00000004ff067887 */ /* 0x000fc40008000000 */
[----:B------:R-:W-:Y:S02]  /*1160*/  USEL UR5, URZ, 0x2, UP1 ;  /* 0x00000002ff057887 */ /* 0x000fe40008800000 */
[----:B------:R-:W-:Y:S02]  /*1170*/  ULEA UR4, UR63, UR4, 0x1 ;  /* 0x000000043f047291 */ /* 0x000fe4000f8e08ff */
[----:B------:R-:W-:Y:S02]  /*1180*/  USEL UR8, URZ, 0x8, UP0 ;  /* 0x00000008ff087887 */ /* 0x000fe40008000000 */
[----:B------:R-:W-:-:S03]  /*1190*/  UIADD3 UR5, UPT, UPT, UR5, UR6, UR7 ;  /* 0x0000000605057290 */ /* 0x000fc6000fffe007 */
[----:B------:R-:W-:Y:S01]  /*11a0*/  UMOV UR6, 0x3 ;  /* 0x0000000300067882 */ /* 0x000fe20000000000 */
[----:B------:R-:W-:Y:S02]  /*11b0*/  UIADD3 UR5, UPT, UPT, UR5, UR8, URZ ;  /* 0x0000000805057290 */ /* 0x000fe4000fffe0ff */
[----:B------:R-:W-:-:S04]  /*11c0*/  USHF.L.U32 UR4, UR6, UR4, URZ ;  /* 0x0000000406047299 */ /* 0x000fc800080006ff */
[----:B------:R-:W-:Y:S02]  /*11d0*/  MOV R3, UR5 ;  /* 0x0000000500037c02 */ /* 0x000fe40008000f00 */
[----:B------:R-:W-:Y:S02]  /*11e0*/  IMAD.U32 R2, RZ, RZ, UR4 ;  /* 0x00000004ff027e24 */ /* 0x000fe4000f8e00ff */
.L_x_17:
[----:B------:R-:W-:Y:S05]  /*11f0*/  BRA.U !UP2, `(.L_x_18) ;  /* 0x000000010ad47547 */ /* 0x000fea000b800000 */
[----:B------:R-:W1:Y:S01]  /*1200*/  LDCU.128 UR12, c[0x0][0xb10] ;  /* 0x00016200ff0c77ac */ /* 0x000e620008000c00 */
[----:B------:R-:W2:Y:S01]  /*1210*/  LDCU UR6, c[0x0][0x370] ;  /* 0x00006e00ff0677ac */ /* 0x000ea20008000800 */
[----:B------:R-:W3:Y:S01]  /*1220*/  LDCU UR5, c[0x0][0x374] ;  /* 0x00006e80ff0577ac */ /* 0x000ee20008000800 */
[----:B------:R-:W4:Y:S01]  /*1230*/  LDCU UR26, c[0x0][0xb0c] ;  /* 0x00016180ff1a77ac */ /* 0x000f220008000800 */
[----:B------:R-:W4:Y:S01]  /*1240*/  LDCU UR4, c[0x0][0xb20] ;  /* 0x00016400ff0477ac */ /* 0x000f220008000800 */
[----:B------:R-:W4:Y:S01]  /*1250*/  LDCU.64 UR8, c[0x0][0xb28] ;  /* 0x00016500ff0877ac */ /* 0x000f220008000a00 */
[----:B-1----:R-:W-:Y:S02]  /*1260*/  UISETP.NE.AND UP0, UPT, UR14, 0x1, UPT ;  /* 0x000000010e00788c */ /* 0x002fe4000bf05270 */
[----:B---3--:R-:W-:Y:S02]  /*1270*/  UIMAD.WIDE.U32 UR10, UR5, UR15, URZ ;  /* 0x0000000f050a72a5 */ /* 0x008fe4000f8e00ff */
[----:B--2---:R-:W-:-:S02]  /*1280*/  UIMAD.WIDE.U32 UR22, UR6, UR12, URZ ;  /* 0x0000000c061672a5 */ /* 0x004fc4000f8e00ff */
[----:B----4-:R-:W-:Y:S02]  /*1290*/  UISETP.NE.AND UP1, UPT, UR26, 0x1, UPT ;  /* 0x000000011a00788c */ /* 0x010fe4000bf25270 */
[----:B------:R-:W-:Y:S01]  /*12a0*/  UISETP.NE.AND UP2, UPT, UR21, 0x1, UPT ;  /* 0x000000011500788c */ /* 0x000fe2000bf45270 */
[----:B------:R-:W-:Y:S02]  /*12b0*/  UMOV UR10, UR11 ;  /* 0x0000000b000a7c82 */ /* 0x000fe40008000000 */
[----:B------:R-:W-:Y:S01]  /*12c0*/  UMOV UR22, UR23 ;  /* 0x0000001700167c82 */ /* 0x000fe20008000000 */
[----:B------:R-:W-:Y:S02]  /*12d0*/  @UP0 USHF.R.U32.HI UR5, URZ, UR4, UR10 ;  /* 0x00000004ff050299 */ /* 0x000fe4000801160a */
[----:B------:R-:W-:Y:S02]  /*12e0*/  UIMAD.WIDE.U32 UR24, UR20, UR15, URZ ;  /* 0x0000000f141872a5 */ /* 0x000fe4000f8e00ff */
[----:B------:R-:W-:-:S02]  /*12f0*/  UIMAD.WIDE.U32 UR10, UR5, UR8, URZ ;  /* 0x00000008050a72a5 */ /* 0x000fc4000f8e00ff */
[----:B------:R-:W-:Y:S02]  /*1300*/  @UP1 USHF.R.U32.HI UR6, URZ, UR13, UR22 ;  /* 0x0000000dff061299 */ /* 0x000fe40008011616 */
[----:B------:R-:W-:Y:S02]  /*1310*/  UIMAD.WIDE.U32 UR18, UR16, UR12, URZ ;  /* 0x0000000c101272a5 */ /* 0x000fe4000f8e00ff */
[----:B------:R-:W-:Y:S01]  /*1320*/  UIMAD.WIDE.U32 UR22, UR6, UR8, URZ ;  /* 0x00000008061672a5 */ /* 0x000fe2000f8e00ff */
[----:B------:R-:W-:Y:S01]  /*1330*/  UMOV UR24, UR25 ;  /* 0x0000001900187c82 */ /* 0x000fe20008000000 */
[----:B------:R-:W-:Y:S01]  /*1340*/  UMOV UR10, UR11 ;  /* 0x0000000b000a7c82 */ /* 0x000fe20008000000 */
[----:B------:R-:W-:Y:S02]  /*1350*/  USHF.R.U32.HI UR24, URZ, UR4, UR24 ;  /* 0x00000004ff187299 */ /* 0x000fe40008011618 */
[----:B------:R-:W-:Y:S02]  /*1360*/  @UP2 USHF.R.U32.HI UR5, URZ, UR9, UR10 ;  /* 0x00000009ff052299 */ /* 0x000fe4000801160a */
[----:B------:R-:W-:Y:S01]  /*1370*/  UMOV UR7, UR23 ;  /* 0x0000001700077c82 */ /* 0x000fe20008000000 */
[----:B------:R-:W-:Y:S01]  /*1380*/  UMOV UR18, UR19 ;  /* 0x0000001300127c82 */ /* 0x000fe20008000000 */
[----:B------:R-:W-:-:S02]  /*1390*/  @UP2 USHF.R.U32.HI UR6, URZ, UR9, UR7 ;  /* 0x00000009ff062299 */ /* 0x000fc40008011607 */
[----:B------:R-:W-:Y:S02]  /*13a0*/  USHF.R.U32.HI UR13, URZ, UR13, UR18 ;  /* 0x0000000dff0d7299 */ /* 0x000fe40008011612 */
[----:B------:R-:W-:Y:S02]  /*13b0*/  USEL UR4, UR20, UR24, !UP0 ;  /* 0x0000001814047287 */ /* 0x000fe4000c000000 */
[----:B------:R-:W-:Y:S02]  /*13c0*/  UIMAD UR7, UR5, UR21, URZ ;  /* 0x00000015050772a4 */ /* 0x000fe4000f8e02ff */
[----:B------:R-:W-:Y:S02]  /*13d0*/  USEL UR5, UR16, UR13, !UP1 ;  /* 0x0000000d10057287 */ /* 0x000fe4000c800000 */
[----:B------:R-:W-:Y:S02]  /*13e0*/  UIMAD UR12, UR6, UR21, URZ ;  /* 0x00000015060c72a4 */ /* 0x000fe4000f8e02ff */
[----:B------:R-:W-:-:S02]  /*13f0*/  UISETP.GE.AND UP0, UPT, UR4, UR7, UPT ;  /* 0x000000070400728c */ /* 0x000fc4000bf06270 */
[----:B------:R-:W-:Y:S02]  /*1400*/  UIMAD.WIDE.U32 UR10, UR4, UR8, URZ ;  /* 0x00000008040a72a5 */ /* 0x000fe4000f8e00ff */
[----:B------:R-:W-:Y:S02]  /*1410*/  UISETP.GE.OR UP0, UPT, UR5, UR12, UP0 ;  /* 0x0000000c0500728c */ /* 0x000fe40008706670 */
[----:B------:R-:W-:Y:S02]  /*1420*/  UIMAD.WIDE.U32 UR12, UR5, UR8, URZ ;  /* 0x00000008050c72a5 */ /* 0x000fe4000f8e00ff */
[----:B------:R-:W-:Y:S01]  /*1430*/  UIADD3 UR10, UPT, UPT, -UR4, URZ, URZ ;  /* 0x000000ff040a7290 */ /* 0x000fe2000fffe1ff */
[----:B------:R-:W-:Y:S01]  /*1440*/  UMOV UR8, UR11 ;  /* 0x0000000b00087c82 */ /* 0x000fe20008000000 */
[----:B------:R-:W-:Y:S02]  /*1450*/  UIADD3 UR11, UPT, UPT, -UR5, URZ, URZ ;  /* 0x000000ff050b7290 */ /* 0x000fe4000fffe1ff */
[----:B------:R-:W-:-:S03]  /*1460*/  USHF.R.U32.HI UR8, URZ, UR9, UR8 ;  /* 0x00000009ff087299 */ /* 0x000fc60008011608 */
[----:B------:R-:W-:Y:S01]  /*1470*/  @!UP0 UMOV UR7, UR13 ;  /* 0x0000000d00078c82 */ /* 0x000fe20008000000 */
[----:B------:R-:W-:Y:S02]  /*1480*/  UIMAD UR20, UR14, UR10, UR20 ;  /* 0x0000000a0e1472a4 */ /* 0x000fe4000f8e0214 */
[----:B------:R-:W-:Y:S02]  /*1490*/  USEL UR8, UR4, UR8, !UP2 ;  /* 0x0000000804087287 */ /* 0x000fe4000d000000 */
[----:B------:R-:W-:Y:S02]  /*14a0*/  @!UP0 USHF.R.U32.HI UR7, URZ, UR9, UR7 ;  /* 0x00000009ff078299 */ /* 0x000fe40008011607 */
[----:B------:R-:W-:Y:S02]  /*14b0*/  UIADD3 UR9, UPT, UPT, -UR8, URZ, URZ ;  /* 0x000000ff08097290 */ /* 0x000fe4000fffe1ff */
[----:B------:R-:W-:Y:S02]  /*14c0*/  @!UP0 USEL UR7, UR5, UR7, !UP2 ;  /* 0x0000000705078287 */ /* 0x000fe4000d000000 */
[----:B------:R-:W-:-:S02]  /*14d0*/  UIMAD UR9, UR21, UR9, UR4 ;  /* 0x00000009150972a4 */ /* 0x000fc4000f8e0204 */
[----:B------:R-:W-:Y:S02]  /*14e0*/  @!UP0 UIADD3 UR8, UPT, UPT, UR8, -UR7, URZ ;  /* 0x8000000708088290 */ /* 0x000fe4000fffe0ff */
[----:B------:R-:W-:Y:S02]  /*14f0*/  @!UP0 UIMAD UR6, UR9, UR6, UR7 ;  /* 0x00000006090682a4 */ /* 0x000fe4000f8e0207 */
[----:B------:R-:W-:Y:S02]  /*1500*/  @!UP0 UIMAD UR4, UR8, UR21, UR5 ;  /* 0x00000015080482a4 */ /* 0x000fe4000f8e0205 */
[----:B------:R-:W-:Y:S02]  /*1510*/  UIMAD UR16, UR26, UR11, UR16 ;  /* 0x0000000b1a1072a4 */ /* 0x000fe4000f8e0210 */
[----:B------:R-:W-:Y:S01]  /*1520*/  UIMAD UR20, UR4, UR14, UR20 ;  /* 0x0000000e041472a4 */ /* 0x000fe2000f8e0214 */
[----:B------:R-:W-:Y:S02]  /*1530*/  @!UP0 UMOV UR5, UR6 ;  /* 0x0000000600058c82 */ /* 0x000fe40008000000 */
[----:B------:R-:W-:-:S12]  /*1540*/  UIMAD UR16, UR5, UR26, UR16 ;  /* 0x0000001a051072a4 */ /* 0x000fd8000f8e0210 */
.L_x_18:
[----:B------:R-:W-:Y:S02]  /*1550*/  UISETP.NE.AND UP1, UPT, UR27, 0x1, UPT ;  /* 0x000000011b00788c */ /* 0x000fe4000bf25270 */
[----:B------:R-:W-:Y:S02]  /*1560*/  ULOP3.LUT UR31, UR31, 0xffff, URZ, 0xc0, !UPT ;  /* 0x0000ffff1f1f7892 */ /* 0x000fe4000f8ec0ff */
[----:B------:R-:W-:Y:S02]  /*1570*/  UISETP.NE.AND UP0, UPT, UR17, 0x2, UPT ;  /* 0x000000021100788c */ /* 0x000fe4000bf05270 */
[----:B------:R-:W-:Y:S02]  /*1580*/  ULOP3.LUT UR37, UR37, 0x1000, URZ, 0xc0, !UPT ;  /* 0x0000100025257892 */ /* 0x000fe4000f8ec0ff */
[----:B------:R-:W-:Y:S02]  /*1590*/  ULOP3.LUT UR55, UR55, 0x80, URZ, 0xc0, !UPT ;  /* 0x0000008037377892 */ /* 0x000fe4000f8ec0ff */
[----:B------:R-:W-:Y:S01]  /*15a0*/  USHF.L.U32 UR31, UR28, UR31, URZ ;  /* 0x0000001f1c1f7299 */ /* 0x000fe200080006ff */
[----:B------:R-:W-:Y:S11]  /*15b0*/  BRA.U UP1, `(.L_x_19) ;  /* 0x0000000101447547 */ /* 0x000ff6000b800000 */
[----:B------:R-:W1:Y:S01]  /*15c0*/  LDCU.128 UR8, c[0x0][0xb10] ;  /* 0x00016200ff0877ac */ /* 0x000e620008000c00 */
[----:B------:R-:W2:Y:S01]  /*15d0*/  LDCU UR12, c[0x0][0xb0c] ;  /* 0x00016180ff0c77ac */ /* 0x000ea20008000800 */
[----:B------:R-:W3:Y:S01]  /*15e0*/  LDCU UR13, c[0x0][0xb20] ;  /* 0x00016400ff0d77ac */ /* 0x000ee20008000800 */
[----:B-1----:R-:W-:Y:S02]  /*15f0*/  UIMAD.WIDE.U32 UR6, UR16, UR8, URZ ;  /* 0x00000008100672a5 */ /* 0x002fe4000f8e00ff */
[----:B------:R-:W-:Y:S02]  /*1600*/  UIMAD.WIDE.U32 UR4, UR20, UR11, URZ ;  /* 0x0000000b140472a5 */ /* 0x000fe4000f8e00ff */
[----:B--2---:R-:W-:Y:S02]  /*1610*/  UISETP.NE.AND UP2, UPT, UR12, 0x1, UPT ;  /* 0x000000010c00788c */ /* 0x004fe4000bf45270 */
[----:B------:R-:W-:Y:S01]  /*1620*/  UISETP.NE.AND UP1, UPT, UR10, 0x1, UPT ;  /* 0x000000010a00788c */ /* 0x000fe2000bf25270 */
[----:B------:R-:W-:-:S02]  /*1630*/  UMOV UR6, UR7 ;  /* 0x0000000700067c82 */ /* 0x000fc40008000000 */
[----:B------:R-:W-:Y:S01]  /*1640*/  UMOV UR4, UR5 ;  /* 0x0000000500047c82 */ /* 0x000fe20008000000 */
[----:B------:R-:W-:Y:S02]  /*1650*/  USHF.R.U32.HI UR6, URZ, UR9, UR6 ;  /* 0x00000009ff067299 */ /* 0x000fe40008011606 */
[----:B---3--:R-:W-:Y:S02]  /*1660*/  USHF.R.U32.HI UR4, URZ, UR13, UR4 ;  /* 0x0000000dff047299 */ /* 0x008fe40008011604 */
[----:B------:R-:W-:Y:S02]  /*1670*/  USEL UR5, UR16, UR6, !UP2 ;  /* 0x0000000610057287 */ /* 0x000fe4000d000000 */
[----:B------:R-:W-:-:S04]  /*1680*/  USEL UR4, UR20, UR4, !UP1 ;  /* 0x0000000414047287 */ /* 0x000fc8000c800000 */
[----:B------:R-:W-:Y:S02]  /*1690*/  UIADD3 UR6, UPT, UPT, UR5, -UR4, URZ ;  /* 0x8000000405067290 */ /* 0x000fe4000fffe0ff */
[----:B------:R-:W-:Y:S02]  /*16a0*/  UIADD3 UR4, UPT, UPT, -UR5, UR4, URZ ;  /* 0x0000000405047290 */ /* 0x000fe4000fffe1ff */
[----:B------:R-:W-:Y:S02]  /*16b0*/  UIMAD UR20, UR6, UR10, UR20 ;  /* 0x0000000a061472a4 */ /* 0x000fe4000f8e0214 */
[----:B------:R-:W-:-:S12]  /*16c0*/  UIMAD UR16, UR4, UR12, UR16 ;  /* 0x0000000c041072a4 */ /* 0x000fd8000f8e0210 */
.L_x_19:
[----:B------:R-:W-:Y:S05]  /*16d0*/  BRA.U !UP5, `(.L_x_20) ;  /* 0x000000010d0c7547 */ /* 0x000fea000b800000 */
[----:B------:R-:W-:Y:S01]  /*16e0*/  UCGABAR_WAIT ;  /* 0x0000000000007dc7 */ /* 0x000fe20008000000 */
[----:B------:R-:W-:Y:S01]  /*16f0*/  CCTL.IVALL ;  /* 0x00000000ff00798f */ /* 0x000fe20002000000 */
[----:B------:R-:W-:Y:S05]  /*1700*/  BRA `(.L_x_21) ;  /* 0x0000000000047947 */ /* 0x000fea0003800000 */
.L_x_20:
[----:B------:R-:W-:Y:S06]  /*1710*/  BAR.SYNC.DEFER_BLOCKING 0x0 ;  /* 0x0000000000007b1d */ /* 0x000fec0000010000 */
.L_x_21:
[----:B------:R-:W-:Y:S05]  /*1720*/  BRA.U UP0, `(.L_x_22) ;  /* 0x0000001500247547 */ /* 0x000fea000b800000 */
[----:B------:R-:W1:Y:S01]  /*1730*/  LDCU UR6, c[0x0][0x38c] ;  /* 0x00007180ff0677ac */ /* 0x000e620008000800 */
[----:B------:R-:W-:Y:S01]  /*1740*/  PLOP3.LUT P2, PT, PT, PT, UP3, 0x80, 0x8 ;  /* 0x000000000008781c */ /* 0x000fe20003f4f038 */
[----:B------:R-:W-:Y:S01]  /*1750*/  IMAD.MOV.U32 R12, RZ, RZ, 0x1 ;  /* 0x00000001ff0c7424 */ /* 0x000fe200078e00ff */
[----:B------:R-:W-:Y:S02]  /*1760*/  ISETP.NE.AND P3, PT, R0, RZ, P4 ;  /* 0x000000ff0000720c */ /* 0x000fe40002765270 */
[----:B------:R-:W-:Y:S02]  /*1770*/  CS2R R10, SRZ ;  /* 0x00000000000a7805 */ /* 0x000fe4000001ff00 */
[----:B------:R-:W-:Y:S01]  /*1780*/  PLOP3.LUT P2, PT, P2, PT, PT, 0x8, 0x80 ;  /* 0x000000000080781c */ /* 0x000fe2000174e170 */
[----:B------:R-:W-:Y:S01]  /*1790*/  IMAD.MOV.U32 R9, RZ, RZ, RZ ;  /* 0x000000ffff097224 */ /* 0x000fe200078e00ff */
[----:B------:R-:W2:Y:S01]  /*17a0*/  LDCU UR49, c[0x0][0x370] ;  /* 0x00006e00ff3177ac */ /* 0x000ea20008000800 */
[----:B------:R-:W-:Y:S01]  /*17b0*/  IMAD.MOV.U32 R8, RZ, RZ, 0x1 ;  /* 0x00000001ff087424 */ /* 0x000fe200078e00ff */
[----:B------:R-:W3:Y:S01]  /*17c0*/  LDCU.64 UR44, c[0x0][0x348] ;  /* 0x00006900ff2c77ac */ /* 0x000ee20008000a00 */
[----:B------:R-:W-:Y:S01]  /*17d0*/  ULEA.HI UR53, UR37, UR55, URZ, 0x1a ;  /* 0x0000003725357291 */ /* 0x000fe2000f8fd0ff */
[----:B------:R-:W4:Y:S01]  /*17e0*/  LDCU UR48, c[0x0][0x374] ;  /* 0x00006e80ff3077ac */ /* 0x000f220008000800 */
[----:B-1----:R-:W-:-:S02]  /*17f0*/  UIADD3 UR5, UPT, UPT, UR6, 0x7f, URZ ;  /* 0x0000007f06057890 */ /* 0x002fc4000fffe0ff */
[----:B------:R-:W-:Y:S02]  /*1800*/  UIADD3 UR56, UPT, UPT, UR6, 0xfe, URZ ;  /* 0x000000fe06387890 */ /* 0x000fe4000fffe0ff */
[----:B------:R-:W-:Y:S01]  /*1810*/  USHF.R.S32.HI UR4, URZ, 0x1f, UR5 ;  /* 0x0000001fff047899 */ /* 0x000fe20008011405 */
[----:B------:R-:W-:-:S03]  /*1820*/  UMOV UR29, URZ ;  /* 0x000000ff001d7c82 */ /* 0x000fc60008000000 */
[----:B------:R-:W-:Y:S02]  /*1830*/  ULEA.HI UR4, UR4, UR5, URZ, 0x7 ;  /* 0x0000000504047291 */ /* 0x000fe4000f8f38ff */
[----:B------:R-:W-:Y:S02]  /*1840*/  UIADD3 UR5, UPT, UPT, UR6, -0x1, URZ ;  /* 0xffffffff06057890 */ /* 0x000fe4000fffe0ff */
[----:B------:R-:W-:Y:S02]  /*1850*/  USHF.R.S32.HI UR51, URZ, 0x7, UR4 ;  /* 0x00000007ff337899 */ /* 0x000fe40008011404 */
[----:B------:R-:W-:Y:S02]  /*1860*/  UISETP.GE.U32.AND UP1, UPT, UR5, -0xff, UPT ;  /* 0xffffff010500788c */ /* 0x000fe4000bf26070 */
[----:B------:R-:W-:-:S04]  /*1870*/  UISETP.LT.U32.AND UP0, UPT, UR51, 0x2, UPT ;  /* 0x000000023300788c */ /* 0x000fc8000bf01070 */
[----:B------:R-:W-:Y:S02]  /*1880*/  USEL UR50, UR51, 0x2, UP0 ;  /* 0x0000000233327887 */ /* 0x000fe40008000000 */
[----:B------:R-:W-:Y:S02]  /*1890*/  UISETP.NE.AND UP0, UPT, UR17, URZ, UPT ;  /* 0x000000ff1100728c */ /* 0x000fe4000bf05270 */
[----:B------:R-:W-:Y:S02]  /*18a0*/  UIADD3 UR4, UPT, UPT, UR50, -0x1, URZ ;  /* 0xffffffff32047890 */ /* 0x000fe4000fffe0ff */
[----:B------:R-:W-:Y:S02]  /*18b0*/  @UP1 UIADD3 UR4, UPT, UPT, UR50, URZ, URZ ;  /* 0x000000ff32041290 */ /* 0x000fe4000fffe0ff */
[----:B------:R-:W-:Y:S02]  /*18c0*/  USEL UR38, UR40, 0x2, UP0 ;  /* 0x0000000228267887 */ /* 0x000fe40008000000 */
[----:B------:R-:W-:-:S02]  /*18d0*/  UIADD3 UR54, UPT, UPT, UR51, -UR50, URZ ;  /* 0x8000003233367290 */ /* 0x000fc4000fffe0ff */
[----:B------:R-:W-:Y:S02]  /*18e0*/  UIADD3 UR39, UPT, UPT, UR4, 0x1, URZ ;  /* 0x0000000104277890 */ /* 0x000fe4000fffe0ff */
[----:B--234-:R-:W-:-:S12]  /*18f0*/  UIADD3 UR52, UPT, UPT, -UR4, URZ, URZ ;  /* 0x000000ff04347290 */ /* 0x01cfd8000fffe1ff */
.L_x_46:
[----:B------:R-:W-:Y:S01]  /*1900*/  UISETP.NE.AND UP0, UPT, UR47, URZ, UPT ;  /* 0x000000ff2f00728c */ /* 0x000fe2000bf05270 */
[----:B-1----:R-:W1:Y:S08]  /*1910*/  S2UR UR47, SR_CgaCtaId ;  /* 0x00000000002f79c3 */ /* 0x002e700000008800 */
[----:B---3--:R-:W-:Y:S05]  /*1920*/  BRA.U UP0, `(.L_x_23) ;  /* 0x0000000100347547 */ /* 0x008fea000b800000 */
[----:B------:R-:W2:Y:S01]  /*1930*/  S2R R0, SR_CgaCtaId ;  /* 0x0000000000007919 */ /* 0x000ea20000008800 */
[----:B------:R-:W-:Y:S02]  /*1940*/  MOV R3, 0x400 ;  /* 0x0000040000037802 */ /* 0x000fe40000000f00 */
[----:B------:R-:W-:Y:S02]  /*1950*/  SHF.L.U32 R2, R8, 0x1f, RZ ;  /* 0x0000001f08027819 */ /* 0x000fe400000006ff */
[----:B--2---:R-:W-:-:S05]  /*1960*/  LEA R0, R0, R3, 0x18 ;  /* 0x0000000300007211 */ /* 0x004fca00078ec0ff */
[----:B------:R-:W-:-:S04]  /*1970*/  IMAD R3, R9, 0x8, R0 ;  /* 0x0000000809037824 */ /* 0x000fc800078e0200 */
[----:B------:R-:W2:Y:S02]  /*1980*/  SYNCS.PHASECHK.TRANS64.TRYWAIT P0, [R3+URZ+0xc0], R2 ;  /* 0x0000c002030075a7 */ /* 0x000ea400080011ff */
[----:B--2---:R-:W-:Y:S05]  /*1990*/  @!P0 BRA `(.L_x_24) ;  /* 0x000000a000a48947 */ /* 0x004fea0003800000 */
.L_x_149:
[----:B------:R-:W-:Y:S01]  /*19a0*/  VIADD R9, R9, 0x1 ;  /* 0x0000000109097836 */ /* 0x000fe20000000000 */
[----:B------:R2:W-:Y:S04]  /*19b0*/  SYNCS.ARRIVE.TRANS64.A1T0 RZ, [R3+URZ+0xb0], RZ ;  /* 0x0000b0ff03ff79a7 */ /* 0x0005e800081000ff */
[----:B------:R-:W-:-:S04]  /*19c0*/  ISETP.NE.AND P0, PT, R9, 0x2, PT ;  /* 0x000000020900780c */ /* 0x000fc80003f05270 */
[----:B------:R-:W-:Y:S02]  /*19d0*/  SEL R9, R9, RZ, P0 ;  /* 0x000000ff09097207 */ /* 0x000fe40000000000 */
[----:B--2---:R-:W-:-:S04]  /*19e0*/  SEL R3, RZ, 0x1, P0 ;  /* 0x00000001ff037807 */ /* 0x004fc80000000000 */
[----:B------:R-:W-:Y:S02]  /*19f0*/  LOP3.LUT R8, R8, R3, RZ, 0x3c, !PT ;  /* 0x0000000308087212 */ /* 0x000fe400078e3cff */
.L_x_23:
[----:B------:R-:W-:Y:S01]  /*1a00*/  UMOV UR21, 0x400 ;  /* 0x0000040000157882 */ /* 0x000fe20000000000 */
[----:B------:R-:W-:Y:S01]  /*1a10*/  SHF.L.U32 R0, R12, 0x1f, RZ ;  /* 0x0000001f0c007819 */ /* 0x000fe200000006ff */
[----:B-1----:R-:W-:Y:S02]  /*1a20*/  ULEA UR21, UR47, UR21, 0x18 ;  /* 0x000000152f157291 */ /* 0x002fe4000f8ec0ff */
[----:B------:R-:W-:Y:S02]  /*1a30*/  UISETP.GE.U32.AND UP0, UPT, UR56, 0xff, UPT ;  /* 0x000000ff3800788c */ /* 0x000fe4000bf06070 */
[----:B------:R-:W-:Y:S02]  /*1a40*/  ULEA UR4, UR29, UR21, 0x3 ;  /* 0x000000151d047291 */ /* 0x000fe4000f8e18ff */
[----:B------:R-:W-:Y:S01]  /*1a50*/  ULEA UR19, UR20, UR55, 0x8 ;  /* 0x0000003714137291 */ /* 0x000fe2000f8e40ff */
[----:B------:R-:W-:-:S06]  /*1a60*/  UMOV UR13, URZ ;  /* 0x000000ff000d7c82 */ /* 0x000fcc0008000000 */
[----:B------:R1:W2:Y:S01]  /*1a70*/  SYNCS.PHASECHK.TRANS64.TRYWAIT P1, [UR4+0x10], R0 ;  /* 0x00001000ff0075a7 */ /* 0x0002a20008021104 */
[----:B------:R-:W-:-:S04]  /*1a80*/  ULEA.HI UR4, UR16, UR16, URZ, 0x1 ;  /* 0x0000001010047291 */ /* 0x000fc8000f8f08ff */
[----:B------:R-:W-:-:S04]  /*1a90*/  USHF.L.U32 UR4, UR4, 0x7, URZ ;  /* 0x0000000704047899 */ /* 0x000fc800080006ff */
[----:B------:R-:W-:-:S04]  /*1aa0*/  ULOP3.LUT UR35, UR4, 0xffffff00, URZ, 0xc0, !UPT ;  /* 0xffffff0004237892 */ /* 0x000fc8000f8ec0ff */
[----:B------:R-:W-:Y:S01]  /*1ab0*/  UIADD3 UR35, UPT, UPT, UR53, UR35, URZ ;  /* 0x0000002335237290 */ /* 0x000fe2000fffe0ff */
[----:B------:R-:W-:Y:S11]  /*1ac0*/  BRA.U !UP0, `(.L_x_25) ;  /* 0x0000000508107547 */ /* 0x000ff6000b800000 */
[----:B------:R-:W-:Y:S01]  /*1ad0*/  UMOV UR30, UR52 ;  /* 0x00000034001e7c82 */ /* 0x000fe20008000000 */
[----:B------:R-:W-:Y:S01]  /*1ae0*/  UMOV UR6, UR29 ;  /* 0x0000001d00067c82 */ /* 0x000fe20008000000 */
[----:B------:R-:W-:-:S05]  /*1af0*/  UMOV UR26, 0x40 ;  /* 0x00000040001a7882 */ /* 0x000fca0000000000 */
.L_x_33:
[----:B------:R-:W-:Y:S01]  /*1b00*/  ULEA UR5, UR6, UR21, 0x3 ;  /* 0x0000001506057291 */ /* 0x000fe2000f8e18ff */
[----:B--2---:R-:W-:Y:S01]  /*1b10*/  @P4 MOV R2, 0x20000 ;  /* 0x0002000000024802 */ /* 0x004fe20000000f00 */
[----:B--23--:R-:W-:Y:S10]  /*1b20*/  @P1 BRA `(.L_x_26) ;  /* 0x00000000000c1947 */ /* 0x00cff40003800000 */
[----:B------:R-:W-:-:S04]  /*1b30*/  SHF.L.U32 R3, R12, 0x1f, RZ ;  /* 0x0000001f0c037819 */ /* 0x000fc800000006ff */
[----:B------:R-:W2:Y:S02]  /*1b40*/  SYNCS.PHASECHK.TRANS64.TRYWAIT P0, [UR5+0x10], R3 ;  /* 0x00001003ff0075a7 */ /* 0x000ea40008001105 */
[----:B--2---:R-:W-:Y:S05]  /*1b50*/  @!P0 BRA `(.L_x_27) ;  /* 0x000000a000488947 */ /* 0x004fea0003800000 */
.L_x_26:
[----:B------:R2:W-:Y:S01]  /*1b60*/  @P4 SYNCS.ARRIVE.TRANS64 RZ, [UR5], R2 ;  /* 0x00000002ffff49a7 */ /* 0x0005e20008000005 */
[----:B------:R-:W-:Y:S02]  /*1b70*/  ULOP3.LUT UR4, UR38, 0x2, URZ, 0xfc, !UPT ;  /* 0x0000000226047892 */ /* 0x000fe4000f8efcff */
[----:B------:R-:W-:Y:S02]  /*1b80*/  UIADD3 UR30, UPT, UPT, UR30, 0x1, URZ ;  /* 0x000000011e1e7890 */ /* 0x000fe4000fffe0ff */
[----:B------:R-:W-:Y:S02]  /*1b90*/  UISETP.NE.AND UP0, UPT, UR4, 0x2, UPT ;  /* 0x000000020400788c */ /* 0x000fe4000bf05270 */
[----:B------:R-:W-:-:S07]  /*1ba0*/  UISETP.NE.AND UP2, UPT, UR30, 0x1, UPT ;  /* 0x000000011e00788c */ /* 0x000fce000bf45270 */
[----:B------:R-:W-:Y:S05]  /*1bb0*/  BRA.U UP0, `(.L_x_28) ;  /* 0x0000000100047547 */ /* 0x000fea000b800000 */
[----:B------:R-:W-:Y:S05]  /*1bc0*/  BPT.TRAP 0x1 ;  /* 0x000000040000795c */ /* 0x000fea0000300000 */
.L_x_28:
[----:B------:R-:W-:Y:S04]  /*1bd0*/  BSSY.RECONVERGENT B0, `(.L_x_29) ;  /* 0x0000003000007945 */ /* 0x000fe80003800200 */
[----:B------:R-:W-:Y:S05]  /*1be0*/  @!P3 BRA `(.L_x_30) ;  /* 0x000000000004b947 */ /* 0x000fea0003800000 */
[----:B------:R-:W-:Y:S05]  /*1bf0*/  BPT.TRAP 0x1 ;  /* 0x000000040000795c */ /* 0x000fea0000300000 */
.L_x_30:
[----:B------:R-:W-:Y:S05]  /*1c00*/  BSYNC.RECONVERGENT B0 ;  /* 0x0000000000007941 */ /* 0x000fea0003800200 */
.L_x_29:
[----:B------:R-:W-:Y:S01]  /*1c10*/  UIADD3 UR4, UPT, UPT, UR6, 0x1, URZ ;  /* 0x0000000106047890 */ /* 0x000fe2000fffe0ff */
[----:B------:R-:W-:Y:S01]  /*1c20*/  BSSY.RECONVERGENT B0, `(.L_x_31) ;  /* 0x000002a000007945 */ /* 0x000fe20003800200 */
[----:B------:R-:W-:Y:S02]  /*1c30*/  ELECT P0, URZ, PT ;  /* 0x0000000000ff782f */ /* 0x000fe40003800000 */
[----:B------:R-:W-:-:S04]  /*1c40*/  UISETP.NE.AND UP0, UPT, UR4, 0x2, UPT ;  /* 0x000000020400788c */ /* 0x000fc8000bf05270 */
[----:B------:R-:W-:Y:S02]  /*1c50*/  USEL UR7, URZ, 0x1, UP0 ;  /* 0x00000001ff077887 */ /* 0x000fe40008000000 */
[----:B------:R-:W-:-:S04]  /*1c60*/  USEL UR29, UR4, URZ, UP0 ;  /* 0x000000ff041d7287 */ /* 0x000fc80008000000 */
[----:B------:R-:W-:Y:S01]  /*1c70*/  ULEA UR4, UR29, UR21, 0x3 ;  /* 0x000000151d047291 */ /* 0x000fe2000f8e18ff */
[----:B------:R-:W-:-:S04]  /*1c80*/  LOP3.LUT R12, R12, UR7, RZ, 0x3c, !PT ;  /* 0x000000070c0c7c12 */ /* 0x000fc8000f8e3cff */
[----:B-1----:R-:W-:-:S04]  /*1c90*/  SHF.L.U32 R0, R12, 0x1f, RZ ;  /* 0x0000001f0c007819 */ /* 0x002fc800000006ff */
[----:B------:R1:W3:Y:S01]  /*1ca0*/  SYNCS.PHASECHK.TRANS64.TRYWAIT P1, [UR4+0x10], R0 ;  /* 0x00001000ff0075a7 */ /* 0x0002e20008021104 */
[----:B------:R-:W-:Y:S05]  /*1cb0*/  @!P0 BRA `(.L_x_32) ;  /* 0x0000000000808947 */ /* 0x000fea0003800000 */
[----:B------:R-:W-:Y:S02]  /*1cc0*/  USHF.L.U32 UR4, UR6, 0xf, URZ ;  /* 0x0000000f06047899 */ /* 0x000fe400080006ff */
[----:B------:R-:W-:Y:S02]  /*1cd0*/  UIADD3 UR22, UP1, UPT, UR44, 0x80, URZ ;  /* 0x000000802c167890 */ /* 0x000fe4000ff3e0ff */
[----:B------:R-:W-:Y:S02]  /*1ce0*/  ULEA UR24, UR37, UR4, 0x1 ;  /* 0x0000000425187291 */ /* 0x000fe4000f8e08ff */
[----:B------:R-:W-:Y:S02]  /*1cf0*/  UIADD3 UR14, UP0, UPT, UR44, 0x180, URZ ;  /* 0x000001802c0e7890 */ /* 0x000fe4000ff1e0ff */
[----:B------:R-:W-:Y:S02]  /*1d00*/  UIADD3 UR24, UPT, UPT, UR21, UR24, URZ ;  /* 0x0000001815187290 */ /* 0x000fe4000fffe0ff */
[----:B------:R-:W-:-:S02]  /*1d10*/  UIADD3 UR4, UPT, UPT, UR21, UR4, URZ ;  /* 0x0000000415047290 */ /* 0x000fc4000fffe0ff */
[----:B------:R-:W-:Y:S02]  /*1d20*/  UIADD3 UR34, UPT, UPT, UR26, -0x40, URZ ;  /* 0xffffffc01a227890 */ /* 0x000fe4000fffe0ff */
[----:B------:R-:W-:Y:S02]  /*1d30*/  ULOP3.LUT UR33, UR5, 0xfefffff8, URZ, 0xc0, !UPT ;  /* 0xfefffff805217892 */ /* 0x000fe4000f8ec0ff */
[----:B------:R-:W-:Y:S02]  /*1d40*/  UIADD3.X UR23, UPT, UPT, URZ, UR45, URZ, UP1, !UPT ;  /* 0x0000002dff177290 */ /* 0x000fe40008ffe4ff */
[----:B------:R-:W-:Y:S02]  /*1d50*/  UIADD3 UR32, UPT, UPT, UR24, 0x10800, URZ ;  /* 0x0001080018207890 */ /* 0x000fe4000fffe0ff */
[----:B------:R-:W-:Y:S02]  /*1d60*/  UPRMT UR7, URZ, 0x5410, UR31 ;  /* 0x00005410ff077896 */ /* 0x000fe4000800001f */
[----:B------:R-:W-:-:S02]  /*1d70*/  UIADD3 UR24, UPT, UPT, UR24, 0x14800, URZ ;  /* 0x0001480018187890 */ /* 0x000fc4000fffe0ff */
[----:B------:R-:W-:Y:S02]  /*1d80*/  UIADD3.X UR15, UPT, UPT, URZ, UR45, URZ, UP0, !UPT ;  /* 0x0000002dff0f7290 */ /* 0x000fe400087fe4ff */
[----:B------:R-:W-:Y:S02]  /*1d90*/  UIADD3 UR16, UPT, UPT, UR4, 0x20800, URZ ;  /* 0x0002080004107890 */ /* 0x000fe4000fffe0ff */
[----:B------:R-:W-:Y:S01]  /*1da0*/  UIADD3 UR8, UPT, UPT, UR4, 0x24800, URZ ;  /* 0x0002480004087890 */ /* 0x000fe2000fffe0ff */
[----:B------:R-:W-:Y:S01]  /*1db0*/  UMOV UR40, 0x0 ;  /* 0x0000000000287882 */ /* 0x000fe20000000000 */
[----:B------:R-:W-:Y:S01]  /*1dc0*/  UMOV UR41, 0x10000000 ;  /* 0x1000000000297882 */ /* 0x000fe20000000000 */
[----:B------:R-:W-:Y:S01]  /*1dd0*/  UMOV UR27, UR35 ;  /* 0x00000023001b7c82 */ /* 0x000fe20008000000 */
[----:B------:R-:W-:Y:S01]  /*1de0*/  UMOV UR28, UR36 ;  /* 0x00000024001c7c82 */ /* 0x000fe20008000000 */
[----:B------:R-:W-:Y:S01]  /*1df0*/  UMOV UR25, UR33 ;  /* 0x0000002100197c82 */ /* 0x000fe20008000000 */
[----:B------:R-:W-:Y:S01]  /*1e00*/  UMOV UR20, UR36 ;  /* 0x0000002400147c82 */ /* 0x000fe20008000000 */
[----:B------:R-:W-:Y:S01]  /*1e10*/  UMOV UR17, UR33 ;  /* 0x0000002100117c82 */ /* 0x000fe20008000000 */
[----:B------:R-:W-:Y:S01]  /*1e20*/  UMOV UR18, UR34 ;  /* 0x0000002200127c82 */ /* 0x000fe20008000000 */
[----:B------:R4:W-:Y:S01]  /*1e30*/  UTMALDG.3D.MULTICAST.2CTA [UR32], [UR22], UR7, desc[UR40] ;  /* 0x00002820160073b4 */ /* 0x0009e20008211807 */
[----:B------:R-:W-:Y:S01]  /*1e40*/  UMOV UR10, UR26 ;  /* 0x0000001a000a7c82 */ /* 0x000fe20008000000 */
[----:B------:R-:W-:Y:S01]  /*1e50*/  UMOV UR11, UR19 ;  /* 0x00000013000b7c82 */ /* 0x000fe20008000000 */
[----:B------:R-:W-:Y:S01]  /*1e60*/  UMOV UR12, UR36 ;  /* 0x00000024000c7c82 */ /* 0x000fe20008000000 */
[----:B------:R-:W-:Y:S01]  /*1e70*/  UMOV UR9, UR33 ;  /* 0x0000002100097c82 */ /* 0x000fe20008000000 */
[----:B------:R4:W-:Y:S01]  /*1e80*/  UTMALDG.3D.MULTICAST.2CTA [UR24], [UR22], UR7, desc[UR40] ;  /* 0x00002818160073b4 */ /* 0x0009e20008211807 */
[----:B------:R4:W-:Y:S01]  /*1e90*/  UTMALDG.3D.2CTA [UR16], [UR14], desc[UR40] ;  /* 0x000028100e0075b4 */ /* 0x0009e20008211000 */
[----:B------:R4:W-:Y:S02]  /*1ea0*/  UTMALDG.3D.2CTA [UR8], [UR14], desc[UR40] ;  /* 0x000028080e0075b4 */ /* 0x0009e40008211000 */
[----:B----4-:R-:W-:Y:S01]  /*1eb0*/  NOP ;  /* 0x0000000000007918 */ /* 0x010fe20000000000 */
.L_x_32:
[----:B------:R-:W-:Y:S05]  /*1ec0*/  BSYNC.RECONVERGENT B0 ;  /* 0x0000000000007941 */ /* 0x000fea0003800200 */
.L_x_31:
[----:B------:R-:W-:Y:S01]  /*1ed0*/  UIADD3 UR26, UPT, UPT, UR26, 0x80, URZ ;  /* 0x000000801a1a7890 */ /* 0x000fe2000fffe0ff */
[----:B------:R-:W-:Y:S01]  /*1ee0*/  UMOV UR6, UR29 ;  /* 0x0000001d00067c82 */ /* 0x000fe20008000000 */
[----:B------:R-:W-:Y:S01]  /*1ef0*/  UMOV UR13, UR39 ;  /* 0x00000027000d7c82 */ /* 0x000fe20008000000 */
[----:B------:R-:W-:Y:S09]  /*1f00*/  BRA.U UP2, `(.L_x_33) ;  /* 0xfffffff902fc7547 */ /* 0x000ff2000b83ffff */
.L_x_25:
[----:B------:R-:W-:Y:S01]  /*1f10*/  ULEA UR4, UR29, UR21, 0x3 ;  /* 0x000000151d047291 */ /* 0x000fe2000f8e18ff */
[----:B-1----:R-:W-:Y:S01]  /*1f20*/  SHF.L.U32 R0, R12, 0x1f, RZ ;  /* 0x0000001f0c007819 */ /* 0x002fe200000006ff */
[----:B------:R-:W-:Y:S01]  /*1f30*/  @!P2 SYNCS.ARRIVE.TRANS64.A1T0 RZ, [UR21+0x68], RZ ;  /* 0x000068ffffffa9a7 */ /* 0x000fe20008100015 */
[----:B------:R-:W-:-:S06]  /*1f40*/  UISETP.GT.AND UP0, UPT, UR51, UR50, UPT ;  /* 0x000000323300728c */ /* 0x000fcc000bf04270 */
[----:B--23--:R1:W2:Y:S03]  /*1f50*/  SYNCS.PHASECHK.TRANS64.TRYWAIT P1, [UR4+0x10], R0 ;  /* 0x00001000ff0075a7 */ /* 0x00c2a60008021104 */
[----:B------:R-:W-:Y:S05]  /*1f60*/  BRA.U !UP0, `(.L_x_34) ;  /* 0x0000000508087547 */ /* 0x000fea000b800000 */
[----:B------:R-:W-:Y:S01]  /*1f70*/  UIADD3 UR30, UPT, UPT, UR54, UR13, URZ ;  /* 0x0000000d361e7290 */ /* 0x000fe2000fffe0ff */
[----:B------:R-:W-:-:S11]  /*1f80*/  UMOV UR7, UR29 ;  /* 0x0000001d00077c82 */ /* 0x000fd60008000000 */
.L_x_42:
[----:B------:R-:W-:Y:S01]  /*1f90*/  ULEA UR6, UR7, UR21, 0x3 ;  /* 0x0000001507067291 */ /* 0x000fe2000f8e18ff */
[----:B--2---:R-:W-:Y:S01]  /*1fa0*/  @P4 MOV R2, 0x20000 ;  /* 0x0002000000024802 */ /* 0x004fe20000000f00 */
[----:B--23--:R-:W-:Y:S10]  /*1fb0*/  @P1 BRA `(.L_x_35) ;  /* 0x00000000000c1947 */ /* 0x00cff40003800000 */
[----:B------:R-:W-:-:S04]  /*1fc0*/  SHF.L.U32 R3, R12, 0x1f, RZ ;  /* 0x0000001f0c037819 */ /* 0x000fc800000006ff */
[----:B------:R-:W2:Y:S02]  /*1fd0*/  SYNCS.PHASECHK.TRANS64.TRYWAIT P0, [UR6+0x10], R3 ;  /* 0x00001003ff0075a7 */ /* 0x000ea40008001106 */
[----:B--2---:R-:W-:Y:S05]  /*1fe0*/  @!P0 BRA `(.L_x_36) ;  /* 0x0000009c003c8947 */ /* 0x004fea0003800000 */
.L_x_35:
[----:B------:R2:W-:Y:S01]  /*1ff0*/  @P4 SYNCS.ARRIVE.TRANS64 RZ, [UR6], R2 ;  /* 0x00000002ffff49a7 */ /* 0x0005e20008000006 */
[----:B------:R-:W-:-:S04]  /*2000*/  ULOP3.LUT UR4, UR38, 0x2, URZ, 0xfc, !UPT ;  /* 0x0000000226047892 */ /* 0x000fc8000f8efcff */
[----:B------:R-:W-:-:S09]  /*2010*/  UISETP.NE.AND UP0, UPT, UR4, 0x2, UPT ;  /* 0x000000020400788c */ /* 0x000fd2000bf05270 */
[----:B------:R-:W-:Y:S05]  /*2020*/  BRA.U UP0, `(.L_x_37) ;  /* 0x0000000100047547 */ /* 0x000fea000b800000 */
[----:B------:R-:W-:Y:S05]  /*2030*/  BPT.TRAP 0x1 ;  /* 0x000000040000795c */ /* 0x000fea0000300000 */
.L_x_37:
[----:B------:R-:W-:Y:S04]  /*2040*/  BSSY.RECONVERGENT B0, `(.L_x_38) ;  /* 0x0000003000007945 */ /* 0x000fe80003800200 */
[----:B------:R-:W-:Y:S05]  /*2050*/  @!P3 BRA `(.L_x_39) ;  /* 0x000000000004b947 */ /* 0x000fea0003800000 */
[----:B------:R-:W-:Y:S05]  /*2060*/  BPT.TRAP 0x1 ;  /* 0x000000040000795c */ /* 0x000fea0000300000 */
.L_x_39:
[----:B------:R-:W-:Y:S05]  /*2070*/  BSYNC.RECONVERGENT B0 ;  /* 0x0000000000007941 */ /* 0x000fea0003800200 */
.L_x_38:
        /* <DEDUP_REMOVED lines=14> */
[----:B------:R-:W-:Y:S02]  /*2160*/  USHF.L.U32 UR34, UR13, 0x7, URZ ;  /* 0x000000070d227899 */ /* 0x000fe400080006ff */
[----:B------:R-:W-:Y:S02]  /*2170*/  UIADD3 UR24, UPT, UPT, UR21, UR24, URZ ;  /* 0x0000001815187290 */ /* 0x000fe4000fffe0ff */
[----:B------:R-:W-:-:S02]  /*2180*/  UIADD3 UR22, UP0, UPT, UR44, 0x180, URZ ;  /* 0x000001802c167890 */ /* 0x000fc4000ff1e0ff */
[----:B------:R-:W-:Y:S02]  /*2190*/  UIADD3 UR4, UPT, UPT, UR21, UR4, URZ ;  /* 0x0000000415047290 */ /* 0x000fe4000fffe0ff */
[----:B------:R-:W-:Y:S02]  /*21a0*/  ULOP3.LUT UR33, UR6, 0xfefffff8, URZ, 0xc0, !UPT ;  /* 0xfefffff806217892 */ /* 0x000fe4000f8ec0ff */
[----:B------:R-:W-:Y:S02]  /*21b0*/  UIADD3.X UR15, UPT, UPT, URZ, UR45, URZ, UP1, !UPT ;  /* 0x0000002dff0f7290 */ /* 0x000fe40008ffe4ff */
[----:B------:R-:W-:Y:S02]  /*21c0*/  UIADD3 UR32, UPT, UPT, UR24, 0x10800, URZ ;  /* 0x0001080018207890 */ /* 0x000fe4000fffe0ff */
[----:B------:R-:W-:Y:S02]  /*21d0*/  UPRMT UR5, URZ, 0x5410, UR31 ;  /* 0x00005410ff057896 */ /* 0x000fe4000800001f */
[----:B------:R-:W-:-:S02]  /*21e0*/  UIADD3 UR26, UPT, UPT, UR34, 0x40, URZ ;  /* 0x00000040221a7890 */ /* 0x000fc4000fffe0ff */
[----:B------:R-:W-:Y:S02]  /*21f0*/  UIADD3 UR24, UPT, UPT, UR24, 0x14800, URZ ;  /* 0x0001480018187890 */ /* 0x000fe4000fffe0ff */
        /* <DEDUP_REMOVED lines=20> */
.L_x_41:
[----:B------:R-:W-:Y:S05]  /*2340*/  BSYNC.RECONVERGENT B0 ;  /* 0x0000000000007941 */ /* 0x000fea0003800200 */
.L_x_40:
[----:B------:R-:W-:Y:S01]  /*2350*/  UIADD3 UR13, UPT, UPT, UR13, 0x1, URZ ;  /* 0x000000010d0d7890 */ /* 0x000fe2000fffe0ff */
[----:B------:R-:W-:-:S03]  /*2360*/  UMOV UR7, UR29 ;  /* 0x0000001d00077c82 */ /* 0x000fc60008000000 */
[----:B------:R-:W-:-:S09]  /*2370*/  UISETP.NE.AND UP0, UPT, UR13, UR30, UPT ;  /* 0x0000001e0d00728c */ /* 0x000fd2000bf05270 */
[----:B------:R-:W-:Y:S05]  /*2380*/  BRA.U UP0, `(.L_x_42) ;  /* 0xfffffffd00007547 */ /* 0x000fea000b83ffff */
.L_x_34:
[C---:B------:R-:W-:Y:S01]  /*2390*/  LEA R3, R11.reuse, UR21, 0x3 ;  /* 0x000000150b037c11 */ /* 0x040fe2000f8e18ff */
[----:B------:R-:W-:Y:S01]  /*23a0*/  NOP ;  /* 0x0000000000007918 */ /* 0x000fe20000000000 */
[----:B-1----:R-:W-:Y:S02]  /*23b0*/  SHF.L.U32 R0, R10, 0x1f, RZ ;  /* 0x0000001f0a007819 */ /* 0x002fe400000006ff */
[----:B------:R-:W-:Y:S02]  /*23c0*/  LEA R5, R11, UR21, 0x4 ;  /* 0x000000150b057c11 */ /* 0x000fe4000f8e20ff */
[----:B------:R-:W1:Y:S02]  /*23d0*/  SYNCS.PHASECHK.TRANS64.TRYWAIT P0, [R3+URZ+0x70], R0 ;  /* 0x00007000030075a7 */ /* 0x000e6400080011ff */
[----:B-1----:R-:W-:Y:S05]  /*23e0*/  @!P0 BRA `(.L_x_43) ;  /* 0x0000009800548947 */ /* 0x002fea0003800000 */
.L_x_152:
[----:B------:R-:W4:Y:S01]  /*23f0*/  LDS.128 R4, [R5+0xe0] ;  /* 0x0000e00005047984 */ /* 0x000f220000000c00 */
[----:B------:R-:W-:Y:S01]  /*2400*/  UISETP.GE.AND UP0, UPT, UR42, 0x1, UPT ;  /* 0x000000012a00788c */ /* 0x000fe2000bf06270 */
[----:B------:R-:W-:Y:S01]  /*2410*/  @!PT LDS RZ, [RZ] ;  /* 0x00000000fffff984 */ /* 0x000fe20000000800 */
[----:B------:R-:W-:Y:S01]  /*2420*/  @!PT LDS RZ, [RZ] ;  /* 0x00000000fffff984 */ /* 0x000fe20000000800 */
[----:B------:R-:W-:Y:S01]  /*2430*/  @!PT LDS RZ, [RZ] ;  /* 0x00000000fffff984 */ /* 0x000fe20000000800 */
[----:B------:R-:W-:Y:S01]  /*2440*/  @!PT LDS RZ, [RZ] ;  /* 0x00000000fffff984 */ /* 0x000fe20000000800 */
[----:B------:R1:W-:Y:S06]  /*2450*/  MEMBAR.ALL.CTA ;  /* 0x0000000000007992 */ /* 0x0003ec0000008000 */
[----:B-1----:R-:W1:Y:S01]  /*2460*/  FENCE.VIEW.ASYNC.S ;  /* 0x00000000000073c6 */ /* 0x002e620000000000 */
[----:B----4-:R-:W-:-:S13]  /*2470*/  LOP3.LUT P0, RZ, R6, 0x1, RZ, 0xc0, !PT ;  /* 0x0000000106ff7812 */ /* 0x010fda000780c0ff */
[----:B-1----:R-:W-:Y:S01]  /*2480*/  VOTEU.ANY UP1, P0 ;  /* 0x0000000000ff7886 */ /* 0x002fe20000020100 */
[----:B------:R-:W-:-:S13]  /*2490*/  PLOP3.LUT P0, PT, PT, PT, UP1, 0x80, 0x8 ;  /* 0x000000000008781c */ /* 0x000fda0003f0f018 */
[----:B------:R-:W-:Y:S02]  /*24a0*/  @P0 LOP3.LUT R0, R5, 0xffff, RZ, 0xc0, !PT ;  /* 0x0000ffff05000812 */ /* 0x000fe400078ec0ff */
[----:B--2---:R-:W-:Y:S02]  /*24b0*/  @P0 MOV R2, R4 ;  /* 0x0000000400020202 */ /* 0x004fe40000000f00 */
[----:B------:R-:W-:Y:S01]  /*24c0*/  @P0 R2UR UR5, R0 ;  /* 0x00000000000502ca */ /* 0x000fe200000e0000 */
[----:B------:R-:W-:Y:S01]  /*24d0*/  VIADD R0, R3, 0x80 ;  /* 0x0000008003007836 */ /* 0x000fe20000000000 */
[----:B------:R-:W-:Y:S02]  /*24e0*/  @P0 SHF.R.U32.HI R4, RZ, 0x10, R5 ;  /* 0x00000010ff040819 */ /* 0x000fe40000011605 */
[----:B------:R-:W-:Y:S02]  /*24f0*/  @P0 R2UR UR6, R2 ;  /* 0x00000000020602ca */ /* 0x000fe400000e0000 */
[----:B------:R-:W-:-:S02]  /*2500*/  PRMT R0, RZ, 0x654, R0 ;  /* 0x00000654ff007816 */ /* 0x000fc40000000000 */
[----:B------:R-:W-:Y:S02]  /*2510*/  @P0 R2UR UR4, R4 ;  /* 0x00000000040402ca */ /* 0x000fe400000e0000 */
[----:B------:R1:W-:Y:S03]  /*2520*/  SYNCS.ARRIVE.TRANS64.RED.A1T0 RZ, [R0+URZ], RZ ;  /* 0x000000ff00ff79a7 */ /* 0x0003e600081004ff */
[----:B------:R-:W-:-:S04]  /*2530*/  @UP1 UMOV UR43, UR5 ;  /* 0x00000005002b1c82 */ /* 0x000fc80008000000 */
[----:B------:R-:W-:-:S04]  /*2540*/  @UP1 UMOV UR46, UR6 ;  /* 0x00000006002e1c82 */ /* 0x000fc80008000000 */
[----:B------:R-:W-:Y:S01]  /*2550*/  @UP1 UMOV UR36, UR4 ;  /* 0x0000000400241c82 */ /* 0x000fe20008000000 */
[----:B------:R-:W-:Y:S05]  /*2560*/  BRA.U !UP0, `(.L_x_44) ;  /* 0x0000000108d47547 */ /* 0x000fea000b800000 */
[----:B------:R-:W2:Y:S01]  /*2570*/  LDCU.128 UR12, c[0x0][0xb10] ;  /* 0x00016200ff0c77ac */ /* 0x000ea20008000c00 */
[----:B------:R-:W4:Y:S01]  /*2580*/  LDCU UR22, c[0x0][0xb20] ;  /* 0x00016400ff1677ac */ /* 0x000f220008000800 */
[----:B------:R-:W3:Y:S01]  /*2590*/  LDCU UR20, c[0x0][0xb0c] ;  /* 0x00016180ff1477ac */ /* 0x000ee20008000800 */
[----:B------:R-:W1:Y:S01]  /*25a0*/  LDCU.64 UR8, c[0x0][0xb28] ;  /* 0x00016500ff0877ac */ /* 0x000e620008000a00 */
[----:B------:R-:W-:Y:S02]  /*25b0*/  UISETP.NE.AND UP3, UPT, UR42, 0x1, UPT ;  /* 0x000000012a00788c */ /* 0x000fe4000bf65270 */
[----:B--2---:R-:W-:Y:S02]  /*25c0*/  UIMAD.WIDE.U32 UR6, UR48, UR15, URZ ;  /* 0x0000000f300672a5 */ /* 0x004fe4000f8e00ff */
[----:B------:R-:W-:Y:S02]  /*25d0*/  UIMAD.WIDE.U32 UR4, UR49, UR12, URZ ;  /* 0x0000000c310472a5 */ /* 0x000fe4000f8e00ff */
[----:B------:R-:W-:-:S02]  /*25e0*/  UISETP.NE.AND UP0, UPT, UR14, 0x1, UPT ;  /* 0x000000010e00788c */ /* 0x000fc4000bf05270 */
[----:B------:R-:W-:Y:S01]  /*25f0*/  UIMAD.WIDE.U32 UR18, UR43, UR15, URZ ;  /* 0x0000000f2b1272a5 */ /* 0x000fe2000f8e00ff */
[----:B------:R-:W-:Y:S02]  /*2600*/  UMOV UR6, UR7 ;  /* 0x0000000700067c82 */ /* 0x000fe40008000000 */
[----:B------:R-:W-:Y:S01]  /*2610*/  UMOV UR4, UR5 ;  /* 0x0000000500047c82 */ /* 0x000fe20008000000 */
[----:B----4-:R-:W-:Y:S02]  /*2620*/  USHF.R.U32.HI UR6, URZ, UR22, UR6 ;  /* 0x00000016ff067299 */ /* 0x010fe40008011606 */
[----:B---3--:R-:W-:Y:S02]  /*2630*/  UISETP.NE.AND UP2, UPT, UR20, 0x1, UPT ;  /* 0x000000011400788c */ /* 0x008fe4000bf45270 */
[----:B------:R-:W-:Y:S02]  /*2640*/  USHF.R.U32.HI UR4, URZ, UR13, UR4 ;  /* 0x0000000dff047299 */ /* 0x000fe40008011604 */
[----:B------:R-:W-:-:S02]  /*2650*/  USEL UR5, UR48, UR6, !UP0 ;  /* 0x0000000630057287 */ /* 0x000fc4000c000000 */
[----:B------:R-:W-:Y:S02]  /*2660*/  USEL UR6, UR49, UR4, !UP2 ;  /* 0x0000000431067287 */ /* 0x000fe4000d000000 */
[----:B-1----:R-:W-:Y:S01]  /*2670*/  UIMAD.WIDE.U32 UR10, UR5, UR8, URZ ;  /* 0x00000008050a72a5 */ /* 0x002fe2000f8e00ff */
[----:B------:R-:W-:Y:S01]  /*2680*/  UMOV UR4, UR19 ;  /* 0x0000001300047c82 */ /* 0x000fe20008000000 */
[----:B------:R-:W-:Y:S02]  /*2690*/  UIMAD.WIDE.U32 UR16, UR46, UR12, URZ ;  /* 0x0000000c2e1072a5 */ /* 0x000fe4000f8e00ff */
[----:B------:R-:W-:-:S03]  /*26a0*/  UIMAD.WIDE.U32 UR18, UR6, UR8, URZ ;  /* 0x00000008061272a5 */ /* 0x000fc6000f8e00ff */
[----:B------:R-:W-:Y:S01]  /*26b0*/  UMOV UR10, UR11 ;  /* 0x0000000b000a7c82 */ /* 0x000fe20008000000 */
[----:B------:R-:W-:Y:S02]  /*26c0*/  USHF.R.U32.HI UR4, URZ, UR22, UR4 ;  /* 0x00000016ff047299 */ /* 0x000fe40008011604 */
[----:B------:R-:W-:Y:S01]  /*26d0*/  @UP3 USHF.R.U32.HI UR5, URZ, UR9, UR10 ;  /* 0x00000009ff053299 */ /* 0x000fe2000801160a */
[----:B------:R-:W-:Y:S01]  /*26e0*/  UMOV UR16, UR17 ;  /* 0x0000001100107c82 */ /* 0x000fe20008000000 */
[----:B------:R-:W-:Y:S01]  /*26f0*/  UMOV UR18, UR19 ;  /* 0x0000001300127c82 */ /* 0x000fe20008000000 */
[----:B------:R-:W-:Y:S02]  /*2700*/  USHF.R.U32.HI UR13, URZ, UR13, UR16 ;  /* 0x0000000dff0d7299 */ /* 0x000fe40008011610 */
[----:B------:R-:W-:Y:S02]  /*2710*/  USEL UR4, UR43, UR4, !UP0 ;  /* 0x000000042b047287 */ /* 0x000fe4000c000000 */
[----:B------:R-:W-:-:S02]  /*2720*/  @UP3 USHF.R.U32.HI UR6, URZ, UR9, UR18 ;  /* 0x00000009ff063299 */ /* 0x000fc40008011612 */
[----:B------:R-:W-:Y:S02]  /*2730*/  UIMAD UR7, UR42, UR5, URZ ;  /* 0x000000052a0772a4 */ /* 0x000fe4000f8e02ff */
[----:B------:R-:W-:Y:S02]  /*2740*/  USEL UR5, UR46, UR13, !UP2 ;  /* 0x0000000d2e057287 */ /* 0x000fe4000d000000 */
[----:B------:R-:W-:Y:S02]  /*2750*/  UIMAD UR10, UR42, UR6, URZ ;  /* 0x000000062a0a72a4 */ /* 0x000fe4000f8e02ff */
[----:B------:R-:W-:Y:S02]  /*2760*/  UISETP.GE.AND UP0, UPT, UR4, UR7, UPT ;  /* 0x000000070400728c */ /* 0x000fe4000bf06270 */
[----:B------:R-:W-:Y:S02]  /*2770*/  UIMAD.WIDE.U32 UR12, UR4, UR8, URZ ;  /* 0x00000008040c72a5 */ /* 0x000fe4000f8e00ff */
[----:B------:R-:W-:-:S02]  /*2780*/  UISETP.GE.OR UP0, UPT, UR5, UR10, UP0 ;  /* 0x0000000a0500728c */ /* 0x000fc40008706670 */
        /* <DEDUP_REMOVED lines=19> */
.L_x_44:
[----:B------:R-:W2:Y:S02]  /*28c0*/  LDCU UR4, c[0x0][0xb30] ;  /* 0x00016600ff0477ac */ /* 0x000ea40008000800 */
[----:B--2---:R-:W-:-:S09]  /*28d0*/  UISETP.NE.AND UP0, UPT, UR4, 0x1, UPT ;  /* 0x000000010400788c */ /* 0x004fd2000bf05270 */
[----:B------:R-:W-:Y:S05]  /*28e0*/  BRA.U UP0, `(.L_x_45) ;  /* 0x0000000100447547 */ /* 0x000fea000b800000 */
[----:B------:R-:W2:Y:S01]  /*28f0*/  LDCU.128 UR8, c[0x0][0xb10] ;  /* 0x00016200ff0877ac */ /* 0x000ea20008000c00 */
[----:B------:R-:W4:Y:S01]  /*2900*/  LDCU UR12, c[0x0][0xb0c] ;  /* 0x00016180ff0c77ac */ /* 0x000f220008000800 */
[----:B------:R-:W1:Y:S01]  /*2910*/  LDCU UR13, c[0x0][0xb20] ;  /* 0x00016400ff0d77ac */ /* 0x000e620008000800 */
[----:B--2---:R-:W-:Y:S02]  /*2920*/  UIMAD.WIDE.U32 UR6, UR46, UR8, URZ ;  /* 0x000000082e0672a5 */ /* 0x004fe4000f8e00ff */
[----:B------:R-:W-:Y:S02]  /*2930*/  UIMAD.WIDE.U32 UR4, UR43, UR11, URZ ;  /* 0x0000000b2b0472a5 */ /* 0x000fe4000f8e00ff */
[----:B----4-:R-:W-:Y:S02]  /*2940*/  UISETP.NE.AND UP2, UPT, UR12, 0x1, UPT ;  /* 0x000000010c00788c */ /* 0x010fe4000bf45270 */
[----:B------:R-:W-:Y:S01]  /*2950*/  UISETP.NE.AND UP0, UPT, UR10, 0x1, UPT ;  /* 0x000000010a00788c */ /* 0x000fe2000bf05270 */
[----:B------:R-:W-:-:S02]  /*2960*/  UMOV UR6, UR7 ;  /* 0x0000000700067c82 */ /* 0x000fc40008000000 */
[----:B------:R-:W-:Y:S01]  /*2970*/  UMOV UR4, UR5 ;  /* 0x0000000500047c82 */ /* 0x000fe20008000000 */
[----:B------:R-:W-:Y:S02]  /*2980*/  USHF.R.U32.HI UR9, URZ, UR9, UR6 ;  /* 0x00000009ff097299 */ /* 0x000fe40008011606 */
[----:B-1----:R-:W-:Y:S02]  /*2990*/  USHF.R.U32.HI UR4, URZ, UR13, UR4 ;  /* 0x0000000dff047299 */ /* 0x002fe40008011604 */
[----:B------:R-:W-:Y:S02]  /*29a0*/  USEL UR5, UR46, UR9, !UP2 ;  /* 0x000000092e057287 */ /* 0x000fe4000d000000 */
[----:B------:R-:W-:-:S04]  /*29b0*/  USEL UR4, UR43, UR4, !UP0 ;  /* 0x000000042b047287 */ /* 0x000fc8000c000000 */
[----:B------:R-:W-:Y:S02]  /*29c0*/  UIADD3 UR6, UPT, UPT, UR5, -UR4, URZ ;  /* 0x8000000405067290 */ /* 0x000fe4000fffe0ff */
[----:B------:R-:W-:Y:S02]  /*29d0*/  UIADD3 UR4, UPT, UPT, -UR5, UR4, URZ ;  /* 0x0000000405047290 */ /* 0x000fe4000fffe1ff */
[----:B------:R-:W-:Y:S02]  /*29e0*/  UIMAD UR43, UR6, UR10, UR43 ;  /* 0x0000000a062b72a4 */ /* 0x000fe4000f8e022b */
[----:B------:R-:W-:-:S12]  /*29f0*/  UIMAD UR46, UR4, UR12, UR46 ;  /* 0x0000000c042e72a4 */ /* 0x000fd8000f8e022e */
.L_x_45:
[----:B------:R-:W-:Y:S01]  /*2a00*/  VIADD R11, R11, 0x1 ;  /* 0x000000010b0b7836 */ /* 0x000fe20000000000 */
[----:B------:R-:W-:Y:S01]  /*2a10*/  R2UR UR4, R148 ;  /* 0x00000000940472ca */ /* 0x000fe200000e0000 */
[----:B------:R-:W-:Y:S01]  /*2a20*/  UIADD3 UR20, UPT, UPT, UR43, UR63, URZ ;  /* 0x0000003f2b147290 */ /* 0x000fe2000fffe0ff */
[----:B------:R-:W-:Y:S02]  /*2a30*/  PLOP3.LUT P2, PT, PT, PT, PT, 0x80, 0x8 ;  /* 0x000000000008781c */ /* 0x000fe40003f4f070 */
[----:B------:R-:W-:-:S04]  /*2a40*/  ISETP.NE.AND P0, PT, R11, 0x2, PT ;  /* 0x000000020b00780c */ /* 0x000fc80003f05270 */
[----:B------:R-:W-:Y:S02]  /*2a50*/  SEL R3, RZ, 0x1, P0 ;  /* 0x00000001ff037807 */ /* 0x000fe40000000000 */
[----:B------:R-:W-:Y:S02]  /*2a60*/  SEL R11, R11, RZ, P0 ;  /* 0x000000ff0b0b7207 */ /* 0x000fe40000000000 */
[----:B------:R-:W-:Y:S01]  /*2a70*/  LOP3.LUT R10, R10, R3, RZ, 0x3c, !PT ;  /* 0x000000030a0a7212 */ /* 0x000fe200078e3cff */
[----:B------:R-:W-:Y:S01]  /*2a80*/  UIADD3 UR16, UPT, UPT, UR46, UR4, URZ ;  /* 0x000000042e107290 */ /* 0x000fe2000fffe0ff */
[----:B------:R-:W-:Y:S11]  /*2a90*/  BRA.U UP1, `(.L_x_46) ;  /* 0xffffffed01987547 */ /* 0x000ff6000b83ffff */
[----:B------:R-:W-:Y:S01]  /*2aa0*/  UIADD3 UR21, UPT, UPT, UR21, 0x10, URZ ;  /* 0x0000001015157890 */ /* 0x000fe2000fffe0ff */
[----:B------:R-:W-:-:S03]  /*2ab0*/  SHF.L.U32 R3, R12, 0x1f, RZ ;  /* 0x0000001f0c037819 */ /* 0x000fc600000006ff */
[----:B------:R-:W-:-:S09]  /*2ac0*/  ULEA UR4, UR29, UR21, 0x3 ;  /* 0x000000151d047291 */ /* 0x000fd2000f8e18ff */
[----:B------:R-:W2:Y:S02]  /*2ad0*/  SYNCS.PHASECHK.TRANS64.TRYWAIT P0, [UR4], R3 ;  /* 0x00000003ff0075a7 */ /* 0x000ea40008001104 */
[----:B--2---:R-:W-:Y:S05]  /*2ae0*/  @!P0 BRA `(.L_x_47) ;  /* 0x0000009000a88947 */ /* 0x004fea0003800000 */
.L_x_154:
[----:B------:R-:W-:-:S04]  /*2af0*/  UIADD3 UR4, UPT, UPT, UR29, 0x1, URZ ;  /* 0x000000011d047890 */ /* 0x000fc8000fffe0ff */
[----:B------:R-:W-:-:S04]  /*2b00*/  UISETP.NE.AND UP0, UPT, UR4, 0x2, UPT ;  /* 0x000000020400788c */ /* 0x000fc8000bf05270 */
[----:B------:R-:W-:Y:S02]  /*2b10*/  USEL UR5, URZ, 0x1, UP0 ;  /* 0x00000001ff057887 */ /* 0x000fe40008000000 */
[----:B------:R-:W-:-:S04]  /*2b20*/  USEL UR4, UR4, URZ, UP0 ;  /* 0x000000ff04047287 */ /* 0x000fc80008000000 */
[----:B------:R-:W-:Y:S01]  /*2b30*/  ULEA UR4, UR4, UR21, 0x3 ;  /* 0x0000001504047291 */ /* 0x000fe2000f8e18ff */
[----:B-1----:R-:W-:-:S04]  /*2b40*/  LOP3.LUT R3, R12, UR5, RZ, 0x3c, !PT ;  /* 0x000000050c037c12 */ /* 0x002fc8000f8e3cff */
[----:B------:R-:W-:Y:S01]  /*2b50*/  SHF.L.U32 R3, R3, 0x1f, RZ ;  /* 0x0000001f03037819 */ /* 0x000fe200000006ff */
[----:B------:R-:W-:-:S07]  /*2b60*/  IMAD.U32 R0, RZ, RZ, UR4 ;  /* 0x00000004ff007e24 */ /* 0x000fce000f8e00ff */
.L_x_48:
[----:B-1----:R1:W2:Y:S02]  /*2b70*/  SYNCS.PHASECHK.TRANS64.TRYWAIT P0, [R0+URZ], R3 ;  /* 0x00000003000075a7 */ /* 0x0022a400080011ff */
[----:B--2---:R-:W-:Y:S05]  /*2b80*/  @!P0 NANOSLEEP.SYNCS 0x989680 ;  /* 0x009896800000895d */ /* 0x004fea0003900000 */
[----:B------:R-:W2:Y:S02]  /*2b90*/  @!P0 SYNCS.PHASECHK.TRANS64 P0, [R0+URZ], R3 ;  /* 0x00000003000085a7 */ /* 0x000ea400080010ff */
[----:B--2---:R-:W-:Y:S05]  /*2ba0*/  @P0 EXIT ;  /* 0x000000000000094d */ /* 0x004fea0003800000 */
[----:B------:R-:W-:Y:S05]  /*2bb0*/  BRA `(.L_x_48) ;  /* 0xfffffffc00ec7947 */ /* 0x000fea000383ffff */
.L_x_22:
[----:B------:R-:W-:-:S04]  /*2bc0*/  UISETP.NE.AND UP0, UPT, UR47, URZ, UPT ;  /* 0x000000ff2f00728c */ /* 0x000fc8000bf05270 */
[----:B------:R-:W-:-:S09]  /*2bd0*/  UISETP.NE.OR UP0, UPT, UR17, 0x1, UP0 ;  /* 0x000000011100788c */ /* 0x000fd20008705670 */
[----:B------:R-:W-:Y:S05]  /*2be0*/  BRA.U UP0, `(.L_x_49) ;  /* 0x0000000500487547 */ /* 0x000fea000b800000 */
[----:B------:R-:W-:Y:S01]  /*2bf0*/  ISETP.GE.U32.AND P2, PT, R0, 0x4, PT ;  /* 0x000000040000780c */ /* 0x000fe20003f46070 */
[----:B------:R-:W-:Y:S01]  /*2c00*/  IMAD.MOV.U32 R12, RZ, RZ, 0x1 ;  /* 0x00000001ff0c7424 */ /* 0x000fe200078e00ff */
[----:B------:R-:W-:Y:S02]  /*2c10*/  CS2R R10, SRZ ;  /* 0x00000000000a7805 */ /* 0x000fe4000001ff00 */
[----:B------:R-:W-:Y:S01]  /*2c20*/  CS2R R8, SRZ ;  /* 0x0000000000087805 */ /* 0x000fe2000001ff00 */
[----:B------:R-:W-:Y:S01]  /*2c30*/  UMOV UR6, 0x400 ;  /* 0x0000040000067882 */ /* 0x000fe20000000000 */
[----:B------:R-:W-:Y:S01]  /*2c40*/  UMOV UR5, URZ ;  /* 0x000000ff00057c82 */ /* 0x000fe20008000000 */
[----:B------:R-:W-:-:S12]  /*2c50*/  ULEA UR6, UR47, UR6, 0x18 ;  /* 0x000000062f067291 */ /* 0x000fd8000f8ec0ff */
.L_x_53:
[----:B------:R-:W-:Y:S02]  /*2c60*/  LEA R2, R8, UR6, 0x3 ;  /* 0x0000000608027c11 */ /* 0x000fe4000f8e18ff */
[----:B------:R-:W-:-:S03]  /*2c70*/  SHF.L.U32 R5, R9, 0x1f, RZ ;  /* 0x0000001f09057819 */ /* 0x000fc600000006ff */
[----:B------:R-:W-:Y:S01]  /*2c80*/  VIADD R4, R2, 0xc0 ;  /* 0x000000c002047836 */ /* 0x000fe20000000000 */
[----:B------:R-:W1:Y:S02]  /*2c90*/  SYNCS.PHASECHK.TRANS64.TRYWAIT P0, [R2+URZ+0xb0], R5 ;  /* 0x0000b005020075a7 */ /* 0x000e6400080011ff */
[----:B-1----:R-:W-:Y:S05]  /*2ca0*/  @!P0 BRA `(.L_x_50) ;  /* 0x0000009000508947 */ /* 0x002fea0003800000 */
.L_x_155:
[----:B------:R-:W-:Y:S01]  /*2cb0*/  ULEA UR4, UR5, UR6, 0x3 ;  /* 0x0000000605047291 */ /* 0x000fe2000f8e18ff */
[----:B------:R-:W-:Y:S02]  /*2cc0*/  PRMT R4, RZ, 0x654, R4 ;  /* 0x00000654ff047816 */ /* 0x000fe40000000004 */
[----:B-1----:R-:W-:Y:S01]  /*2cd0*/  SHF.L.U32 R5, R12, 0x1f, RZ ;  /* 0x0000001f0c057819 */ /* 0x002fe200000006ff */
[----:B------:R-:W-:Y:S01]  /*2ce0*/  UIADD3 UR7, UPT, UPT, UR4, 0x70, URZ ;  /* 0x0000007004077890 */ /* 0x000fe2000fffe0ff */
[----:B------:R1:W-:Y:S05]  /*2cf0*/  SYNCS.ARRIVE.TRANS64.RED.A1T0 RZ, [R4+URZ], RZ ;  /* 0x000000ff04ff79a7 */ /* 0x0003ea00081004ff */
[----:B------:R-:W-:Y:S01]  /*2d00*/  IMAD.U32 R7, RZ, RZ, UR7 ;  /* 0x00000007ff077e24 */ /* 0x000fe2000f8e00ff */
[----:B------:R-:W2:Y:S04]  /*2d10*/  SYNCS.PHASECHK.TRANS64.TRYWAIT P0, [UR4+0x80], R5 ;  /* 0x00008005ff0075a7 */ /* 0x000ea80008001104 */
[----:B------:R-:W-:Y:S01]  /*2d20*/  PRMT R6, R0, 0x654, R7 ;  /* 0x0000065400067816 */ /* 0x000fe20000000007 */
[----:B-1----:R-:W-:Y:S01]  /*2d30*/  @!P2 IMAD.MOV.U32 R4, RZ, RZ, 0x10 ;  /* 0x00000010ff04a424 */ /* 0x002fe200078e00ff */
[----:B--2---:R-:W-:Y:S06]  /*2d40*/  @!P0 BRA `(.L_x_51) ;  /* 0x00000090003c8947 */ /* 0x004fec0003800000 */
.L_x_157:
[----:B------:R-:W-:Y:S01]  /*2d50*/  ULEA UR8, UR5, UR6, 0x4 ;  /* 0x0000000605087291 */ /* 0x000fe2000f8e20ff */
[----:B------:R-:W-:Y:S01]  /*2d60*/  SEL R3, R6, R3, !P2 ;  /* 0x0000000306037207 */ /* 0x000fe20005000000 */
[----:B------:R-:W-:Y:S01]  /*2d70*/  UIADD3 UR9, UPT, UPT, UR4, 0x70, URZ ;  /* 0x0000007004097890 */ /* 0x000fe2000fffe0ff */
[----:B-1----:R-:W-:Y:S01]  /*2d80*/  LEA R2, R11, UR6, 0x3 ;  /* 0x000000060b027c11 */ /* 0x002fe2000f8e18ff */
[----:B------:R-:W-:Y:S01]  /*2d90*/  UIADD3 UR8, UPT, UPT, UR8, 0xe0, URZ ;  /* 0x000000e008087890 */ /* 0x000fe2000fffe0ff */
[----:B------:R-:W-:Y:S01]  /*2da0*/  SHF.L.U32 R5, R10, 0x1f, RZ ;  /* 0x0000001f0a057819 */ /* 0x000fe200000006ff */
[----:B------:R1:W-:Y:S01]  /*2db0*/  @!P2 SYNCS.ARRIVE.TRANS64.RED RZ, [R3+URZ], R4 ;  /* 0x0000000403ffa9a7 */ /* 0x0003e200080004ff */
[----:B------:R-:W-:Y:S01]  /*2dc0*/  UIADD3 UR4, UPT, UPT, UR5, 0x1, URZ ;  /* 0x0000000105047890 */ /* 0x000fe2000fffe0ff */
[----:B------:R-:W-:-:S03]  /*2dd0*/  VIADD R8, R8, 0x1 ;  /* 0x0000000108087836 */ /* 0x000fc60000000000 */
[----:B------:R-:W-:Y:S02]  /*2de0*/  UISETP.NE.AND UP0, UPT, UR4, 0x2, UPT ;  /* 0x000000020400788c */ /* 0x000fe4000bf05270 */
[----:B------:R-:W-:Y:S06]  /*2df0*/  UGETNEXTWORKID.BROADCAST [UR8], [UR9] ;  /* 0x00000000080073ca */ /* 0x000fec0008000100 */
[----:B------:R-:W-:Y:S01]  /*2e00*/  USEL UR7, URZ, 0x1, UP0 ;  /* 0x00000001ff077887 */ /* 0x000fe20008000000 */
[----:B------:R-:W-:Y:S01]  /*2e10*/  ISETP.NE.AND P0, PT, R8, 0x2, PT ;  /* 0x000000020800780c */ /* 0x000fe20003f05270 */
[----:B------:R-:W-:Y:S01]  /*2e20*/  USEL UR5, UR4, URZ, UP0 ;  /* 0x000000ff04057287 */ /* 0x000fe20008000000 */
[----:B------:R-:W2:Y:S03]  /*2e30*/  SYNCS.PHASECHK.TRANS64.TRYWAIT P1, [R2+URZ+0x70], R5 ;  /* 0x00007005020075a7 */ /* 0x000ea600080211ff */
[----:B------:R-:W-:Y:S01]  /*2e40*/  LOP3.LUT R12, R12, UR7, RZ, 0x3c, !PT ;  /* 0x000000070c0c7c12 */ /* 0x000fe2000f8e3cff */
[----:B-12---:R-:W-:Y:S07]  /*2e50*/  @!P1 BRA `(.L_x_52) ;  /* 0x0000009000109947 */ /* 0x006fee0003800000 */
.L_x_158:
[C---:B------:R-:W-:Y:S01]  /*2e60*/  LEA R4, R11.reuse, UR6, 0x4 ;  /* 0x000000060b047c11 */ /* 0x040fe2000f8e20ff */
[----:B-1----:R-:W-:Y:S01]  /*2e70*/  VIADD R2, R2, 0x80 ;  /* 0x0000008002027836 */ /* 0x002fe20000000000 */
[----:B------:R-:W-:Y:S01]  /*2e80*/  SEL R8, R8, RZ, P0 ;  /* 0x000000ff08087207 */ /* 0x000fe20000000000 */
[----:B------:R-:W-:-:S03]  /*2e90*/  VIADD R11, R11, 0x1 ;  /* 0x000000010b0b7836 */ /* 0x000fc60000000000 */
[----:B------:R-:W1:Y:S01]  /*2ea0*/  LDS.128 R4, [R4+0xe0] ;  /* 0x0000e00004047984 */ /* 0x000e620000000c00 */
[----:B------:R-:W-:Y:S02]  /*2eb0*/  PRMT R2, RZ, 0x654, R2 ;  /* 0x00000654ff027816 */ /* 0x000fe40000000002 */
[C---:B------:R-:W-:Y:S01]  /*2ec0*/  ISETP.NE.AND P1, PT, R11.reuse, 0x2, PT ;  /* 0x000000020b00780c */ /* 0x040fe20003f25270 */
[----:B------:R-:W-:Y:S01]  /*2ed0*/  @!PT LDS RZ, [RZ] ;  /* 0x00000000fffff984 */ /* 0x000fe20000000800 */
[----:B------:R-:W-:Y:S01]  /*2ee0*/  @!PT LDS RZ, [RZ] ;  /* 0x00000000fffff984 */ /* 0x000fe20000000800 */
[----:B------:R-:W-:Y:S01]  /*2ef0*/  @!PT LDS RZ, [RZ] ;  /* 0x00000000fffff984 */ /* 0x000fe20000000800 */
[----:B------:R-:W-:Y:S01]  /*2f00*/  @!PT LDS RZ, [RZ] ;  /* 0x00000000fffff984 */ /* 0x000fe20000000800 */
[----:B------:R2:W-:Y:S06]  /*2f10*/  MEMBAR.ALL.CTA ;  /* 0x0000000000007992 */ /* 0x0005ec0000008000 */
[----:B--2---:R-:W2:Y:S01]  /*2f20*/  FENCE.VIEW.ASYNC.S ;  /* 0x00000000000073c6 */ /* 0x004ea20000000000 */
[----:B------:R-:W-:Y:S01]  /*2f30*/  SEL R11, R11, RZ, P1 ;  /* 0x000000ff0b0b7207 */ /* 0x000fe20000800000 */
[----:B--2---:R2:W-:Y:S01]  /*2f40*/  SYNCS.ARRIVE.TRANS64.RED.A1T0 RZ, [R2+URZ], RZ ;  /* 0x000000ff02ff79a7 */ /* 0x0045e200081004ff */
[----:B-1----:R-:W-:-:S02]  /*2f50*/  LOP3.LUT P3, RZ, R6, 0x1, RZ, 0xc0, !PT ;  /* 0x0000000106ff7812 */ /* 0x002fc4000786c0ff */
[----:B------:R-:W-:-:S04]  /*2f60*/  SEL R5, RZ, 0x1, P1 ;  /* 0x00000001ff057807 */ /* 0x000fc80000800000 */
[----:B------:R-:W-:Y:S02]  /*2f70*/  LOP3.LUT R10, R10, R5, RZ, 0x3c, !PT ;  /* 0x000000050a0a7212 */ /* 0x000fe400078e3cff */
[----:B--2---:R-:W-:-:S04]  /*2f80*/  SEL R2, RZ, 0x1, P0 ;  /* 0x00000001ff027807 */ /* 0x004fc80000000000 */
[----:B------:R-:W-:Y:S01]  /*2f90*/  LOP3.LUT R9, R9, R2, RZ, 0x3c, !PT ;  /* 0x0000000209097212 */ /* 0x000fe200078e3cff */
[----:B------:R-:W-:Y:S06]  /*2fa0*/  @P3 BRA `(.L_x_53) ;  /* 0xfffffffc002c3947 */ /* 0x000fec000383ffff */
[----:B------:R-:W-:Y:S01]  /*2fb0*/  ULEA UR4, UR5, UR6, 0x3 ;  /* 0x0000000605047291 */ /* 0x000fe2000f8e18ff */
[----:B------:R-:W-:-:S08]  /*2fc0*/  SHF.L.U32 R3, R12, 0x1f, RZ ;  /* 0x0000001f0c037819 */ /* 0x000fd000000006ff */
[----:B------:R-:W1:Y:S02]  /*2fd0*/  SYNCS.PHASECHK.TRANS64 P0, [UR4+0x80], R3 ;  /* 0x00008003ff0075a7 */ /* 0x000e640008001004 */
[----:B-1----:R-:W-:Y:S05]  /*2fe0*/  @P0 BRA `(.L_x_54) ;  /* 0x0000000000080947 */ /* 0x002fea0003800000 */
[----:B------:R-:W1:Y:S02]  /*2ff0*/  SYNCS.PHASECHK.TRANS64.TRYWAIT P0, [UR4+0x80], R3 ;  /* 0x00008003ff0075a7 */ /* 0x000e640008001104 */
[----:B-1----:R-:W-:Y:S05]  /*3000*/  @!P0 BRA `(.L_x_55) ;  /* 0x0000008c00b88947 */ /* 0x002fea0003800000 */
.L_x_54:
[----:B------:R-:W-:-:S04]  /*3010*/  UIADD3 UR7, UPT, UPT, UR5, 0x1, URZ ;  /* 0x0000000105077890 */ /* 0x000fc8000fffe0ff */
[----:B------:R-:W-:-:S04]  /*3020*/  UISETP.NE.AND UP0, UPT, UR7, 0x2, UPT ;  /* 0x000000020700788c */ /* 0x000fc8000bf05270 */
[----:B------:R-:W-:Y:S02]  /*3030*/  USEL UR8, URZ, 0x1, UP0 ;  /* 0x00000001ff087887 */ /* 0x000fe40008000000 */
[----:B------:R-:W-:-:S04]  /*3040*/  USEL UR7, UR7, URZ, UP0 ;  /* 0x000000ff07077287 */ /* 0x000fc80008000000 */
[----:B------:R-:W-:Y:S01]  /*3050*/  ULEA UR7, UR7, UR6, 0x3 ;  /* 0x0000000607077291 */ /* 0x000fe2000f8e18ff */
[----:B-1----:R-:W-:-:S04]  /*3060*/  LOP3.LUT R3, R12, UR8, RZ, 0x3c, !PT ;  /* 0x000000080c037c12 */ /* 0x002fc8000f8e3cff */
[----:B------:R-:W-:-:S04]  /*3070*/  SHF.L.U32 R0, R3, 0x1f, RZ ;  /* 0x0000001f03007819 */ /* 0x000fc800000006ff */
[----:B------:R-:W1:Y:S02]  /*3080*/  SYNCS.PHASECHK.TRANS64 P0, [UR7+0x80], R0 ;  /* 0x00008000ff0075a7 */ /* 0x000e640008001007 */
[----:B-1----:R-:W-:Y:S05]  /*3090*/  @P0 EXIT ;  /* 0x000000000000094d */ /* 0x002fea0003800000 */
[----:B------:R-:W-:Y:S02]  /*30a0*/  SHF.L.U32 R3, R3, 0x1f, RZ ;  /* 0x0000001f03037819 */ /* 0x000fe400000006ff */
[----:B------:R-:W-:-:S07]  /*30b0*/  MOV R0, UR7 ;  /* 0x0000000700007c02 */ /* 0x000fce0008000f00 */
.L_x_56:
[----:B-1----:R1:W2:Y:S02]  /*30c0*/  SYNCS.PHASECHK.TRANS64.TRYWAIT P0, [R0+URZ+0x80], R3 ;  /* 0x00008003000075a7 */ /* 0x0022a400080011ff */
[----:B--2---:R-:W-:Y:S05]  /*30d0*/  @!P0 NANOSLEEP.SYNCS 0x989680 ;  /* 0x009896800000895d */ /* 0x004fea0003900000 */
[----:B------:R-:W2:Y:S02]  /*30e0*/  @!P0 SYNCS.PHASECHK.TRANS64 P0, [R0+URZ+0x80], R3 ;  /* 0x00008003000085a7 */ /* 0x000ea400080010ff */
[----:B--2---:R-:W-:Y:S05]  /*30f0*/  @P0 EXIT ;  /* 0x000000000000094d */ /* 0x004fea0003800000 */
[----:B------:R-:W-:Y:S05]  /*3100*/  BRA `(.L_x_56) ;  /* 0xfffffffc00ec7947 */ /* 0x000fea000383ffff */
.L_x_49:
[----:B------:R-:W-:Y:S05]  /*3110*/  BRA.U UP4, `(.L_x_57) ;  /* 0x0000001504007547 */ /* 0x000fea000b800000 */
[----:B------:R-:W-:Y:S01]  /*3120*/  UMOV UR4, 0x40 ;  /* 0x0000004000047882 */ /* 0x000fe20000000000 */
[----:B------:R-:W-:Y:S01]  /*3130*/  NOP ;  /* 0x0000000000007918 */ /* 0x000fe20000000000 */
[----:B------:R-:W-:Y:S01]  /*3140*/  ULEA UR5, UR47, UR4, 0x18 ;  /* 0x000000042f057291 */ /* 0x000fe2000f8ec0ff */
[----:B------:R-:W-:Y:S02]  /*3150*/  UMOV UR6, 0x400 ;  /* 0x0000040000067882 */ /* 0x000fe40000000000 */
[----:B------:R-:W-:-:S06]  /*3160*/  ULEA UR6, UR47, UR6, 0x18 ;  /* 0x000000062f067291 */ /* 0x000fcc000f8ec0ff */
[----:B------:R-:W1:Y:S02]  /*3170*/  LDS.U8 R0, [UR5+0x1c] ;  /* 0x00001c05ff007984 */ /* 0x000e640008000000 */
[----:B-1----:R-:W-:-:S13]  /*3180*/  ISETP.NE.AND P0, PT, R0, RZ, PT ;  /* 0x000000ff0000720c */ /* 0x002fda0003f05270 */
[----:B------:R-:W-:Y:S05]  /*3190*/  @P0 BRA `(.L_x_58) ;  /* 0x0000000400080947 */ /* 0x000fea0003800000 */
[----:B------:R-:W-:Y:S02]  /*31a0*/  UISETP.NE.U32.AND UP1, UPT, UR68, 0x1, UPT ;  /* 0x000000014400788c */ /* 0x000fe4000bf25070 */
[----:B------:R-:W-:-:S07]  /*31b0*/  UIADD3 UR7, UPT, UPT, UR5, 0x8, URZ ;  /* 0x0000000805077890 */ /* 0x000fce000fffe0ff */
[----:B------:R-:W-:Y:S05]  /*31c0*/  BRA.U !UP1, `(.L_x_59) ;  /* 0x00000001099c7547 */ /* 0x000fea000b800000 */
[----:B------:R-:W-:Y:S01]  /*31d0*/  ELECT P0, URZ, PT ;  /* 0x0000000000ff782f */ /* 0x000fe20003800000 */
[----:B------:R-:W-:-:S12]  /*31e0*/  BSSY B0, `(.L_x_59) ;  /* 0x0000025000007945 */ /* 0x000fd80003800000 */
[----:B------:R-:W-:Y:S05]  /*31f0*/  @!P0 BRA `(.L_x_60) ;  /* 0x00000000008c8947 */ /* 0x000fea0003800000 */
[----:B------:R-:W-:-:S05]  /*3200*/  UMOV UR4, 0x10 ;  /* 0x0000001000047882 */ /* 0x000fca0000000000 */
[----:B------:R-:W-:Y:S04]  /*3210*/  DEPBAR.LE SB1, 0x36 ;  /* 0x00009d800000791a */ /* 0x000fe80000000000 */
[----:B------:R-:W1:Y:S02]  /*3220*/  UTCATOMSWS.2CTA.FIND_AND_SET.ALIGN UP0, UR4, UR4 ;  /* 0x00000004000475e3 */ /* 0x000e640008200800 */
[----:B-1----:R-:W-:Y:S01]  /*3230*/  MOV R11, UR4 ;  /* 0x00000004000b7c02 */ /* 0x002fe20008000f00 */
[----:B------:R-:W-:Y:S06]  /*3240*/  BRA.U UP0, `(.L_x_61) ;  /* 0x0000000100187547 */ /* 0x000fec000b800000 */
.L_x_62:
[----:B------:R-:W-:Y:S05]  /*3250*/  NANOSLEEP 0x64 ;  /* 0x000000640000795d */ /* 0x000fea0003800000 */
[----:B------:R-:W-:-:S05]  /*3260*/  UMOV UR4, 0x10 ;  /* 0x0000001000047882 */ /* 0x000fca0000000000 */
[----:B------:R-:W-:Y:S04]  /*3270*/  DEPBAR.LE SB1, 0x36 ;  /* 0x00009d800000791a */ /* 0x000fe80000000000 */
[----:B------:R-:W1:Y:S02]  /*3280*/  UTCATOMSWS.2CTA.FIND_AND_SET.ALIGN UP0, UR4, UR4 ;  /* 0x00000004000475e3 */ /* 0x000e640008200800 */
[----:B-1----:R-:W-:Y:S01]  /*3290*/  MOV R11, UR4 ;  /* 0x00000004000b7c02 */ /* 0x002fe20008000f00 */
[----:B------:R-:W-:Y:S05]  /*32a0*/  BRA.U !UP0, `(.L_x_62) ;  /* 0xfffffffd08e87547 */ /* 0x000fea000b83ffff */
.L_x_61:
[----:B------:R-:W1:Y:S01]  /*32b0*/  LDS R7, [UR5+0x10] ;  /* 0x00001005ff077984 */ /* 0x000e620008000800 */
[----:B------:R-:W-:Y:S01]  /*32c0*/  IMAD.U32 R5, RZ, RZ, UR6 ;  /* 0x00000006ff057e24 */ /* 0x000fe2000f8e00ff */
[----:B------:R-:W-:-:S03]  /*32d0*/  MOV R4, UR69 ;  /* 0x0000004500047c02 */ /* 0x000fc60008000f00 */
[----:B------:R-:W-:Y:S01]  /*32e0*/  VIADD R5, R5, 0x100 ;  /* 0x0000010005057836 */ /* 0x000fe20000000000 */
[----:B-1----:R-:W-:-:S04]  /*32f0*/  SHF.L.U32 R7, R7, 0x1f, RZ ;  /* 0x0000001f07077819 */ /* 0x002fc800000006ff */
[----:B------:R-:W1:Y:S02]  /*3300*/  SYNCS.PHASECHK.TRANS64.TRYWAIT P0, [UR5+0x8], R7 ;  /* 0x00000807ff0075a7 */ /* 0x000e640008001105 */
[----:B-1----:R-:W-:Y:S05]  /*3310*/  @P0 BRA `(.L_x_63) ;  /* 0x0000000000080947 */ /* 0x002fea0003800000 */
[----:B------:R-:W1:Y:S02]  /*3320*/  SYNCS.PHASECHK.TRANS64.TRYWAIT P0, [UR5+0x8], R7 ;  /* 0x00000807ff0075a7 */ /* 0x000e640008001105 */
[----:B-1----:R-:W-:Y:S05]  /*3330*/  @!P0 BRA `(.L_x_64) ;  /* 0x0000008c00048947 */ /* 0x002fea0003800000 */
.L_x_63:
[----:B-1----:R-:W-:Y:S01]  /*3340*/  HFMA2 R0, -RZ, RZ, 0, 5.9604644775390625e-08 ;  /* 0x00000001ff007431 */ /* 0x002fe200000001ff */
[----:B------:R-:W-:Y:S01]  /*3350*/  UPRMT UR4, UR69, 0x654, UR7 ;  /* 0x0000065445047896 */ /* 0x000fe20008000007 */
[----:B------:R-:W-:Y:S01]  /*3360*/  IMAD.MOV.U32 R8, RZ, RZ, 0xffff ;  /* 0x0000ffffff087424 */ /* 0x000fe200078e00ff */
[----:B------:R-:W-:Y:S01]  /*3370*/  PRMT R4, R4, 0x654, R5 ;  /* 0x0000065404047816 */ /* 0x000fe20000000005 */
[----:B------:R-:W-:Y:S02]  /*3380*/  IMAD.MOV.U32 R6, RZ, RZ, 0x4 ;  /* 0x00000004ff067424 */ /* 0x000fe400078e00ff */
[----:B------:R-:W-:Y:S01]  /*3390*/  IMAD.SHL.U32 R9, R11, 0x20, RZ ;  /* 0x000000200b097824 */ /* 0x000fe200078e00ff */
[----:B------:R-:W-:Y:S02]  /*33a0*/  MOV R5, UR4 ;  /* 0x0000000400057c02 */ /* 0x000fe40008000f00 */
[-C--:B------:R-:W-:Y:S01]  /*33b0*/  SHF.L.U32 R8, R8, R11.reuse, RZ ;  /* 0x0000000b08087219 */ /* 0x080fe200000006ff */
[----:B------:R1:W-:Y:S01]  /*33c0*/  SYNCS.ARRIVE.TRANS64.RED RZ, [UR4], R6 ;  /* 0x00000006ffff79a7 */ /* 0x0003e20008000404 */
[----:B------:R-:W-:Y:S01]  /*33d0*/  SHF.L.U32 R7, R0, R11, RZ ;  /* 0x0000000b00077219 */ /* 0x000fe200000006ff */
[----:B------:R1:W-:Y:S04]  /*33e0*/  STS [UR6+0x100], R9 ;  /* 0x00010009ff007988 */ /* 0x0003e80008000806 */
[----:B------:R1:W-:Y:S04]  /*33f0*/  STAS [R4.64], R11 ;  /* 0x0000000b04007dbd */ /* 0x0003e8000c0008ff */
[----:B------:R1:W-:Y:S04]  /*3400*/  ATOMS.OR RZ, [UR5+0x14], R8 ;  /* 0x00001408ffff798c */ /* 0x0003e8000b000005 */
[----:B------:R1:W-:Y:S04]  /*3410*/  ATOMS.OR RZ, [UR5+0x18], R7 ;  /* 0x00001807ffff798c */ /* 0x0003e8000b000005 */
[----:B------:R1:W-:Y:S02]  /*3420*/  ATOMS.XOR RZ, [UR5+0x10], R0 ;  /* 0x00001000ffff798c */ /* 0x0003e4000b800005 */
.L_x_60:
[----:B------:R-:W-:Y:S05]  /*3430*/  BSYNC B0 ;  /* 0x0000000000007941 */ /* 0x000fea0003800000 */
.L_x_59:
[----:B------:R-:W-:Y:S05]  /*3440*/  BRA.U UP1, `(.L_x_65) ;  /* 0x00000001016c7547 */ /* 0x000fea000b800000 */
[----:B------:R-:W-:-:S03]  /*3450*/  UMOV UR4, 0xffffffff ;  /* 0xffffffff00047882 */ /* 0x000fc60000000000 */
[----:B------:R-:W-:Y:S05]  /*3460*/  BRA.DIV UR4, `(.L_x_66) ;  /* 0x0000008a04d07947 */ /* 0x000fea000b800000 */
[----:B------:R-:W-:-:S13]  /*3470*/  ELECT P6, URZ, PT ;  /* 0x0000000000ff782f */ /* 0x000fda00038c0000 */
.L_x_162:
[----:B------:R-:W-:Y:S05]  /*3480*/  @!P6 BRA `(.L_x_65) ;  /* 0x00000000005ce947 */ /* 0x000fea0003800000 */
[----:B-1----:R-:W1:Y:S02]  /*3490*/  LDS R5, [UR5+0x10] ;  /* 0x00001005ff057984 */ /* 0x002e640008000800 */
[----:B-1----:R-:W-:-:S04]  /*34a0*/  SHF.L.U32 R5, R5, 0x1f, RZ ;  /* 0x0000001f05057819 */ /* 0x002fc800000006ff */
[----:B------:R-:W1:Y:S02]  /*34b0*/  SYNCS.PHASECHK.TRANS64.TRYWAIT P0, [UR5+0x8], R5 ;  /* 0x00000805ff0075a7 */ /* 0x000e640008001105 */
[----:B-1----:R-:W-:Y:S05]  /*34c0*/  @P0 BRA `(.L_x_67) ;  /* 0x0000000000080947 */ /* 0x002fea0003800000 */
[----:B------:R-:W1:Y:S02]  /*34d0*/  SYNCS.PHASECHK.TRANS64.TRYWAIT P0, [UR5+0x8], R5 ;  /* 0x00000805ff0075a7 */ /* 0x000e640008001105 */
[----:B-1----:R-:W-:Y:S05]  /*34e0*/  @!P0 BRA `(.L_x_68) ;  /* 0x0000008800d08947 */ /* 0x002fea0003800000 */
.L_x_67:
[----:B------:R-:W2:Y:S01]  /*34f0*/  LDS R7, [UR6+0x100] ;  /* 0x00010006ff077984 */ /* 0x000ea20008000800 */
[----:B-1----:R-:W-:Y:S02]  /*3500*/  HFMA2 R0, -RZ, RZ, 0, 5.9604644775390625e-08 ;  /* 0x00000001ff007431 */ /* 0x002fe400000001ff */
[----:B------:R-:W-:Y:S01]  /*3510*/  IMAD.MOV.U32 R4, RZ, RZ, 0xffff ;  /* 0x0000ffffff047424 */ /* 0x000fe200078e00ff */
[----:B------:R-:W-:Y:S01]  /*3520*/  UPRMT UR4, UR69, 0x654, UR7 ;  /* 0x0000065445047896 */ /* 0x000fe20008000007 */
[----:B--2---:R-:W-:-:S03]  /*3530*/  IMAD.SHL.U32 R5, R7, 0x20, RZ ;  /* 0x0000002007057824 */ /* 0x004fc600078e00ff */
[-C--:B------:R-:W-:Y:S02]  /*3540*/  SHF.L.U32 R4, R4, R7.reuse, RZ ;  /* 0x0000000704047219 */ /* 0x080fe400000006ff */
[----:B------:R-:W-:Y:S01]  /*3550*/  SHF.L.U32 R7, R0, R7, RZ ;  /* 0x0000000700077219 */ /* 0x000fe200000006ff */
[----:B------:R2:W-:Y:S04]  /*3560*/  STS [UR6+0x100], R5 ;  /* 0x00010005ff007988 */ /* 0x0005e80008000806 */
[----:B------:R2:W-:Y:S04]  /*3570*/  ATOMS.OR RZ, [UR5+0x14], R4 ;  /* 0x00001404ffff798c */ /* 0x0005e8000b000005 */
[----:B------:R2:W-:Y:S01]  /*3580*/  ATOMS.OR RZ, [UR5+0x18], R7 ;  /* 0x00001807ffff798c */ /* 0x0005e2000b000005 */
[----:B------:R-:W-:Y:S03]  /*3590*/  SYNCS.ARRIVE.TRANS64.RED.A1T0 RZ, [UR4], RZ ;  /* 0x000000ffffff79a7 */ /* 0x000fe60008100404 */
[----:B------:R2:W-:Y:S01]  /*35a0*/  ATOMS.XOR RZ, [UR5+0x10], R0 ;  /* 0x00001000ffff798c */ /* 0x0005e2000b800005 */
[----:B------:R-:W-:Y:S05]  /*35b0*/  BRA `(.L_x_65) ;  /* 0x0000000000107947 */ /* 0x000fea0003800000 */
.L_x_58:
[----:B------:R-:W-:Y:S02]  /*35c0*/  MOV R0, 0xffffffff ;  /* 0xffffffff00007802 */ /* 0x000fe40000000f00 */
[----:B------:R-:W-:-:S03]  /*35d0*/  MOV R4, 0x3600 ;  /* 0x0000360000047802 */ /* 0x000fc60000000f00 */
[----:B------:R1:W-:Y:S04]  /*35e0*/  STS [UR6+0x100], R0 ;  /* 0x00010000ff007988 */ /* 0x0003e80008000806 */
[----:B-1---5:R-:W-:Y:S05]  /*35f0*/  CALL.REL.NOINC `($__internal_1_$__cuda_sm10x_tcgen05_guardrail_trap_phase_invalid_during_alloc) ;  /* 0x0000009000747944 */ /* 0x022fea0003c00000 */
.L_x_65:
[----:B------:R-:W-:Y:S05]  /*3600*/  WARPSYNC.ALL ;  /* 0x0000000000007948 */ /* 0x000fea0003800000 */
[----:B------:R-:W3:Y:S01]  /*3610*/  S2UR UR4, SR_CgaCtaId ;  /* 0x00000000000479c3 */ /* 0x000ee20000008800 */
[----:B------:R-:W-:Y:S01]  /*3620*/  UMOV UR41, 0x400 ;  /* 0x0000040000297882 */ /* 0x000fe20000000000 */
[----:B------:R-:W-:-:S06]  /*3630*/  NOP ;  /* 0x0000000000007918 */ /* 0x000fcc0000000000 */
[----:B------:R-:W-:Y:S06]  /*3640*/  BAR.ARV 0x6, 0xa0 ;  /* 0x0182800000007b1d */ /* 0x000fec0000002000 */
[----:B------:R-:W4:Y:S01]  /*3650*/  LDCU UR6, c[0x0][0x38c] ;  /* 0x00007180ff0677ac */ /* 0x000f220008000800 */
[----:B------:R-:W-:Y:S01]  /*3660*/  LOP3.LUT R3, R3, 0xffff, RZ, 0xc0, !PT ;  /* 0x0000ffff03037812 */ /* 0x000fe200078ec0ff */
[----:B-1----:R-:W-:Y:S01]  /*3670*/  IMAD.MOV.U32 R9, RZ, RZ, 0x1 ;  /* 0x00000001ff097424 */ /* 0x002fe200078e00ff */
[----:B------:R-:W-:Y:S01]  /*3680*/  LOP3.LUT R2, R2, 0xffff, RZ, 0xc0, !PT ;  /* 0x0000ffff02027812 */ /* 0x000fe200078ec0ff */
[----:B------:R-:W-:Y:S01]  /*3690*/  IMAD.MOV.U32 R8, RZ, RZ, RZ ;  /* 0x000000ffff087224 */ /* 0x000fe200078e00ff */
[----:B------:R-:W-:Y:S01]  /*36a0*/  R2UR UR43, R3 ;  /* 0x00000000032b72ca */ /* 0x000fe200000e0000 */
[----:B------:R-:W-:Y:S01]  /*36b0*/  UMOV UR47, URZ ;  /* 0x000000ff002f7c82 */ /* 0x000fe20008000000 */
[----:B------:R-:W-:-:S02]  /*36c0*/  R2UR UR65, R2 ;  /* 0x00000000024172ca */ /* 0x000fc400000e0000 */
[----:B------:R-:W-:Y:S01]  /*36d0*/  CS2R R2, SRZ ;  /* 0x0000000000027805 */ /* 0x000fe2000001ff00 */
[----:B------:R-:W-:Y:S01]  /*36e0*/  UMOV UR38, URZ ;  /* 0x000000ff00267c82 */ /* 0x000fe20008000000 */
[----:B---3--:R-:W-:Y:S01]  /*36f0*/  ULEA UR41, UR4, UR41, 0x18 ;  /* 0x0000002904297291 */ /* 0x008fe2000f8ec0ff */
[----:B------:R-:W-:Y:S01]  /*3700*/  UMOV UR37, URZ ;  /* 0x000000ff00257c82 */ /* 0x000fe20008000000 */
[----:B------:R-:W-:Y:S02]  /*3710*/  UISETP.NE.AND UP3, UPT, UR68, URZ, UPT ;  /* 0x000000ff4400728c */ /* 0x000fe4000bf65270 */
[----:B------:R-:W-:Y:S02]  /*3720*/  UIADD3 UR5, UPT, UPT, UR41, 0x10800, URZ ;  /* 0x0001080029057890 */ /* 0x000fe4000fffe0ff */
[----:B------:R-:W-:-:S03]  /*3730*/  UIADD3 UR4, UPT, UPT, UR41, 0x20800, URZ ;  /* 0x0002080029047890 */ /* 0x000fc6000fffe0ff */
[----:B--2---:R-:W1:Y:S01]  /*3740*/  LDS R0, [UR41+0x100] ;  /* 0x00010029ff007984 */ /* 0x004e620008000800 */
[----:B----4-:R-:W-:Y:S02]  /*3750*/  UIADD3 UR6, UPT, UPT, UR6, 0x7f, URZ ;  /* 0x0000007f06067890 */ /* 0x010fe4000fffe0ff */
[----:B------:R-:W-:Y:S02]  /*3760*/  USHF.R.U32.HI UR5, URZ, 0x4, UR5 ;  /* 0x00000004ff057899 */ /* 0x000fe40008011605 */
[----:B------:R-:W-:Y:S02]  /*3770*/  USHF.R.S32.HI UR64, URZ, 0x1f, UR6 ;  /* 0x0000001fff407899 */ /* 0x000fe40008011406 */
[----:B------:R-:W-:Y:S02]  /*3780*/  USHF.R.U32.HI UR4, URZ, 0x4, UR4 ;  /* 0x00000004ff047899 */ /* 0x000fe40008011604 */
[----:B------:R-:W-:Y:S02]  /*3790*/  ULEA.HI UR64, UR64, UR6, URZ, 0x7 ;  /* 0x0000000640407291 */ /* 0x000fe4000f8f38ff */
[----:B------:R-:W-:-:S02]  /*37a0*/  ULOP3.LUT UR5, UR5, 0x3fff, URZ, 0xc0, !UPT ;  /* 0x00003fff05057892 */ /* 0x000fc4000f8ec0ff */
[----:B------:R-:W-:Y:S02]  /*37b0*/  USHF.R.S32.HI UR64, URZ, 0x7, UR64 ;  /* 0x00000007ff407899 */ /* 0x000fe40008011440 */
[----:B------:R-:W-:Y:S02]  /*37c0*/  ULOP3.LUT UR45, UR4, 0x3fff, URZ, 0xc0, !UPT ;  /* 0x00003fff042d7892 */ /* 0x000fe4000f8ec0ff */
[----:B------:R-:W-:Y:S01]  /*37d0*/  UISETP.LT.AND UP0, UPT, UR64, 0x1, UPT ;  /* 0x000000014000788c */ /* 0x000fe2000bf01270 */
[----:B------:R-:W-:Y:S01]  /*37e0*/  UMOV UR62, 0x0 ;  /* 0x00000000003e7882 */ /* 0x000fe20000000000 */
        /* <DEDUP_REMOVED lines=9> */
[----:B------:R-:W-:-:S02]  /*3880*/  ULOP3.LUT UR44, UR5, 0x10000, URZ, 0xfc, !UPT ;  /* 0x00010000052c7892 */ /* 0x000fc4000f8efcff */
[----:B------:R-:W-:Y:S02]  /*3890*/  ULOP3.LUT UR45, UR45, 0x10000, URZ, 0xfc, !UPT ;  /* 0x000100002d2d7892 */ /* 0x000fe4000f8efcff */
[----:B------:R-:W-:Y:S01]  /*38a0*/  USEL UR66, UR64, 0x1, !UP0 ;  /* 0x0000000140427887 */ /* 0x000fe2000c000000 */
[----:B------:R-:W-:Y:S01]  /*38b0*/  UMOV UR52, 0x0 ;  /* 0x0000000000347882 */ /* 0x000fe20000000000 */
[----:B------:R-:W-:Y:S01]  /*38c0*/  UMOV UR53, 0x10400490 ;  /* 0x1040049000357882 */ /* 0x000fe20000000000 */
[----:B------:R-:W-:Y:S01]  /*38d0*/  UMOV UR50, 0x0 ;  /* 0x0000000000327882 */ /* 0x000fe20000000000 */
[----:B------:R-:W-:Y:S01]  /*38e0*/  UMOV UR51, 0x10400490 ;  /* 0x1040049000337882 */ /* 0x000fe20000000000 */
[----:B------:R-:W-:Y:S01]  /*38f0*/  UMOV UR48, 0x0 ;  /* 0x0000000000307882 */ /* 0x000fe20000000000 */
[----:B-1----:R-:W-:Y:S01]  /*3900*/  R2UR UR67, R0 ;  /* 0x00000000004372ca */ /* 0x002fe200000e0000 */
[----:B------:R-:W-:-:S14]  /*3910*/  UMOV UR49, 0x10400490 ;  /* 0x1040049000317882 */ /* 0x000fdc0000000000 */
.L_x_76:
[C---:B------:R-:W-:Y:S02]  /*3920*/  LEA R0, R8.reuse, UR41, 0x3 ;  /* 0x0000002908007c11 */ /* 0x040fe4000f8e18ff */
[----:B------:R-:W-:Y:S02]  /*3930*/  SHF.L.U32 R5, R3, 0x1f, RZ ;  /* 0x0000001f03057819 */ /* 0x000fe400000006ff */
[----:B------:R-:W-:Y:S02]  /*3940*/  LEA R4, R8, UR41, 0x4 ;  /* 0x0000002908047c11 */ /* 0x000fe4000f8e20ff */
[----:B------:R-:W1:Y:S02]  /*3950*/  SYNCS.PHASECHK.TRANS64.TRYWAIT P0, [R0+URZ+0x70], R5 ;  /* 0x00007005000075a7 */ /* 0x000e6400080011ff */
[----:B-1-3--:R-:W-:Y:S05]  /*3960*/  @!P0 BRA `(.L_x_69) ;  /* 0x0000008400c88947 */ /* 0x00afea0003800000 */
.L_x_163:
[----:B-1----:R-:W1:Y:S01]  /*3970*/  LDS.128 R4, [R4+0xe0] ;  /* 0x0000e00004047984 */ /* 0x002e620000000c00 */
[----:B------:R-:W-:Y:S02]  /*3980*/  VIADD R0, R0, 0x80 ;  /* 0x0000008000007836 */ /* 0x000fe40000000000 */
[----:B------:R-:W-:Y:S01]  /*3990*/  VIADD R8, R8, 0x1 ;  /* 0x0000000108087836 */ /* 0x000fe20000000000 */
[----:B------:R-:W-:Y:S01]  /*39a0*/  @!PT LDS RZ, [RZ] ;  /* 0x00000000fffff984 */ /* 0x000fe20000000800 */
[----:B------:R-:W-:Y:S01]  /*39b0*/  @!PT LDS RZ, [RZ] ;  /* 0x00000000fffff984 */ /* 0x000fe20000000800 */
[----:B------:R-:W-:Y:S01]  /*39c0*/  @!PT LDS RZ, [RZ] ;  /* 0x00000000fffff984 */ /* 0x000fe20000000800 */
[----:B------:R-:W-:Y:S01]  /*39d0*/  @!PT LDS RZ, [RZ] ;  /* 0x00000000fffff984 */ /* 0x000fe20000000800 */
[----:B------:R2:W-:Y:S06]  /*39e0*/  MEMBAR.ALL.CTA ;  /* 0x0000000000007992 */ /* 0x0005ec0000008000 */
[----:B--2---:R-:W2:Y:S01]  /*39f0*/  FENCE.VIEW.ASYNC.S ;  /* 0x00000000000073c6 */ /* 0x004ea20000000000 */
[----:B------:R-:W-:-:S04]  /*3a00*/  PRMT R0, RZ, 0x654, R0 ;  /* 0x00000654ff007816 */ /* 0x000fc80000000000 */
[----:B--2---:R2:W-:Y:S01]  /*3a10*/  SYNCS.ARRIVE.TRANS64.RED.A1T0 RZ, [R0+URZ], RZ ;  /* 0x000000ff00ff79a7 */ /* 0x0045e200081004ff */
[----:B-1----:R-:W-:Y:S01]  /*3a20*/  LOP3.LUT P1, RZ, R6, 0x1, RZ, 0xc0, !PT ;  /* 0x0000000106ff7812 */ /* 0x002fe2000782c0ff */
[----:B--2---:R-:W-:-:S12]  /*3a30*/  BRA.U UP3, `(.L_x_70) ;  /* 0x0000000503587547 */ /* 0x004fd8000b800000 */
[----:B------:R-:W1:Y:S01]  /*3a40*/  LDCU UR4, c[0x0][0x38c] ;  /* 0x00007180ff0477ac */ /* 0x000e620008000800 */
[----:B------:R-:W-:Y:S02]  /*3a50*/  PLOP3.LUT P2, PT, PT, PT, PT, 0x80, 0x8 ;  /* 0x000000000008781c */ /* 0x000fe40003f4f070 */
[----:B------:R-:W-:Y:S01]  /*3a60*/  SHF.L.U32 R5, R9, 0x1f, RZ ;  /* 0x0000001f09057819 */ /* 0x000fe200000006ff */
[----:B------:R-:W-:Y:S02]  /*3a70*/  ULEA UR46, UR47, UR41, 0x3 ;  /* 0x000000292f2e7291 */ /* 0x000fe4000f8e18ff */
[----:B------:R-:W-:Y:S02]  /*3a80*/  ULEA UR36, UR47, UR67, 0x8 ;  /* 0x000000432f247291 */ /* 0x000fe4000f8e40ff */
[----:B-1----:R-:W-:-:S06]  /*3a90*/  UISETP.GE.AND UP0, UPT, UR4, 0x1, UPT ;  /* 0x000000010400788c */ /* 0x002fcc000bf06270 */
[----:B------:R-:W-:-:S05]  /*3aa0*/  PLOP3.LUT P0, PT, PT, PT, UP0, 0x80, 0x8 ;  /* 0x000000000008781c */ /* 0x000fca0003f0f008 */
[----:B------:R-:W-:-:S08]  /*3ab0*/  @UP0 ULEA UR4, UR38, UR41, 0x3 ;  /* 0x0000002926040291 */ /* 0x000fd0000f8e18ff */
[----:B------:R-:W-:-:S04]  /*3ac0*/  @P0 SHF.L.U32 R0, R2, 0x1f, RZ ;  /* 0x0000001f02000819 */ /* 0x000fc800000006ff */
[----:B------:R1:W2:Y:S01]  /*3ad0*/  @P0 SYNCS.PHASECHK.TRANS64.TRYWAIT P2, [UR4], R0 ;  /* 0x00000000ff0005a7 */ /* 0x0002a20008041104 */
[----:B------:R-:W3:Y:S02]  /*3ae0*/  SYNCS.PHASECHK.TRANS64.TRYWAIT P0, [UR46+0xa0], R5 ;  /* 0x0000a005ff0075a7 */ /* 0x000ee4000800112e */
[----:B-123--:R-:W-:Y:S05]  /*3af0*/  @!P0 BRA `(.L_x_71) ;  /* 0x0000008400788947 */ /* 0x00efea0003800000 */
.L_x_165:
[----:B------:R-:W-:Y:S01]  /*3b00*/  UMOV UR42, UR37 ;  /* 0x00000025002a7c82 */ /* 0x000fe20008000000 */
[----:B------:R-:W-:Y:S05]  /*3b10*/  BRA.U !UP0, `(.L_x_72) ;  /* 0x0000000508107547 */ /* 0x000fea000b800000 */
[----:B------:R-:W-:Y:S02]  /*3b20*/  UIADD3 UR42, UPT, UPT, UR66, UR37, URZ ;  /* 0x00000025422a7290 */ /* 0x000fe4000fffe0ff */
[----:B------:R-:W-:Y:S01]  /*3b30*/  UPLOP3.LUT UP2, UPT, UPT, UPT, UPT, 0x40, 0x4 ;  /* 0x000000000004789c */ /* 0x000fe20003f4e870 */
[----:B------:R-:W-:Y:S01]  /*3b40*/  UMOV UR39, UR64 ;  /* 0x0000004000277c82 */ /* 0x000fe20008000000 */
[----:B------:R-:W-:-:S09]  /*3b50*/  UMOV UR5, UR38 ;  /* 0x0000002600057c82 */ /* 0x000fd20008000000 */
.L_x_75:
[----:B------:R-:W-:Y:S01]  /*3b60*/  ULEA UR7, UR5, UR41, 0x3 ;  /* 0x0000002905077291 */ /* 0x000fe2000f8e18ff */
[----:B--23--:R-:W-:Y:S11]  /*3b70*/  @P2 BRA `(.L_x_73) ;  /* 0x00000000000c2947 */ /* 0x00cff60003800000 */
[----:B-1----:R-:W-:Y:S04]  /*3b80*/  SHF.L.U32 R5, R2, 0x1f, RZ ;  /* 0x0000001f02057819 */ /* 0x002fe800000006ff */
[----:B------:R-:W1:Y:S02]  /*3b90*/  SYNCS.PHASECHK.TRANS64.TRYWAIT P0, [UR7], R5 ;  /* 0x00000005ff0075a7 */ /* 0x000e640008001107 */
[----:B-1----:R-:W-:Y:S05]  /*3ba0*/  @!P0 BRA `(.L_x_74) ;  /* 0x0000008400648947 */ /* 0x002fea0003800000 */
.L_x_73:
[----:B------:R-:W-:Y:S01]  /*3bb0*/  UISETP.NE.AND UP0, UPT, UR39, 0x1, UPT ;  /* 0x000000012700788c */ /* 0x000fe2000bf05270 */
[----:B------:R-:W-:Y:S01]  /*3bc0*/  PLOP3.LUT P2, PT, PT, PT, PT, 0x80, 0x8 ;  /* 0x000000000008781c */ /* 0x000fe20003f4f070 */
[----:B------:R-:W-:Y:S02]  /*3bd0*/  UIADD3 UR4, UPT, UPT, UR5, 0x1, URZ ;  /* 0x0000000105047890 */ /* 0x000fe4000fffe0ff */
[----:B------:R-:W-:Y:S02]  /*3be0*/  UIADD3 UR40, UPT, UPT, UR7, 0x10, URZ ;  /* 0x0000001007287890 */ /* 0x000fe4000fffe0ff */
[----:B------:R-:W-:Y:S01]  /*3bf0*/  UISETP.NE.AND UP1, UPT, UR4, 0x2, UPT ;  /* 0x000000020400788c */ /* 0x000fe2000bf25270 */
[----:B------:R-:W-:Y:S01]  /*3c00*/  PLOP3.LUT P0, PT, PT, PT, UP0, 0x80, 0x8 ;  /* 0x000000000008781c */ /* 0x000fe20003f0f008 */
[----:B------:R-:W-:Y:S02]  /*3c10*/  UIADD3 UR37, UPT, UPT, UR37, 0x1, URZ ;  /* 0x0000000125257890 */ /* 0x000fe4000fffe0ff */
[----:B------:R-:W-:Y:S02]  /*3c20*/  USEL UR6, URZ, 0x1, UP1 ;  /* 0x00000001ff067887 */ /* 0x000fe40008800000 */
[----:B------:R-:W-:Y:S02]  /*3c30*/  USEL UR38, UR4, URZ, UP1 ;  /* 0x000000ff04267287 */ /* 0x000fe40008800000 */
[----:B------:R-:W-:Y:S02]  /*3c40*/  UIADD3 UR39, UPT, UPT, UR39, -0x1, URZ ;  /* 0xffffffff27277890 */ /* 0x000fe4000fffe0ff */
[----:B------:R-:W-:Y:S01]  /*3c50*/  @UP0 ULEA UR4, UR38, UR41, 0x3 ;  /* 0x0000002926040291 */ /* 0x000fe2000f8e18ff */
[----:B------:R-:W-:Y:S01]  /*3c60*/  LOP3.LUT R2, R2, UR6, RZ, 0x3c, !PT ;  /* 0x0000000602027c12 */ /* 0x000fe2000f8e3cff */
[----:B------:R-:W-:Y:S02]  /*3c70*/  ULEA UR6, UR5, UR45, 0xb ;  /* 0x0000002d05067291 */ /* 0x000fe4000f8e58ff */
[----:B------:R-:W-:Y:S01]  /*3c80*/  UISETP.NE.AND UP0, UPT, UR37, UR42, UPT ;  /* 0x0000002a2500728c */ /* 0x000fe2000bf05270 */
[----:B-1----:R-:W-:Y:S01]  /*3c90*/  @P0 SHF.L.U32 R0, R2, 0x1f, RZ ;  /* 0x0000001f02000819 */ /* 0x002fe200000006ff */
[----:B------:R-:W-:Y:S02]  /*3ca0*/  UIADD3 UR34, UPT, UPT, UR6, 0x2, URZ ;  /* 0x0000000206227890 */ /* 0x000fe4000fffe0ff */
[----:B------:R-:W-:Y:S01]  /*3cb0*/  UIADD3 UR30, UPT, UPT, UR6, 0x4, URZ ;  /* 0x00000004061e7890 */ /* 0x000fe2000fffe0ff */
[----:B------:R2:W3:Y:S01]  /*3cc0*/  @P0 SYNCS.PHASECHK.TRANS64.TRYWAIT P2, [UR4], R0 ;  /* 0x00000000ff0005a7 */ /* 0x0004e20008041104 */
[----:B------:R-:W-:Y:S02]  /*3cd0*/  ULEA UR4, UR5, UR44, 0xb ;  /* 0x0000002c05047291 */ /* 0x000fe4000f8e58ff */
[----:B------:R-:W-:Y:S02]  /*3ce0*/  UIADD3 UR26, UPT, UPT, UR6, 0x6, URZ ;  /* 0x00000006061a7890 */ /* 0x000fe4000fffe0ff */
        /* <DEDUP_REMOVED lines=10> */
[----:B------:R-:W-:Y:S01]  /*3d90*/  UIADD3 UR8, UPT, UPT, UR4, 0x406, URZ ;  /* 0x0000040604087890 */ /* 0x000fe2000fffe0ff */
[----:B------:R-:W-:Y:S01]  /*3da0*/  UMOV UR7, 0x40004040 ;  /* 0x4000404000077882 */ /* 0x000fe20000000000 */
[----:B------:R-:W-:Y:S01]  /*3db0*/  UMOV UR5, 0x40004040 ;  /* 0x4000404000057882 */ /* 0x000fe20000000000 */
[----:B------:R-:W-:Y:S01]  /*3dc0*/  UMOV UR35, 0x40004040 ;  /* 0x4000404000237882 */ /* 0x000fe20000000000 */
[----:B------:R1:W-:Y:S01]  /*3dd0*/  UTCHMMA.2CTA gdesc[UR4], gdesc[UR6], tmem[UR36], tmem[UR62], idesc[UR63], UP2 ;  /* 0x00ff3e06040075ea */ /* 0x0003e20009200024 */
[----:B------:R-:W-:Y:S01]  /*3de0*/  UPLOP3.LUT UP2, UPT, UPT, UPT, UPT, 0x80, 0x8 ;  /* 0x000000000008789c */ /* 0x000fe20003f4f070 */
[----:B------:R-:W-:Y:S01]  /*3df0*/  UMOV UR33, 0x40004040 ;  /* 0x4000404000217882 */ /* 0x000fe20000000000 */
[----:B------:R-:W-:Y:S01]  /*3e00*/  UMOV UR31, 0x40004040 ;  /* 0x40004040001f7882 */ /* 0x000fe20000000000 */
[----:B------:R2:W-:Y:S01]  /*3e10*/  UTCHMMA.2CTA gdesc[UR32], gdesc[UR34], tmem[UR36], tmem[UR60], idesc[UR61], UPT ;  /* 0x00ff3c22200075ea */ /* 0x0005e2000ba00024 */
        /* <DEDUP_REMOVED lines=14> */
[----:B------:R-:W-:Y:S01]  /*3f00*/  UMOV UR9, 0x40004040 ;  /* 0x4000404000097882 */ /* 0x000fe20000000000 */
[----:B------:R2:W-:Y:S01]  /*3f10*/  UTCHMMA.2CTA gdesc[UR12], gdesc[UR14], tmem[UR36], tmem[UR50], idesc[UR51], UPT ;  /* 0x00ff320e0c0075ea */ /* 0x0005e2000ba00024 */
[----:B------:R2:W-:Y:S01]  /*3f20*/  UTCHMMA.2CTA gdesc[UR8], gdesc[UR10], tmem[UR36], tmem[UR48], idesc[UR49], UPT ;  /* 0x00ff300a080075ea */ /* 0x0005e2000ba00024 */
[----:B------:R2:W-:Y:S01]  /*3f30*/  UTCBAR.2CTA.MULTICAST [UR40], URZ, UR43 ;  /* 0x000000ff280073e9 */ /* 0x0005e2000820082b */
[----:B-1----:R-:W-:Y:S01]  /*3f40*/  UMOV UR5, UR38 ;  /* 0x0000002600057c82 */ /* 0x002fe20008000000 */
[----:B------:R-:W-:Y:S05]  /*3f50*/  BRA.U UP0, `(.L_x_75) ;  /* 0xfffffffd00007547 */ /* 0x000fea000b83ffff */
.L_x_72:
[----:B------:R-:W-:Y:S01]  /*3f60*/  UIADD3 UR4, UPT, UPT, UR46, 0x90, URZ ;  /* 0x000000902e047890 */ /* 0x000fe2000fffe0ff */
[----:B------:R-:W-:-:S08]  /*3f70*/  UMOV UR37, UR42 ;  /* 0x0000002a00257c82 */ /* 0x000fd00008000000 */
[----:B------:R4:W-:Y:S01]  /*3f80*/  UTCBAR.2CTA.MULTICAST [UR4], URZ, UR65 ;  /* 0x000000ff040073e9 */ /* 0x0009e20008200841 */
[----:B------:R-:W-:Y:S02]  /*3f90*/  NOP ;  /* 0x0000000000007918 */ /* 0x000fe40000000000 */
.L_x_70:
[----:B----4-:R-:W-:Y:S01]  /*3fa0*/  UIADD3 UR4, UPT, UPT, UR47, 0x1, URZ ;  /* 0x000000012f047890 */ /* 0x010fe2000fffe0ff */
[----:B------:R-:W-:-:S03]  /*3fb0*/  ISETP.NE.AND P0, PT, R8, 0x2, PT ;  /* 0x000000020800780c */ /* 0x000fc60003f05270 */
[----:B------:R-:W-:Y:S01]  /*3fc0*/  UISETP.NE.AND UP0, UPT, UR4, 0x2, UPT ;  /* 0x000000020400788c */ /* 0x000fe2000bf05270 */
[----:B-12---:R-:W-:Y:S02]  /*3fd0*/  SEL R0, RZ, 0x1, P0 ;  /* 0x00000001ff007807 */ /* 0x006fe40000000000 */
[----:B------:R-:W-:Y:S01]  /*3fe0*/  SEL R8, R8, RZ, P0 ;  /* 0x000000ff08087207 */ /* 0x000fe20000000000 */
[----:B------:R-:W-:Y:S01]  /*3ff0*/  USEL UR5, URZ, 0x1, UP0 ;  /* 0x00000001ff057887 */ /* 0x000fe20008000000 */
[----:B------:R-:W-:Y:S01]  /*4000*/  LOP3.LUT R3, R3, R0, RZ, 0x3c, !PT ;  /* 0x0000000003037212 */ /* 0x000fe200078e3cff */
[----:B------:R-:W-:-:S04]  /*4010*/  USEL UR47, UR4, URZ, UP0 ;  /* 0x000000ff042f7287 */ /* 0x000fc80008000000 */
[----:B------:R-:W-:Y:S01]  /*4020*/  LOP3.LUT R9, R9, UR5, RZ, 0x3c, !PT ;  /* 0x0000000509097c12 */ /* 0x000fe2000f8e3cff */
[----:B------:R-:W-:Y:S07]  /*4030*/  @P1 BRA `(.L_x_76) ;  /* 0xfffffff800381947 */ /* 0x000fee000383ffff */
[----:B------:R-:W1:Y:S01]  /*4040*/  S2UR UR8, SR_CgaCtaId ;  /* 0x00000000000879c3 */ /* 0x000e620000008800 */
[----:B------:R-:W-:Y:S01]  /*4050*/  ELECT P0, URZ, PT ;  /* 0x0000000000ff782f */ /* 0x000fe20003800000 */
[----:B------:R-:W-:Y:S01]  /*4060*/  HFMA2 R0, -RZ, RZ, 0, 5.9604644775390625e-08 ;  /* 0x00000001ff007431 */ /* 0x000fe200000001ff */
[----:B------:R-:W-:-:S05]  /*4070*/  UMOV UR4, 0x40 ;  /* 0x0000004000047882 */ /* 0x000fca0000000000 */
[----:B------:R-:W-:Y:S01]  /*4080*/  UVIRTCOUNT.DEALLOC.SMPOOL 0x80 ;  /* 0x000000800000784c */ /* 0x000fe20000000000 */
[----:B------:R-:W-:Y:S02]  /*4090*/  UISETP.NE.AND UP0, UPT, UR68, URZ, UPT ;  /* 0x000000ff4400728c */ /* 0x000fe4000bf05270 */
[----:B-1----:R-:W-:-:S09]  /*40a0*/  ULEA UR8, UR8, UR4, 0x18 ;  /* 0x0000000408087291 */ /* 0x002fd2000f8ec0ff */
[----:B------:R1:W-:Y:S01]  /*40b0*/  @P0 STS.U8 [UR8+0x1c], R0 ;  /* 0x00001c00ff000988 */ /* 0x0003e20008000008 */
[----:B------:R-:W-:Y:S05]  /*40c0*/  BRA.U UP0, `(.L_x_77) ;  /* 0x0000000100587547 */ /* 0x000fea000b800000 */
[----:B------:R-:W-:Y:S01]  /*40d0*/  UIADD3 UR5, UPT, UPT, UR41, 0xa0, URZ ;  /* 0x000000a029057890 */ /* 0x000fe2000fffe0ff */
[----:B------:R-:W-:-:S03]  /*40e0*/  SHF.L.U32 R3, R9, 0x1f, RZ ;  /* 0x0000001f09037819 */ /* 0x000fc600000006ff */
[----:B------:R-:W-:-:S09]  /*40f0*/  ULEA UR4, UR47, UR5, 0x3 ;  /* 0x000000052f047291 */ /* 0x000fd2000f8e18ff */
[----:B------:R-:W2:Y:S02]  /*4100*/  SYNCS.PHASECHK.TRANS64.TRYWAIT P0, [UR4], R3 ;  /* 0x00000003ff0075a7 */ /* 0x000ea40008001104 */
[----:B--2---:R-:W-:Y:S05]  /*4110*/  @!P0 BRA `(.L_x_78) ;  /* 0x0000008000208947 */ /* 0x004fea0003800000 */
.L_x_168:
[----:B------:R-:W-:-:S04]  /*4120*/  UIADD3 UR4, UPT, UPT, UR47, 0x1, URZ ;  /* 0x000000012f047890 */ /* 0x000fc8000fffe0ff */
[----:B------:R-:W-:-:S04]  /*4130*/  UISETP.NE.AND UP1, UPT, UR4, 0x2, UPT ;  /* 0x000000020400788c */ /* 0x000fc8000bf25270 */
[----:B------:R-:W-:Y:S02]  /*4140*/  USEL UR6, URZ, 0x1, UP1 ;  /* 0x00000001ff067887 */ /* 0x000fe40008800000 */
[----:B------:R-:W-:-:S04]  /*4150*/  USEL UR4, UR4, URZ, UP1 ;  /* 0x000000ff04047287 */ /* 0x000fc80008800000 */
[----:B------:R-:W-:Y:S01]  /*4160*/  ULEA UR4, UR4, UR5, 0x3 ;  /* 0x0000000504047291 */ /* 0x000fe2000f8e18ff */
[----:B-1----:R-:W-:-:S04]  /*4170*/  LOP3.LUT R3, R9, UR6, RZ, 0x3c, !PT ;  /* 0x0000000609037c12 */ /* 0x002fc8000f8e3cff */
[----:B------:R-:W-:Y:S01]  /*4180*/  SHF.L.U32 R3, R3, 0x1f, RZ ;  /* 0x0000001f03037819 */ /* 0x000fe200000006ff */
[----:B------:R-:W-:-:S04]  /*4190*/  IMAD.U32 R0, RZ, RZ, UR4 ;  /* 0x00000004ff007e24 */ /* 0x000fc8000f8e00ff */
[----:B------:R1:W2:Y:S03]  /*41a0*/  SYNCS.PHASECHK.TRANS64.TRYWAIT P0, [R0+URZ], R3 ;  /* 0x00000003000075a7 */ /* 0x0002a600080011ff */
[----:B--2---:R-:W-:Y:S05]  /*41b0*/  @!P0 NANOSLEEP.SYNCS 0x989680 ;  /* 0x009896800000895d */ /* 0x004fea0003900000 */
[----:B------:R-:W2:Y:S02]  /*41c0*/  @!P0 SYNCS.PHASECHK.TRANS64 P0, [R0+URZ], R3 ;  /* 0x00000003000085a7 */ /* 0x000ea400080010ff */
[----:B--2---:R-:W-:Y:S05]  /*41d0*/  @P0 BRA `(.L_x_79) ;  /* 0x0000000000200947 */ /* 0x004fea0003800000 */
.L_x_80:
[----:B--2---:R2:W4:Y:S02]  /*41e0*/  SYNCS.PHASECHK.TRANS64.TRYWAIT P0, [R0+URZ], R3 ;  /* 0x00000003000075a7 */ /* 0x00452400080011ff */
[----:B----4-:R-:W-:Y:S05]  /*41f0*/  @!P0 NANOSLEEP.SYNCS 0x989680 ;  /* 0x009896800000895d */ /* 0x010fea0003900000 */
[----:B------:R-:W4:Y:S02]  /*4200*/  @!P0 SYNCS.PHASECHK.TRANS64 P0, [R0+URZ], R3 ;  /* 0x00000003000085a7 */ /* 0x000f2400080010ff */
[----:B----4-:R-:W-:Y:S05]  /*4210*/  @!P0 BRA `(.L_x_80) ;  /* 0xfffffffc00f08947 */ /* 0x010fea000383ffff */
[----:B------:R-:W-:Y:S05]  /*4220*/  BRA `(.L_x_79) ;  /* 0x00000000000c7947 */ /* 0x000fea0003800000 */
.L_x_77:
[----:B------:R-:W-:-:S04]  /*4230*/  UIADD3 UR4, UPT, UPT, UR41, 0xd0, URZ ;  /* 0x000000d029047890 */ /* 0x000fc8000fffe0ff */
[----:B------:R-:W-:-:S09]  /*4240*/  UPRMT UR4, UR69, 0x654, UR4 ;  /* 0x0000065445047896 */ /* 0x000fd20008000004 */
[----:B------:R-:W-:Y:S03]  /*4250*/  SYNCS.ARRIVE.TRANS64.RED.A1T0 RZ, [UR4], RZ ;  /* 0x000000ffffff79a7 */ /* 0x000fe60008100404 */
.L_x_79:
[----:B-12---:R-:W-:Y:S01]  /*4260*/  SHF.L.U32 R3, RZ, 0x1f, RZ ;  /* 0x0000001fff037819 */ /* 0x006fe200000006ff */
[----:B------:R-:W-:Y:S01]  /*4270*/  UIADD3 UR4, UPT, UPT, UR41, 0xd0, URZ ;  /* 0x000000d029047890 */ /* 0x000fe2000fffe0ff */
[----:B------:R-:W-:Y:S02]  /*4280*/  PLOP3.LUT P0, PT, PT, PT, UP0, 0x80, 0x8 ;  /* 0x000000000008781c */ /* 0x000fe40003f0f008 */
[----:B------:R-:W1:Y:S02]  /*4290*/  SYNCS.PHASECHK.TRANS64.TRYWAIT P1, [UR41+0xd0], R3 ;  /* 0x0000d003ff0075a7 */ /* 0x000e640008021129 */
[----:B-1----:R-:W-:Y:S09]  /*42a0*/  @!P1 BRA `(.L_x_81) ;  /* 0x0000007c00d49947 */ /* 0x002ff20003800000 */
.L_x_170:
[----:B------:R-:W-:Y:S01]  /*42b0*/  @!UP0 UPRMT UR4, UR69, 0x654, UR4 ;  /* 0x0000065445048896 */ /* 0x000fe20008000004 */
[----:B------:R-:W-:Y:S01]  /*42c0*/  UMOV UR5, 0xffff ;  /* 0x0000ffff00057882 */ /* 0x000fe20000000000 */
[----:B------:R-:W-:-:S07]  /*42d0*/  UMOV UR6, 0x1 ;  /* 0x0000000100067882 */ /* 0x000fce0000000000 */
[----:B------:R-:W-:Y:S01]  /*42e0*/  @!P0 SYNCS.ARRIVE.TRANS64.RED.A1T0 RZ, [UR4], RZ ;  /* 0x000000ffffff89a7 */ /* 0x000fe20008100404 */
[----:B------:R-:W-:Y:S01]  /*42f0*/  NOP ;  /* 0x0000000000007918 */ /* 0x000fe20000000000 */
[----:B-1----:R-:W1:Y:S01]  /*4300*/  LDS R0, [UR8+0x14] ;  /* 0x00001408ff007984 */ /* 0x002e620008000800 */
[----:B------:R-:W-:-:S04]  /*4310*/  ULOP3.LUT UR4, UR67, 0xffff, URZ, 0xc0, !UPT ;  /* 0x0000ffff43047892 */ /* 0x000fc8000f8ec0ff */
[----:B------:R-:W-:-:S04]  /*4320*/  USHF.R.U32.HI UR4, URZ, 0x5, UR4 ;  /* 0x00000005ff047899 */ /* 0x000fc80008011604 */
[----:B------:R-:W-:Y:S02]  /*4330*/  USHF.L.U32 UR5, UR5, UR4, URZ ;  /* 0x0000000405057299 */ /* 0x000fe400080006ff */
[----:B------:R-:W-:-:S04]  /*4340*/  USHF.L.U32 UR4, UR6, UR4, URZ ;  /* 0x0000000406047299 */ /* 0x000fc800080006ff */
[----:B-1----:R-:W-:-:S04]  /*4350*/  LOP3.LUT R0, R0, UR5, RZ, 0xc0, !PT ;  /* 0x0000000500007c12 */ /* 0x002fc8000f8ec0ff */
[----:B------:R-:W-:-:S13]  /*4360*/  ISETP.NE.AND P0, PT, R0, UR5, PT ;  /* 0x0000000500007c0c */ /* 0x000fda000bf05270 */
[----:B------:R-:W-:Y:S05]  /*4370*/  @P0 BRA `(.L_x_82) ;  /* 0x0000000000580947 */ /* 0x000fea0003800000 */
[----:B------:R-:W1:Y:S02]  /*4380*/  LDS R0, [UR8+0x18] ;  /* 0x00001808ff007984 */ /* 0x000e640008000800 */
[----:B-1----:R-:W-:-:S04]  /*4390*/  LOP3.LUT R0, R0, UR4, RZ, 0xc0, !PT ;  /* 0x0000000400007c12 */ /* 0x002fc8000f8ec0ff */
[----:B------:R-:W-:-:S13]  /*43a0*/  ISETP.NE.AND P0, PT, R0, UR4, PT ;  /* 0x0000000400007c0c */ /* 0x000fda000bf05270 */
[----:B------:R-:W-:Y:S05]  /*43b0*/  @P0 BRA `(.L_x_83) ;  /* 0x00000000003c0947 */ /* 0x000fea0003800000 */
[----:B------:R-:W1:Y:S01]  /*43c0*/  S2R R2, SR_LANEID ;  /* 0x0000000000027919 */ /* 0x000e620000000000 */
[----:B------:R-:W-:Y:S01]  /*43d0*/  ULOP3.LUT UR5, URZ, UR5, URZ, 0x33, !UPT ;  /* 0x00000005ff057292 */ /* 0x000fe2000f8e33ff */
[----:B------:R-:W-:Y:S01]  /*43e0*/  LOP3.LUT R4, RZ, UR4, RZ, 0x33, !PT ;  /* 0x00000004ff047c12 */ /* 0x000fe2000f8e33ff */
[----:B------:R-:W-:Y:S02]  /*43f0*/  VOTEU.ANY UR4, UPT, PT ;  /* 0x0000000000047886 */ /* 0x000fe400038e0100 */
[----:B------:R-:W-:Y:S01]  /*4400*/  UFLO.U32 UR4, UR4 ;  /* 0x00000004000472bd */ /* 0x000fe200080e0000 */
[----:B------:R-:W2:Y:S01]  /*4410*/  REDUX UR6, R4 ;  /* 0x00000000040673c4 */ /* 0x000ea20000000000 */
[----:B------:R-:W-:-:S06]  /*4420*/  IMAD.U32 R0, RZ, RZ, UR5 ;  /* 0x00000005ff007e24 */ /* 0x000fcc000f8e00ff */
[----:B------:R4:W-:Y:S01]  /*4430*/  UTCATOMSWS.AND URZ, UR5 ;  /* 0x0000000500ff79e3 */ /* 0x0009e20008000000 */
[----:B------:R-:W3:Y:S01]  /*4440*/  REDUX UR7, R0 ;  /* 0x00000000000773c4 */ /* 0x000ee20000000000 */
[----:B-1----:R-:W-:Y:S01]  /*4450*/  ISETP.EQ.U32.AND P0, PT, R2, UR4, PT ;  /* 0x0000000402007c0c */ /* 0x002fe2000bf02070 */
[----:B--2---:R-:W-:Y:S01]  /*4460*/  IMAD.U32 R2, RZ, RZ, UR6 ;  /* 0x00000006ff027e24 */ /* 0x004fe2000f8e00ff */
[----:B---3--:R-:W-:-:S11]  /*4470*/  MOV R3, UR7 ;  /* 0x0000000700037c02 */ /* 0x008fd60008000f00 */
[----:B------:R4:W-:Y:S04]  /*4480*/  @P0 ATOMS.AND RZ, [UR8+0x14], R3 ;  /* 0x00001403ffff098c */ /* 0x0009e8000a800008 */
[----:B------:R4:W-:Y:S01]  /*4490*/  @P0 ATOMS.AND RZ, [UR8+0x18], R2 ;  /* 0x00001802ffff098c */ /* 0x0009e2000a800008 */
[----:B------:R-:W-:Y:S05]  /*44a0*/  BRA `(.L_x_84) ;  /* 0x0000000000147947 */ /* 0x000fea0003800000 */
.L_x_83:
[----:B------:R-:W-:Y:S02]  /*44b0*/  MOV R2, 0x44d0 ;  /* 0x000044d000027802 */ /* 0x000fe40000000f00 */
[----:B---3-5:R-:W-:Y:S05]  /*44c0*/  CALL.REL.NOINC `($__internal_0_$__cuda_sm10x_tcgen05_guardrail_trap_col_being_dealloced_not_returned_by_alloc) ;  /* 0x0000008000b47944 */ /* 0x028fea0003c00000 */
[----:B------:R-:W-:Y:S05]  /*44d0*/  BRA `(.L_x_84) ;  /* 0x0000000000087947 */ /* 0x000fea0003800000 */
.L_x_82:
[----:B------:R-:W-:Y:S02]  /*44e0*/  MOV R2, 0x4500 ;  /* 0x0000450000027802 */ /* 0x000fe40000000f00 */
[----:B---3-5:R-:W-:Y:S05]  /*44f0*/  CALL.REL.NOINC `($__internal_2_$__cuda_sm10x_tcgen05_guardrail_trap_unallocated_columns_being_dealloced) ;  /* 0x0000008000c07944 */ /* 0x028fea0003c00000 */
.L_x_84:
[----:B------:R-:W-:Y:S01]  /*4500*/  NOP ;  /* 0x0000000000007918 */ /* 0x000fe20000000000 */
[----:B----4-:R-:W-:Y:S05]  /*4510*/  EXIT ;  /* 0x000000000000794d */ /* 0x010fea0003800000 */
.L_x_57:
[----:B------:R-:W-:-:S09]  /*4520*/  UISETP.NE.OR UP0, UPT, UR17, 0x3, !UP3 ;  /* 0x000000031100788c */ /* 0x000fd2000df05670 */
[----:B------:R-:W-:Y:S05]  /*4530*/  BRA.U UP0, `(.L_x_85) ;  /* 0x0000001100547547 */ /* 0x000fea000b800000 */
[----:B------:R-:W1:Y:S01]  /*4540*/  LDCU UR31, c[0x0][0x370] ;  /* 0x00006e00ff1f77ac */ /* 0x000e620008000800 */
[----:B------:R-:W2:Y:S01]  /*4550*/  LDC.64 R16, c[0x0][0x348] ;  /* 0x0000d200ff107b82 */ /* 0x000ea20000000a00 */
[----:B------:R-:W-:Y:S02]  /*4560*/  HFMA2 R13, -RZ, RZ, 0, 0 ;  /* 0x00000000ff0d7431 */ /* 0x000fe400000001ff */
[----:B------:R-:W-:Y:S01]  /*4570*/  IMAD.MOV.U32 R15, RZ, RZ, 0x1 ;  /* 0x00000001ff0f7424 */ /* 0x000fe200078e00ff */
[----:B------:R-:W1:Y:S01]  /*4580*/  LDCU.128 UR48, c[0x0][0xb10] ;  /* 0x00016200ff3077ac */ /* 0x000e620008000c00 */
[----:B------:R-:W-:Y:S01]  /*4590*/  IMAD.MOV.U32 R14, RZ, RZ, RZ ;  /* 0x000000ffff0e7224 */ /* 0x000fe200078e00ff */
[----:B------:R-:W-:Y:S01]  /*45a0*/  MOV R7, 0x4000 ;  /* 0x0000400000077802 */ /* 0x000fe20000000f00 */
[----:B------:R-:W3:Y:S01]  /*45b0*/  LDCU UR30, c[0x0][0x374] ;  /* 0x00006e80ff1e77ac */ /* 0x000ee20008000800 */
[----:B------:R-:W4:Y:S01]  /*45c0*/  LDC.64 R2, c[0x0][0x888] ;  /* 0x00022200ff027b82 */ /* 0x000f220000000a00 */
[----:B------:R-:W3:Y:S01]  /*45d0*/  LDCU UR15, c[0x0][0xb0c] ;  /* 0x00016180ff0f77ac */ /* 0x000ee20008000800 */
[----:B------:R-:W2:Y:S06]  /*45e0*/  LDCU UR41, c[0x0][0xb20] ;  /* 0x00016400ff2977ac */ /* 0x000eac0008000800 */
[----:B------:R-:W4:Y:S01]  /*45f0*/  LDC.64 R4, c[0x0][0x890] ;  /* 0x00022400ff047b82 */ /* 0x000f220000000a00 */
[----:B------:R-:W2:Y:S01]  /*4600*/  LDCU UR4, c[0x0][0xb30] ;  /* 0x00016600ff0477ac */ /* 0x000ea20008000800 */
[----:B------:R-:W-:Y:S01]  /*4610*/  UMOV UR21, 0x400 ;  /* 0x0000040000157882 */ /* 0x000fe20000000000 */
[----:B-1----:R-:W-:-:S02]  /*4620*/  UIMAD.WIDE.U32 UR6, UR31, UR48, URZ ;  /* 0x000000301f0672a5 */ /* 0x002fc4000f8e00ff */
[----:B---3--:R-:W-:Y:S02]  /*4630*/  UIMAD.WIDE.U32 UR8, UR30, UR51, URZ ;  /* 0x000000331e0872a5 */ /* 0x008fe4000f8e00ff */
[----:B------:R-:W-:Y:S02]  /*4640*/  ULEA UR21, UR47, UR21, 0x18 ;  /* 0x000000152f157291 */ /* 0x000fe4000f8ec0ff */
[----:B------:R-:W-:Y:S02]  /*4650*/  UPLOP3.LUT UP3, UPT, UPT, UPT, UPT, 0x40, 0x4 ;  /* 0x000000000004789c */ /* 0x000fe40003f6e870 */
[----:B------:R-:W-:Y:S01]  /*4660*/  UIADD3 UR37, UPT, UPT, UR21, 0x38, URZ ;  /* 0x0000003815257890 */ /* 0x000fe2000fffe0ff */
[----:B------:R-:W-:Y:S01]  /*4670*/  UMOV UR6, UR7 ;  /* 0x0000000700067c82 */ /* 0x000fe20008000000 */
[----:B------:R-:W-:Y:S01]  /*4680*/  UMOV UR38, UR9 ;  /* 0x0000000900267c82 */ /* 0x000fe20008000000 */
[----:B------:R-:W-:Y:S02]  /*4690*/  UISETP.GE.AND UP0, UPT, UR42, 0x1, UPT ;  /* 0x000000012a00788c */ /* 0x000fe4000bf06270 */
[----:B------:R-:W-:Y:S01]  /*46a0*/  UISETP.NE.AND UP4, UPT, UR42, 0x1, UPT ;  /* 0x000000012a00788c */ /* 0x000fe2000bf85270 */
[----:B------:R-:W1:Y:S01]  /*46b0*/  LDCU.64 UR22, c[0x0][0xb28] ;  /* 0x00016500ff1677ac */ /* 0x000e620008000a00 */
[----:B------:R-:W-:-:S02]  /*46c0*/  UISETP.NE.AND UP6, UPT, UR15, 0x1, UPT ;  /* 0x000000010f00788c */ /* 0x000fc4000bfc5270 */
[----:B------:R-:W-:Y:S02]  /*46d0*/  UISETP.NE.AND UP5, UPT, UR50, 0x1, UPT ;  /* 0x000000013200788c */ /* 0x000fe4000bfa5270 */
[----:B------:R-:W-:Y:S02]  /*46e0*/  UIADD3 UR33, UPT, UPT, UR21, 0x20, URZ ;  /* 0x0000002015217890 */ /* 0x000fe4000fffe0ff */
[----:B------:R-:W-:Y:S02]  /*46f0*/  UIADD3 UR25, UPT, UPT, UR21, 0x28, URZ ;  /* 0x0000002815197890 */ /* 0x000fe4000fffe0ff */
[----:B------:R-:W-:Y:S02]  /*4700*/  UIADD3 UR17, UPT, UPT, UR21, 0x30, URZ ;  /* 0x0000003015117890 */ /* 0x000fe4000fffe0ff */
[----:B------:R-:W-:Y:S02]  /*4710*/  UPRMT UR37, UR47, 0x654, UR37 ;  /* 0x000006542f257896 */ /* 0x000fe40008000025 */
[----:B------:R-:W-:-:S02]  /*4720*/  USHF.R.U32.HI UR39, URZ, UR49, UR6 ;  /* 0x00000031ff277299 */ /* 0x000fc40008011606 */
[----:B--2---:R-:W-:Y:S02]  /*4730*/  USHF.R.U32.HI UR38, URZ, UR41, UR38 ;  /* 0x00000029ff267299 */ /* 0x004fe40008011626 */
[----:B------:R-:W-:-:S11]  /*4740*/  UISETP.NE.AND UP2, UPT, UR4, 0x1, UPT ;  /* 0x000000010400788c */ /* 0x000fd6000bf45270 */
.L_x_96:
[C---:B------:R-:W-:Y:S02]  /*4750*/  LEA R12, R14.reuse, UR21, 0x3 ;  /* 0x000000150e0c7c11 */ /* 0x040fe4000f8e18ff */
[----:B------:R-:W-:Y:S02]  /*4760*/  SHF.L.U32 R9, R13, 0x1f, RZ ;  /* 0x0000001f0d097819 */ /* 0x000fe400000006ff */
[----:B------:R-:W-:Y:S02]  /*4770*/  LEA R10, R14, UR21, 0x4 ;  /* 0x000000150e0a7c11 */ /* 0x000fe4000f8e20ff */
[----:B--2---:R-:W2:Y:S02]  /*4780*/  SYNCS.PHASECHK.TRANS64.TRYWAIT P0, [R12+URZ+0x70], R9 ;  /* 0x000070090c0075a7 */ /* 0x004ea400080011ff */
[----:B--2---:R-:W-:Y:S05]  /*4790*/  @!P0 BRA `(.L_x_86) ;  /* 0x0000007800b08947 */ /* 0x004fea0003800000 */
.L_x_171:
[----:B--2---:R-:W2:Y:S01]  /*47a0*/  LDS.128 R8, [R10+0xe0] ;  /* 0x0000e0000a087984 */ /* 0x004ea20000000c00 */
[----:B------:R-:W-:Y:S01]  /*47b0*/  UISETP.GE.AND UP0, UPT, UR42, 0x1, UPT ;  /* 0x000000012a00788c */ /* 0x000fe2000bf06270 */
[----:B------:R-:W-:Y:S01]  /*47c0*/  @!PT LDS RZ, [RZ] ;  /* 0x00000000fffff984 */ /* 0x000fe20000000800 */
[----:B------:R-:W-:Y:S01]  /*47d0*/  @!PT LDS RZ, [RZ] ;  /* 0x00000000fffff984 */ /* 0x000fe20000000800 */
[----:B------:R-:W-:Y:S01]  /*47e0*/  @!PT LDS RZ, [RZ] ;  /* 0x00000000fffff984 */ /* 0x000fe20000000800 */
[----:B------:R-:W-:Y:S01]  /*47f0*/  @!PT LDS RZ, [RZ] ;  /* 0x00000000fffff984 */ /* 0x000fe20000000800 */
[----:B------:R3:W-:Y:S06]  /*4800*/  MEMBAR.ALL.CTA ;  /* 0x0000000000007992 */ /* 0x0007ec0000008000 */
[----:B---3--:R-:W3:Y:S01]  /*4810*/  FENCE.VIEW.ASYNC.S ;  /* 0x00000000000073c6 */ /* 0x008ee20000000000 */
[----:B--2---:R-:W-:Y:S11]  /*4820*/  LOP3.LUT P0, RZ, R10, 0x1, RZ, 0xc0, !PT ;  /* 0x000000010aff7812 */ /* 0x004ff6000780c0ff */
[----:B------:R-:W-:Y:S02]  /*4830*/  @!UPT UIADD3 URZ, UPT, UPT, URZ, URZ, URZ ;  /* 0x000000fffffff290 */ /* 0x000fe4000fffe0ff */
[----:B---3--:R-:W-:Y:S01]  /*4840*/  VOTEU.ANY UP1, P0 ;  /* 0x0000000000ff7886 */ /* 0x008fe20000020100 */
[----:B------:R-:W-:Y:S11]  /*4850*/  PLOP3.LUT P0, PT, PT, PT, UP1, 0x80, 0x8 ;  /* 0x000000000008781c */ /* 0x000ff60003f0f018 */
[----:B------:R-:W-:Y:S02]  /*4860*/  @!UPT UIADD3 URZ, UPT, UPT, URZ, URZ, URZ ;  /* 0x000000fffffff290 */ /* 0x000fe4000fffe0ff */
[----:B------:R-:W-:Y:S02]  /*4870*/  @P0 SHF.R.U32.HI R0, RZ, 0x10, R9 ;  /* 0x00000010ff000819 */ /* 0x000fe40000011609 */
[----:B------:R-:W-:Y:S02]  /*4880*/  @P0 MOV R6, R8 ;  /* 0x0000000800060202 */ /* 0x000fe40000000f00 */
[----:B------:R-:W-:Y:S01]  /*4890*/  @P0 R2UR UR4, R0 ;  /* 0x00000000000402ca */ /* 0x000fe200000e0000 */
[----:B------:R-:W-:Y:S01]  /*48a0*/  VIADD R0, R12, 0x80 ;  /* 0x000000800c007836 */ /* 0x000fe20000000000 */
[----:B------:R-:W-:Y:S02]  /*48b0*/  @P0 LOP3.LUT R8, R9, 0xffff, RZ, 0xc0, !PT ;  /* 0x0000ffff09080812 */ /* 0x000fe400078ec0ff */
[----:B------:R-:W-:Y:S02]  /*48c0*/  @P0 R2UR UR6, R6 ;  /* 0x00000000060602ca */ /* 0x000fe400000e0000 */
[----:B------:R-:W-:Y:S02]  /*48d0*/  PRMT R0, RZ, 0x654, R0 ;  /* 0x00000654ff007816 */ /* 0x000fe40000000000 */
[----:B------:R-:W-:Y:S02]  /*48e0*/  @P0 R2UR UR5, R8 ;  /* 0x00000000080502ca */ /* 0x000fe400000e0000 */
[----:B------:R2:W-:Y:S03]  /*48f0*/  SYNCS.ARRIVE.TRANS64.RED.A1T0 RZ, [R0+URZ], RZ ;  /* 0x000000ff00ff79a7 */ /* 0x0005e600081004ff */
[----:B------:R-:W-:Y:S04]  /*4900*/  @UP1 UMOV UR29, UR4 ;  /* 0x00000004001d1c82 */ /* 0x000fe80008000000 */
[----:B------:R-:W-:Y:S04]  /*4910*/  @UP1 UMOV UR14, UR6 ;  /* 0x00000006000e1c82 */ /* 0x000fe80008000000 */
[----:B------:R-:W-:Y:S01]  /*4920*/  @UP1 UMOV UR13, UR5 ;  /* 0x00000005000d1c82 */ /* 0x000fe20008000000 */
[----:B------:R-:W-:Y:S05]  /*4930*/  BRA.U !UP0, `(.L_x_87) ;  /* 0x0000000108a47547 */ /* 0x000fea000b800000 */
[----:B------:R-:W-:Y:S02]  /*4940*/  UIMAD.WIDE.U32 UR18, UR13, UR51, URZ ;  /* 0x000000330d1272a5 */ /* 0x000fe4000f8e00ff */
[----:B------:R-:W-:Y:S02]  /*4950*/  UIMAD.WIDE.U32 UR26, UR14, UR48, URZ ;  /* 0x000000300e1a72a5 */ /* 0x000fe4000f8e00ff */
[----:B------:R-:W-:Y:S02]  /*4960*/  USEL UR4, UR30, UR38, !UP5 ;  /* 0x000000261e047287 */ /* 0x000fe4000e800000 */
[----:B------:R-:W-:Y:S02]  /*4970*/  USEL UR7, UR31, UR39, !UP6 ;  /* 0x000000271f077287 */ /* 0x000fe4000f000000 */
[----:B-1----:R-:W-:Y:S02]  /*4980*/  UIMAD.WIDE.U32 UR8, UR4, UR22, URZ ;  /* 0x00000016040872a5 */ /* 0x002fe4000f8e00ff */
[----:B------:R-:W-:Y:S01]  /*4990*/  UIMAD.WIDE.U32 UR10, UR7, UR22, URZ ;  /* 0x00000016070a72a5 */ /* 0x000fe2000f8e00ff */
[----:B------:R-:W-:Y:S02]  /*49a0*/  UMOV UR5, UR19 ;  /* 0x0000001300057c82 */ /* 0x000fe40008000000 */
[----:B------:R-:W-:Y:S03]  /*49b0*/  USHF.R.U32.HI UR6, URZ, UR41, UR5 ;  /* 0x00000029ff067299 */ /* 0x000fe60008011605 */
[----:B------:R-:W-:Y:S01]  /*49c0*/  UMOV UR5, UR27 ;  /* 0x0000001b00057c82 */ /* 0x000fe20008000000 */
[----:B------:R-:W-:Y:S02]  /*49d0*/  USEL UR6, UR13, UR6, !UP5 ;  /* 0x000000060d067287 */ /* 0x000fe4000e800000 */
[----:B------:R-:W-:Y:S03]  /*49e0*/  USHF.R.U32.HI UR12, URZ, UR49, UR5 ;  /* 0x00000031ff0c7299 */ /* 0x000fe60008011605 */
[----:B------:R-:W-:Y:S02]  /*49f0*/  UMOV UR5, UR9 ;  /* 0x0000000900057c82 */ /* 0x000fe40008000000 */
[----:B------:R-:W-:Y:S03]  /*4a00*/  @UP4 USHF.R.U32.HI UR4, URZ, UR23, UR5 ;  /* 0x00000017ff044299 */ /* 0x000fe60008011605 */
[----:B------:R-:W-:Y:S01]  /*4a10*/  UMOV UR5, UR11 ;  /* 0x0000000b00057c82 */ /* 0x000fe20008000000 */
[----:B------:R-:W-:Y:S02]  /*4a20*/  UIMAD UR4, UR42, UR4, URZ ;  /* 0x000000042a0472a4 */ /* 0x000fe4000f8e02ff */
[----:B------:R-:W-:Y:S02]  /*4a30*/  @UP4 USHF.R.U32.HI UR7, URZ, UR23, UR5 ;  /* 0x00000017ff074299 */ /* 0x000fe40008011605 */
[----:B------:R-:W-:Y:S02]  /*4a40*/  UIMAD.WIDE.U32 UR10, UR6, UR22, URZ ;  /* 0x00000016060a72a5 */ /* 0x000fe4000f8e00ff */
[----:B------:R-:W-:Y:S02]  /*4a50*/  USEL UR5, UR14, UR12, !UP6 ;  /* 0x0000000c0e057287 */ /* 0x000fe4000f000000 */
[----:B------:R-:W-:Y:S02]  /*4a60*/  UIMAD UR8, UR42, UR7, URZ ;  /* 0x000000072a0872a4 */ /* 0x000fe4000f8e02ff */
[----:B------:R-:W-:Y:S03]  /*4a70*/  UISETP.GE.AND UP0, UPT, UR6, UR4, UPT ;  /* 0x000000040600728c */ /* 0x000fe6000bf06270 */
[----:B------:R-:W-:Y:S01]  /*4a80*/  UMOV UR4, UR11 ;  /* 0x0000000b00047c82 */ /* 0x000fe20008000000 */
[----:B------:R-:W-:Y:S02]  /*4a90*/  UISETP.GE.OR UP0, UPT, UR5, UR8, UP0 ;  /* 0x000000080500728c */ /* 0x000fe40008706670 */
[----:B------:R-:W-:Y:S02]  /*4aa0*/  USHF.R.U32.HI UR4, URZ, UR23, UR4 ;  /* 0x00000017ff047299 */ /* 0x000fe40008011604 */
[----:B------:R-:W-:Y:S02]  /*4ab0*/  UIMAD.WIDE.U32 UR8, UR5, UR22, URZ ;  /* 0x00000016050872a5 */ /* 0x000fe4000f8e00ff */
[----:B------:R-:W-:Y:S04]  /*4ac0*/  USEL UR10, UR6, UR4, !UP4 ;  /* 0x00000004060a7287 */ /* 0x000fe8000e000000 */
[----:B------:R-:W-:Y:S01]  /*4ad0*/  UIADD3 UR11, UPT, UPT, -UR10, URZ, URZ ;  /* 0x000000ff0a0b7290 */ /* 0x000fe2000fffe1ff */
[----:B------:R-:W-:Y:S02]  /*4ae0*/  @!UP0 UMOV UR4, UR9 ;  /* 0x0000000900048c82 */ /* 0x000fe40008000000 */
[----:B------:R-:W-:Y:S02]  /*4af0*/  @!UP0 USHF.R.U32.HI UR4, URZ, UR23, UR4 ;  /* 0x00000017ff048299 */ /* 0x000fe40008011604 */
[----:B------:R-:W-:Y:S02]  /*4b00*/  UIMAD UR8, UR42, UR11, UR6 ;  /* 0x0000000b2a0872a4 */ /* 0x000fe4000f8e0206 */
[----:B------:R-:W-:Y:S04]  /*4b10*/  @!UP0 USEL UR4, UR5, UR4, !UP4 ;  /* 0x0000000405048287 */ /* 0x000fe8000e000000 */
[----:B------:R-:W-:Y:S02]  /*4b20*/  @!UP0 UIMAD UR8, UR7, UR8, UR4 ;  /* 0x00000008070882a4 */ /* 0x000fe4000f8e0204 */
[----:B------:R-:W-:Y:S02]  /*4b30*/  @!UP0 UIADD3 UR9, UPT, UPT, UR10, -UR4, URZ ;  /* 0x800000040a098290 */ /* 0x000fe4000fffe0ff */
[----:B------:R-:W-:Y:S02]  /*4b40*/  UIADD3 UR4, UPT, UPT, -UR5, URZ, URZ ;  /* 0x000000ff05047290 */ /* 0x000fe4000fffe1ff */
[----:B------:R-:W-:Y:S02]  /*4b50*/  UIADD3 UR7, UPT, UPT, -UR6, URZ, URZ ;  /* 0x000000ff06077290 */ /* 0x000fe4000fffe1ff */
[----:B------:R-:W-:Y:S02]  /*4b60*/  @!UP0 UIMAD UR6, UR9, UR42, UR5 ;  /* 0x0000002a090682a4 */ /* 0x000fe4000f8e0205 */
[----:B------:R-:W-:Y:S02]  /*4b70*/  UIMAD UR14, UR15, UR4, UR14 ;  /* 0x000000040f0e72a4 */ /* 0x000fe4000f8e020e */
[----:B------:R-:W-:Y:S01]  /*4b80*/  UIMAD UR13, UR50, UR7, UR13 ;  /* 0x00000007320d72a4 */ /* 0x000fe2000f8e020d */
[----:B------:R-:W-:Y:S02]  /*4b90*/  @!UP0 UMOV UR5, UR8 ;  /* 0x0000000800058c82 */ /* 0x000fe40008000000 */
[----:B------:R-:W-:Y:S02]  /*4ba0*/  UIMAD UR14, UR5, UR15, UR14 ;  /* 0x0000000f050e72a4 */ /* 0x000fe4000f8e020e */
[----:B------:R-:W-:Y:S11]  /*4bb0*/  UIMAD UR13, UR6, UR50, UR13 ;  /* 0x00000032060d72a4 */ /* 0x000ff6000f8e020d */
[----:B------:R-:W-:Y:S01]  /*4bc0*/  @!UPT UIADD3 URZ, UPT, UPT, URZ, URZ, URZ ;  /* 0x000000fffffff290 */ /* 0x000fe2000fffe0ff */
.L_x_87:
[----:B------:R-:W3:Y:S01]  /*4bd0*/  @!UP2 LDCU.128 UR8, c[0x0][0xb10] ;  /* 0x00016200ff08a7ac */ /* 0x000ee20008000c00 */
[C---:B----4-:R-:W-:Y:S02]  /*4be0*/  ISETP.NE.U32.AND P1, PT, R4.reuse, RZ, PT ;  /* 0x000000ff0400720c */ /* 0x050fe40003f25070 */
[----:B------:R-:W-:Y:S02]  /*4bf0*/  ISETP.NE.U32.AND P0, PT, R4, RZ, PT ;  /* 0x000000ff0400720c */ /* 0x000fe40003f05070 */
[C---:B------:R-:W-:Y:S02]  /*4c00*/  ISETP.NE.AND.EX P1, PT, R5.reuse, RZ, PT, P1 ;  /* 0x000000ff0500720c */ /* 0x040fe40003f25310 */
[----:B------:R-:W-:Y:S01]  /*4c10*/  ISETP.NE.AND.EX P0, PT, R5, RZ, PT, P0 ;  /* 0x000000ff0500720c */ /* 0x000fe20003f05300 */
[----:B------:R-:W4:Y:S01]  /*4c20*/  @!UP2 LDCU UR5, c[0x0][0xb0c] ;  /* 0x00016180ff05a7ac */ /* 0x000f220008000800 */
[----:B------:R-:W-:Y:S01]  /*4c30*/  SHF.L.U32 R9, R15, 0x1f, RZ ;  /* 0x0000001f0f097819 */ /* 0x000fe200000006ff */
[----:B------:R-:W-:Y:S02]  /*4c40*/  USHF.L.U32 UR35, UR16, 0x7, URZ ;  /* 0x0000000710237899 */ /* 0x000fe400080006ff */
[----:B------:R-:W-:Y:S02]  /*4c50*/  USHF.L.U32 UR34, UR20, 0x8, URZ ;  /* 0x0000000814227899 */ /* 0x000fe400080006ff */
[----:B---3--:R-:W-:Y:S07]  /*4c60*/  UIMAD.WIDE.U32 UR6, UR14, UR8, URZ ;  /* 0x000000080e0672a5 */ /* 0x008fee000f8e00ff */
[----:B------:R-:W-:Y:S01]  /*4c70*/  @!UP2 UMOV UR4, UR7 ;  /* 0x000000070004ac82 */ /* 0x000fe20008000000 */
[----:B----4-:R-:W-:Y:S02]  /*4c80*/  @!UP2 UISETP.NE.AND UP0, UPT, UR5, 0x1, UPT ;  /* 0x000000010500a88c */ /* 0x010fe4000bf05270 */
[----:B------:R-:W-:Y:S02]  /*4c90*/  @!UP2 USHF.R.U32.HI UR4, URZ, UR9, UR4 ;  /* 0x00000009ff04a299 */ /* 0x000fe40008011604 */
[----:B------:R-:W-:Y:S02]  /*4ca0*/  UIMAD.WIDE.U32 UR6, UR13, UR11, URZ ;  /* 0x0000000b0d0672a5 */ /* 0x000fe4000f8e00ff */
[----:B------:R-:W-:Y:S02]  /*4cb0*/  @!UP2 USEL UR8, UR14, UR4, !UP0 ;  /* 0x000000040e08a287 */ /* 0x000fe4000c000000 */
[----:B------:R-:W-:Y:S03]  /*4cc0*/  @!UP2 UISETP.NE.AND UP0, UPT, UR10, 0x1, UPT ;  /* 0x000000010a00a88c */ /* 0x000fe6000bf05270 */
[----:B------:R-:W-:Y:S02]  /*4cd0*/  @!UP2 UMOV UR6, UR7 ;  /* 0x000000070006ac82 */ /* 0x000fe40008000000 */
[----:B------:R-:W3:Y:S02]  /*4ce0*/  @!UP2 LDCU UR4, c[0x0][0xb20] ;  /* 0x00016400ff04a7ac */ /* 0x000ee40008000800 */
[----:B---3--:R-:W-:Y:S04]  /*4cf0*/  @!UP2 USHF.R.U32.HI UR6, URZ, UR4, UR6 ;  /* 0x00000004ff06a299 */ /* 0x008fe80008011606 */
[----:B------:R-:W-:Y:S04]  /*4d00*/  @!UP2 USEL UR6, UR13, UR6, !UP0 ;  /* 0x000000060d06a287 */ /* 0x000fe8000c000000 */
[----:B------:R-:W-:Y:S02]  /*4d10*/  @!UP2 UIADD3 UR4, UPT, UPT, -UR8, UR6, URZ ;  /* 0x000000060804a290 */ /* 0x000fe4000fffe1ff */
[----:B------:R-:W-:Y:S02]  /*4d20*/  @!UP2 UIADD3 UR6, UPT, UPT, UR8, -UR6, URZ ;  /* 0x800000060806a290 */ /* 0x000fe4000fffe0ff */
[----:B------:R-:W-:Y:S02]  /*4d30*/  @!UP2 UIMAD UR14, UR4, UR5, UR14 ;  /* 0x00000005040ea2a4 */ /* 0x000fe4000f8e020e */
[----:B------:R-:W-:Y:S01]  /*4d40*/  @!UP2 UIMAD UR13, UR6, UR10, UR13 ;  /* 0x0000000a060da2a4 */ /* 0x000fe2000f8e020d */
[----:B------:R-:W-:Y:S11]  /*4d50*/  BRA.U UP3, `(.L_x_88) ;  /* 0x0000000103107547 */ /* 0x000ff6000b800000 */
[----:B--2---:R-:W-:Y:S04]  /*4d60*/  MOV R0, UR40 ;  /* 0x0000002800007c02 */ /* 0x004fe80008000f00 */
[----:B------:R-:W-:Y:S04]  /*4d70*/  SHF.L.U32 R11, R0, 0x1f, RZ ;  /* 0x0000001f000b7819 */ /* 0x000fe800000006ff */
[----:B------:R-:W2:Y:S02]  /*4d80*/  SYNCS.PHASECHK.TRANS64.TRYWAIT P2, [UR21+0x68], R11 ;  /* 0x0000680bff0075a7 */ /* 0x000ea40008041115 */
[----:B--2---:R-:W-:Y:S05]  /*4d90*/  @!P2 BRA `(.L_x_89) ;  /* 0x000000740044a947 */ /* 0x004fea0003800000 */
.L_x_88:
[----:B------:R-:W-:Y:S05]  /*4da0*/  @!P1 BRA `(.L_x_90) ;  /* 0x0000000000309947 */ /* 0x000fea0003800000 */
[----:B------:R-:W-:Y:S01]  /*4db0*/  ISETP.NE.U32.AND P1, PT, R2, RZ, PT ;  /* 0x000000ff0200720c */ /* 0x000fe20003f25070 */
[----:B------:R-:W3:Y:S01]  /*4dc0*/  LDCU.64 UR4, c[0x0][0x358] ;  /* 0x00006b00ff0477ac */ /* 0x000ee20008000a00 */
[----:B------:R-:W-:Y:S02]  /*4dd0*/  IMAD.MOV.U32 R146, RZ, RZ, 0x1 ;  /* 0x00000001ff927424 */ /* 0x000fe400078e00ff */
[----:B------:R-:W-:Y:S11]  /*4de0*/  ISETP.NE.AND.EX P1, PT, R3, RZ, PT, P1 ;  /* 0x000000ff0300720c */ /* 0x000ff60003f25310 */
[----:B------:R-:W-:Y:S02]  /*4df0*/  @!UPT UIADD3 URZ, UPT, UPT, URZ, URZ, URZ ;  /* 0x000000fffffff290 */ /* 0x000fe4000fffe0ff */
[----:B--2---:R-:W2:Y:S01]  /*4e00*/  @P1 LDC.64 R10, c[0x0][0x888] ;  /* 0x00022200ff0a1b82 */ /* 0x004ea20000000a00 */
[----:B------:R-:W-:Y:S04]  /*4e10*/  @P1 IMAD R0, R4, UR36, RZ ;  /* 0x0000002404001c24 */ /* 0x000fe8000f8e02ff */
[----:B--2---:R-:W-:Y:S04]  /*4e20*/  @P1 IMAD.WIDE R10, R0, 0x4, R10 ;  /* 0x00000004000a1825 */ /* 0x004fe800078e020a */
[----:B------:R-:W-:Y:S01]  /*4e30*/  HFMA2 R0, -RZ, RZ, 0, 5.9604644775390625e-08 ;  /* 0x00000001ff007431 */ /* 0x000fe200000001ff */
[----:B---3-5:R3:W5:Y:S04]  /*4e40*/  @P1 LDG.E R73, desc[UR4][R10.64] ;  /* 0x000000040a491981 */ /* 0x028768000c1e1900 */
[----:B------:R-:W-:Y:S01]  /*4e50*/  @!P1 PRMT R146, R0, 0x7610, R146 ;  /* 0x0000761000929816 */ /* 0x000fe20000000092 */
[----:B---3--:R-:W4:Y:S06]  /*4e60*/  @!P1 LDC R73, c[0x0][0x880] ;  /* 0x00022000ff499b82 */ /* 0x008f2c0000000800 */
.L_x_90:
[----:B----45:R-:W-:Y:S01]  /*4e70*/  @!P0 FSETP.EQ.AND P1, PT, R73, RZ, PT ;  /* 0x000000ff4900820b */ /* 0x030fe20003f22000 */
[----:B------:R-:W-:Y:S01]  /*4e80*/  @!UPT UIADD3 URZ, UPT, UPT, URZ, URZ, URZ ;  /* 0x000000fffffff290 */ /* 0x000fe2000fffe0ff */
[----:B------:R-:W-:Y:S11]  /*4e90*/  @!P0 BRA `(.L_x_91) ;  /* 0x0000000000188947 */ /* 0x000ff60003800000 */
[----:B------:R-:W-:Y:S02]  /*4ea0*/  LOP3.LUT P0, RZ, R146, 0xff, RZ, 0xc0, !PT ;  /* 0x000000ff92ff7812 */ /* 0x000fe4000780c0ff */
[----:B------:R-:W-:Y:S04]  /*4eb0*/  ISETP.NE.U32.AND P1, PT, R2, RZ, PT ;  /* 0x000000ff0200720c */ /* 0x000fe80003f25070 */
[----:B------:R-:W-:Y:S04]  /*4ec0*/  ISETP.NE.AND.EX P1, PT, R3, RZ, PT, P1 ;  /* 0x000000ff0300720c */ /* 0x000fe80003f25310 */
[----:B------:R-:W-:Y:S03]  /*4ed0*/  PLOP3.LUT P1, PT, P1, PT, PT, 0x8, 0x80 ;  /* 0x000000000080781c */ /* 0x000fe60000f2e170 */
[----:B------:R-:W-:Y:S11]  /*4ee0*/  @P0 FSETP.EQ.AND P1, PT, R73, RZ, PT ;  /* 0x000000ff4900020b */ /* 0x000ff60003f22000 */
[----:B------:R-:W-:Y:S02]  /*4ef0*/  @!UPT UIADD3 URZ, UPT, UPT, URZ, URZ, URZ ;  /* 0x000000fffffff290 */ /* 0x000fe4000fffe0ff */
.L_x_91:
[----:B------:R-:W3:Y:S01]  /*4f00*/  SYNCS.PHASECHK.TRANS64.TRYWAIT P2, [UR21+0x40], R9 ;  /* 0x00004009ff0075a7 */ /* 0x000ee20008041115 */
[----:B------:R-:W-:Y:S04]  /*4f10*/  ELECT P0, URZ, PT ;  /* 0x0000000000ff782f */ /* 0x000fe80003800000 */
[----:B------:R-:W-:Y:S11]  /*4f20*/  PLOP3.LUT P1, PT, P1, P0, PT, 0xf2, 0x2f ;  /* 0x00000000002f781c */ /* 0x000ff60000f21e72 */
[----:B------:R-:W-:Y:S02]  /*4f30*/  @!UPT UIADD3 URZ, UPT, UPT, URZ, URZ, URZ ;  /* 0x000000fffffff290 */ /* 0x000fe4000fffe0ff */
[----:B------:R-:W-:Y:S05]  /*4f40*/  @!P1 IADD3 R8, P0, PT, R16, 0x580, RZ ;  /* 0x0000058010089810 */ /* 0x000fea0007f1e0ff */
[----:B------:R-:W-:Y:S01]  /*4f50*/  @!P1 IMAD.X R6, RZ, RZ, R17, P0 ;  /* 0x000000ffff069224 */ /* 0x000fe200000e0611 */
[----:B---3--:R-:W-:Y:S07]  /*4f60*/  @!P2 BRA `(.L_x_92) ;  /* 0x0000007000e8a947 */ /* 0x008fee0003800000 */
.L_x_174:
[----:B------:R-:W-:Y:S01]  /*4f70*/  @!P1 R2UR UR5, R8 ;  /* 0x00000000080592ca */ /* 0x000fe200000e0000 */
[----:B------:R-:W-:Y:S01]  /*4f80*/  VOTEU.ALL UP0, P1 ;  /* 0x0000000000ff7886 */ /* 0x000fe20000800000 */
[----:B------:R-:W-:Y:S01]  /*4f90*/  @!P1 R2UR UR4, R6 ;  /* 0x00000000060492ca */ /* 0x000fe200000e0000 */
[----:B--2---:R-:W-:Y:S01]  /*4fa0*/  @!P1 IMAD.MOV.U32 R0, RZ, RZ, 0x4000 ;  /* 0x00004000ff009424 */ /* 0x004fe200078e00ff */
[----:B------:R-:W-:Y:S01]  /*4fb0*/  UMOV UR8, 0x0 ;  /* 0x0000000000087882 */ /* 0x000fe20000000000 */
[----:B------:R-:W-:Y:S01]  /*4fc0*/  UMOV UR9, 0x10000000 ;  /* 0x1000000000097882 */ /* 0x000fe20000000000 */
[----:B------:R-:W-:Y:S01]  /*4fd0*/  @!UP0 UIADD3 UR32, UPT, UPT, UR21, 0x400, URZ ;  /* 0x0000040015208890 */ /* 0x000fe2000fffe0ff */
[----:B------:R-:W-:Y:S01]  /*4fe0*/  @!P1 IADD3 R8, P0, PT, R16, 0x580, RZ ;  /* 0x0000058010089810 */ /* 0x000fe20007f1e0ff */
[----:B------:R-:W-:Y:S01]  /*4ff0*/  VOTEU.ALL UP0, P1 ;  /* 0x0000000000ff7886 */ /* 0x000fe20000800000 */
[----:B------:R-:W-:Y:S03]  /*5000*/  UPRMT UR6, UR47, 0x654, UR33 ;  /* 0x000006542f067896 */ /* 0x000fe60008000021 */
[----:B------:R-:W-:Y:S02]  /*5010*/  @!P1 IMAD.X R6, RZ, RZ, R17, P0 ;  /* 0x000000ffff069224 */ /* 0x000fe400000e0611 */
[----:B------:R-:W-:Y:S02]  /*5020*/  IMAD.U32 R10, RZ, RZ, UR5 ;  /* 0x00000005ff0a7e24 */ /* 0x000fe4000f8e00ff */
[----:B------:R-:W-:Y:S03]  /*5030*/  IMAD.U32 R11, RZ, RZ, UR4 ;  /* 0x00000004ff0b7e24 */ /* 0x000fe6000f8e00ff */
[----:B------:R-:W-:Y:S02]  /*5040*/  @!P1 R2UR UR4, R10 ;  /* 0x000000000a0492ca */ /* 0x000fe400000e0000 */
[----:B------:R-:W-:Y:S11]  /*5050*/  @!P1 R2UR UR5, R11 ;  /* 0x000000000b0592ca */ /* 0x000ff600000e0000 */
[----:B------:R-:W-:Y:S02]  /*5060*/  @!UPT UIADD3 URZ, UPT, UPT, URZ, URZ, URZ ;  /* 0x000000fffffff290 */ /* 0x000fe4000fffe0ff */
[----:B------:R2:W-:Y:S01]  /*5070*/  @!UP0 UTMALDG.3D [UR32], [UR4], desc[UR8] ;  /* 0x00000820040085b4 */ /* 0x0005e20008011000 */
[----:B------:R2:W-:Y:S01]  /*5080*/  @!P1 SYNCS.ARRIVE.TRANS64.RED.A0TR RZ, [UR21+0x20], R0 ;  /* 0x00002000ffff99a7 */ /* 0x0005e20008300415 */
[----:B------:R-:W-:Y:S01]  /*5090*/  SYNCS.ARRIVE.TRANS64.RED.A1T0 RZ, [UR6], RZ ;  /* 0x000000ffffff79a7 */ /* 0x000fe20008100406 */
[----:B------:R-:W3:Y:S02]  /*50a0*/  SYNCS.PHASECHK.TRANS64.TRYWAIT P2, [UR21+0x48], R9 ;  /* 0x00004809ff0075a7 */ /* 0x000ee40008041115 */
[----:B--23--:R-:W-:Y:S05]  /*50b0*/  @!P2 BRA `(.L_x_93) ;  /* 0x0000007000aca947 */ /* 0x00cfea0003800000 */
.L_x_176:
        /* <DEDUP_REMOVED lines=8> */
[----:B------:R-:W-:Y:S01]  /*5140*/  @!UP0 UIADD3 UR24, UPT, UPT, UR21, 0x4400, URZ ;  /* 0x0000440015188890 */ /* 0x000fe2000fffe0ff */
[----:B------:R-:W-:Y:S01]  /*5150*/  VOTEU.ALL UP0, P1 ;  /* 0x0000000000ff7886 */ /* 0x000fe20000800000 */
[----:B------:R-:W-:Y:S01]  /*5160*/  UMOV UR27, UR35 ;  /* 0x00000023001b7c82 */ /* 0x000fe20008000000 */
[----:B------:R-:W-:Y:S02]  /*5170*/  UMOV UR28, UR36 ;  /* 0x00000024001c7c82 */ /* 0x000fe40008000000 */
[----:B------:R-:W-:Y:S01]  /*5180*/  IMAD.U32 R10, RZ, RZ, UR5 ;  /* 0x00000005ff0a7e24 */ /* 0x000fe2000f8e00ff */
[----:B------:R-:W-:Y:S01]  /*5190*/  UPRMT UR6, UR47, 0x654, UR25 ;  /* 0x000006542f067896 */ /* 0x000fe20008000019 */
[----:B------:R-:W-:Y:S02]  /*51a0*/  IMAD.U32 R11, RZ, RZ, UR4 ;  /* 0x00000004ff0b7e24 */ /* 0x000fe4000f8e00ff */
[----:B------:R-:W-:Y:S01]  /*51b0*/  @!P1 IMAD.X R6, RZ, RZ, R17, P0 ;  /* 0x000000ffff069224 */ /* 0x000fe200000e0611 */
        /* <DEDUP_REMOVED lines=8> */
.L_x_178:
[----:B------:R-:W-:Y:S01]  /*5240*/  @!P1 R2UR UR5, R8 ;  /* 0x00000000080592ca */ /* 0x000fe200000e0000 */
[----:B------:R-:W-:Y:S01]  /*5250*/  VOTEU.ALL UP0, P1 ;  /* 0x0000000000ff7886 */ /* 0x000fe20000800000 */
[----:B------:R-:W-:Y:S01]  /*5260*/  @!P1 R2UR UR4, R6 ;  /* 0x00000000060492ca */ /* 0x000fe200000e0000 */
[----:B--2---:R-:W-:Y:S01]  /*5270*/  @!P1 IMAD.MOV.U32 R0, RZ, RZ, 0x4000 ;  /* 0x00004000ff009424 */ /* 0x004fe200078e00ff */
[----:B------:R-:W-:Y:S01]  /*5280*/  UMOV UR8, 0x0 ;  /* 0x0000000000087882 */ /* 0x000fe20000000000 */
[----:B------:R-:W-:Y:S01]  /*5290*/  UMOV UR9, 0x10000000 ;  /* 0x1000000000097882 */ /* 0x000fe20000000000 */
[----:B------:R-:W-:Y:S01]  /*52a0*/  @!UP0 UIADD3 UR18, UPT, UPT, UR34, 0x80, URZ ;  /* 0x0000008022128890 */ /* 0x000fe2000fffe0ff */
[----:B------:R-:W-:Y:S01]  /*52b0*/  VIADD R14, R14, 0x1 ;  /* 0x000000010e0e7836 */ /* 0x000fe20000000000 */
[----:B------:R-:W-:Y:S01]  /*52c0*/  @!UP0 UIADD3 UR16, UPT, UPT, UR21, 0x8400, URZ ;  /* 0x0000840015108890 */ /* 0x000fe2000fffe0ff */
[----:B------:R-:W-:Y:S01]  /*52d0*/  VOTEU.ALL UP0, P1 ;  /* 0x0000000000ff7886 */ /* 0x000fe20000800000 */
[----:B------:R-:W-:Y:S01]  /*52e0*/  UMOV UR19, UR35 ;  /* 0x0000002300137c82 */ /* 0x000fe20008000000 */
[----:B------:R-:W-:Y:S02]  /*52f0*/  UMOV UR20, UR36 ;  /* 0x0000002400147c82 */ /* 0x000fe40008000000 */
[----:B------:R-:W-:Y:S01]  /*5300*/  IMAD.U32 R10, RZ, RZ, UR5 ;  /* 0x00000005ff0a7e24 */ /* 0x000fe2000f8e00ff */
[----:B------:R-:W-:Y:S01]  /*5310*/  UPRMT UR6, UR47, 0x654, UR17 ;  /* 0x000006542f067896 */ /* 0x000fe20008000011 */
        /* <DEDUP_REMOVED lines=9> */
.L_x_180:
[----:B------:R-:W-:Y:S01]  /*53b0*/  @!P1 IADD3 R6, P0, PT, R16, 0x580, RZ ;  /* 0x0000058010069810 */ /* 0x000fe20007f1e0ff */
[----:B------:R-:W-:Y:S01]  /*53c0*/  VOTEU.ALL UP0, P1 ;  /* 0x0000000000ff7886 */ /* 0x000fe20000800000 */
[----:B------:R-:W-:Y:S01]  /*53d0*/  UMOV UR6, 0x0 ;  /* 0x0000000000067882 */ /* 0x000fe20000000000 */
[----:B------:R-:W-:Y:S01]  /*53e0*/  UMOV UR7, 0x10000000 ;  /* 0x1000000000077882 */ /* 0x000fe20000000000 */
[----:B------:R-:W-:Y:S01]  /*53f0*/  @!P1 R2UR UR5, R6 ;  /* 0x00000000060592ca */ /* 0x000fe200000e0000 */
[----:B--2---:R-:W-:Y:S01]  /*5400*/  @!P1 IMAD.X R0, RZ, RZ, R17, P0 ;  /* 0x000000ffff009224 */ /* 0x004fe200000e0611 */
[----:B------:R-:W-:Y:S01]  /*5410*/  @!UP0 UIADD3 UR10, UPT, UPT, UR34, 0xc0, URZ ;  /* 0x000000c0220a8890 */ /* 0x000fe2000fffe0ff */
[----:B------:R-:W-:Y:S01]  /*5420*/  R2UR UR16, R148 ;  /* 0x00000000941072ca */ /* 0x000fe200000e0000 */
[----:B------:R-:W-:Y:S01]  /*5430*/  @!UP0 UIADD3 UR8, UPT, UPT, UR21, 0xc400, URZ ;  /* 0x0000c40015088890 */ /* 0x000fe2000fffe0ff */
[----:B------:R-:W-:Y:S01]  /*5440*/  ISETP.NE.AND P0, PT, R14, 0x2, PT ;  /* 0x000000020e00780c */ /* 0x000fe20003f05270 */
[----:B------:R-:W-:Y:S01]  /*5450*/  @!UP0 UIADD3 UR9, UPT, UPT, UR21, 0x38, URZ ;  /* 0x0000003815098890 */ /* 0x000fe2000fffe0ff */
[----:B------:R-:W-:Y:S01]  /*5460*/  @!P1 R2UR UR4, R0 ;  /* 0x00000000000492ca */ /* 0x000fe200000e0000 */
[----:B------:R-:W-:Y:S01]  /*5470*/  VOTEU.ALL UP0, P1 ;  /* 0x0000000000ff7886 */ /* 0x000fe20000800000 */
[----:B------:R-:W-:Y:S01]  /*5480*/  UMOV UR11, UR35 ;  /* 0x00000023000b7c82 */ /* 0x000fe20008000000 */
[----:B------:R-:W-:Y:S01]  /*5490*/  UMOV UR12, UR36 ;  /* 0x00000024000c7c82 */ /* 0x000fe20008000000 */
[----:B------:R-:W-:Y:S01]  /*54a0*/  SEL R0, RZ, 0x1, P0 ;  /* 0x00000001ff007807 */ /* 0x000fe20000000000 */
[----:B------:R-:W-:Y:S01]  /*54b0*/  UIADD3 UR20, UPT, UPT, UR13, UR63, URZ ;  /* 0x0000003f0d147290 */ /* 0x000fe2000fffe0ff */
[----:B------:R-:W-:Y:S01]  /*54c0*/  IMAD.U32 R8, RZ, RZ, UR5 ;  /* 0x00000005ff087e24 */ /* 0x000fe2000f8e00ff */
[----:B------:R-:W-:Y:S01]  /*54d0*/  LOP3.LUT R15, R15, 0x1, RZ, 0x3c, !PT ;  /* 0x000000010f0f7812 */ /* 0x000fe200078e3cff */
[----:B------:R-:W-:Y:S01]  /*54e0*/  UPLOP3.LUT UP3, UPT, UPT, UPT, UPT, 0x80, 0x8 ;  /* 0x000000000008789c */ /* 0x000fe20003f6f070 */
[----:B------:R-:W-:Y:S01]  /*54f0*/  LOP3.LUT R13, R13, R0, RZ, 0x3c, !PT ;  /* 0x000000000d0d7212 */ /* 0x000fe200078e3cff */
[----:B------:R-:W-:Y:S01]  /*5500*/  UIADD3 UR16, UPT, UPT, UR14, UR16, URZ ;  /* 0x000000100e107290 */ /* 0x000fe2000fffe0ff */
[----:B------:R-:W-:Y:S01]  /*5510*/  SEL R14, R14, RZ, P0 ;  /* 0x000000ff0e0e7207 */ /* 0x000fe20000000000 */
[----:B------:R-:W-:Y:S01]  /*5520*/  UMOV UR36, UR29 ;  /* 0x0000001d00247c82 */ /* 0x000fe20008000000 */
[----:B------:R-:W-:Y:S01]  /*5530*/  IMAD.U32 R9, RZ, RZ, UR4 ;  /* 0x00000004ff097e24 */ /* 0x000fe2000f8e00ff */
[----:B------:R-:W-:Y:S04]  /*5540*/  @!P1 R2UR UR4, R8 ;  /* 0x00000000080492ca */ /* 0x000fe800000e0000 */
[----:B------:R-:W-:Y:S11]  /*5550*/  @!P1 R2UR UR5, R9 ;  /* 0x00000000090592ca */ /* 0x000ff600000e0000 */
[----:B------:R-:W-:Y:S02]  /*5560*/  @!UPT UIADD3 URZ, UPT, UPT, URZ, URZ, URZ ;  /* 0x000000fffffff290 */ /* 0x000fe4000fffe0ff */
[----:B------:R2:W-:Y:S01]  /*5570*/  @!UP0 UTMALDG.3D [UR8], [UR4], desc[UR6] ;  /* 0x00000608040085b4 */ /* 0x0005e20008011000 */
[----:B------:R2:W-:Y:S01]  /*5580*/  @!P1 SYNCS.ARRIVE.TRANS64.RED.A0TR RZ, [UR21+0x38], R7 ;  /* 0x00003807ffff99a7 */ /* 0x0005e20008300415 */
[----:B------:R-:W-:Y:S01]  /*5590*/  SYNCS.ARRIVE.TRANS64.RED.A1T0 RZ, [UR37], RZ ;  /* 0x000000ffffff79a7 */ /* 0x000fe20008100425 */
[----:B------:R-:W-:Y:S05]  /*55a0*/  BRA.U UP1, `(.L_x_96) ;  /* 0xfffffff101687547 */ /* 0x000fea000b83ffff */
[----:B------:R-:W-:-:S04]  /*55b0*/  SHF.L.U32 R3, R15, 0x1f, RZ ;  /* 0x0000001f0f037819 */ /* 0x000fc800000006ff */
[----:B------:R-:W3:Y:S02]  /*55c0*/  SYNCS.PHASECHK.TRANS64.TRYWAIT P0, [UR21+0x40], R3 ;  /* 0x00004003ff0075a7 */ /* 0x000ee40008001115 */
[----:B---3--:R-:W-:Y:S05]  /*55d0*/  @!P0 BRA `(.L_x_97) ;  /* 0x0000006c00ac8947 */ /* 0x008fea0003800000 */
.L_x_182:
[----:B------:R-:W4:Y:S02]  /*55e0*/  SYNCS.PHASECHK.TRANS64.TRYWAIT P0, [UR21+0x48], R3 ;  /* 0x00004803ff0075a7 */ /* 0x000f240008001115 */
[----:B----4-:R-:W-:Y:S05]  /*55f0*/  @!P0 BRA `(.L_x_98) ;  /* 0x0000006c00bc8947 */ /* 0x010fea0003800000 */
.L_x_184:
[----:B------:R-:W4:Y:S02]  /*5600*/  SYNCS.PHASECHK.TRANS64.TRYWAIT P0, [UR21+0x50], R3 ;  /* 0x00005003ff0075a7 */ /* 0x000f240008001115 */
[----:B----4-:R-:W-:Y:S05]  /*5610*/  @!P0 BRA `(.L_x_99) ;  /* 0x0000006c00cc8947 */ /* 0x010fea0003800000 */
.L_x_186:
[----:B---3--:R-:W-:-:S07]  /*5620*/  MOV R0, UR21 ;  /* 0x0000001500007c02 */ /* 0x008fce0008000f00 */
.L_x_100:
[----:B---3--:R-:W-:-:S04]  /*5630*/  SHF.L.U32 R3, R15, 0x1f, RZ ;  /* 0x0000001f0f037819 */ /* 0x008fc800000006ff */
[----:B------:R3:W4:Y:S03]  /*5640*/  SYNCS.PHASECHK.TRANS64.TRYWAIT P0, [R0+URZ+0x58], R3 ;  /* 0x00005803000075a7 */ /* 0x00072600080011ff */
[----:B----4-:R-:W-:Y:S05]  /*5650*/  @!P0 NANOSLEEP.SYNCS 0x989680 ;  /* 0x009896800000895d */ /* 0x010fea0003900000 */
[----:B------:R-:W4:Y:S02]  /*5660*/  @!P0 SYNCS.PHASECHK.TRANS64 P0, [R0+URZ+0x58], R3 ;  /* 0x00005803000085a7 */ /* 0x000f2400080010ff */
[----:B-12-4-:R-:W-:Y:S05]  /*5670*/  @P0 EXIT ;  /* 0x000000000000094d */ /* 0x016fea0003800000 */
[----:B------:R-:W-:Y:S05]  /*5680*/  BRA `(.L_x_100) ;  /* 0xfffffffc00e87947 */ /* 0x000fea000383ffff */
.L_x_85:
[----:B------:R-:W-:-:S06]  /*5690*/  UISETP.GE.AND UP0, UPT, UR17, 0x4, UPT ;  /* 0x000000041100788c */ /* 0x000fcc000bf06270 */
[----:B------:R-:W-:-:S13]  /*56a0*/  PLOP3.LUT P0, PT, PT, PT, UP0, 0x80, 0x8 ;  /* 0x000000000008781c */ /* 0x000fda0003f0f008 */
[----:B------:R-:W-:Y:S05]  /*56b0*/  @!P0 EXIT ;  /* 0x000000000000894d */ /* 0x000fea0003800000 */
[----:B------:R-:W-:Y:S01]  /*56c0*/  BAR.SYNC.DEFER_BLOCKING 0x6, 0xa0 ;  /* 0x0182800000007b1d */ /* 0x000fe20000010000 */
[C---:B------:R-:W-:Y:S01]  /*56d0*/  IMAD.SHL.U32 R3, R163.reuse, 0x40, RZ ;  /* 0x00000040a3037824 */ /* 0x040fe200078e00ff */
[C---:B------:R-:W-:Y:S01]  /*56e0*/  LOP3.LUT R145, R163.reuse, 0x1, RZ, 0xc0, !PT ;  /* 0x00000001a3917812 */ /* 0x040fe200078ec0ff */
[C---:B------:R-:W-:Y:S01]  /*56f0*/  IMAD.U32 R69, R163.reuse, 0x10000, RZ ;  /* 0x00010000a3457824 */ /* 0x040fe200078e00ff */
[----:B------:R-:W-:Y:S01]  /*5700*/  CS2R R158, SRZ ;  /* 0x00000000009e7805 */ /* 0x000fe2000001ff00 */
[----:B------:R-:W-:Y:S01]  /*5710*/  IMAD.SHL.U32 R144, R163, 0x8, RZ ;  /* 0x00000008a3907824 */ /* 0x000fe200078e00ff */
[----:B------:R-:W-:Y:S01]  /*5720*/  UMOV UR44, 0x400 ;  /* 0x00000400002c7882 */ /* 0x000fe20000000000 */
[----:B------:R-:W1:Y:S01]  /*5730*/  LDCU.64 UR4, c[0x0][0x890] ;  /* 0x00011200ff0477ac */ /* 0x000e620008000a00 */
[----:B------:R-:W2:Y:S01]  /*5740*/  LDC.64 R142, c[0x0][0x8b0] ;  /* 0x00022c00ff8e7b82 */ /* 0x000ea20000000a00 */
[----:B------:R-:W-:Y:S01]  /*5750*/  ISETP.NE.U32.AND P0, PT, R145, 0x1, PT ;  /* 0x000000019100780c */ /* 0x000fe20003f05070 */
[----:B------:R-:W-:Y:S01]  /*5760*/  IMAD.MOV.U32 R162, RZ, RZ, 0x2 ;  /* 0x00000002ffa27424 */ /* 0x000fe200078e00ff */
[----:B------:R-:W-:Y:S01]  /*5770*/  ULEA UR44, UR47, UR44, 0x18 ;  /* 0x0000002c2f2c7291 */ /* 0x000fe2000f8ec0ff */
[----:B------:R-:W-:Y:S01]  /*5780*/  LOP3.LUT R7, R3, 0x1c0, RZ, 0xc0, !PT ;  /* 0x000001c003077812 */ /* 0x000fe200078ec0ff */
[----:B------:R-:W-:Y:S01]  /*5790*/  IMAD.MOV.U32 R161, RZ, RZ, 0x4 ;  /* 0x00000004ffa17424 */ /* 0x000fe200078e00ff */
[----:B------:R-:W-:Y:S01]  /*57a0*/  LOP3.LUT R69, R69, 0x600000, RZ, 0xc0, !PT ;  /* 0x0060000045457812 */ /* 0x000fe200078ec0ff */
[----:B------:R-:W-:Y:S01]  /*57b0*/  IMAD.MOV.U32 R160, RZ, RZ, 0x1 ;  /* 0x00000001ffa07424 */ /* 0x000fe200078e00ff */
[----:B------:R-:W3:Y:S01]  /*57c0*/  LDC.64 R140, c[0x0][0x8a8] ;  /* 0x00022a00ff8c7b82 */ /* 0x000ee20000000a00 */
[----:B------:R-:W-:Y:S01]  /*57d0*/  R2P PR, R163, 0x6 ;  /* 0x00000006a3007804 */ /* 0x000fe20000000000 */
[----:B------:R-:W-:Y:S01]  /*57e0*/  IMAD.MOV.U32 R68, RZ, RZ, RZ ;  /* 0x000000ffff447224 */ /* 0x000fe200078e00ff */
[----:B------:R-:W-:Y:S01]  /*57f0*/  LOP3.LUT R144, R7, 0x38, R144, 0xf8, !PT ;  /* 0x0000003807907812 */ /* 0x000fe200078ef890 */
[----:B------:R-:W-:Y:S01]  /*5800*/  IMAD.MOV.U32 R152, RZ, RZ, RZ ;  /* 0x000000ffff987224 */ /* 0x000fe200078e00ff */
[----:B------:R-:W-:Y:S01]  /*5810*/  P2R R2, PR, RZ, 0x1 ;  /* 0x00000001ff027803 */ /* 0x000fe20000000000 */
[----:B------:R-:W4:Y:S01]  /*5820*/  LDCU UR60, c[0x0][0x370] ;  /* 0x00006e00ff3c77ac */ /* 0x000f220008000800 */
[----:B------:R-:W-:Y:S01]  /*5830*/  LOP3.LUT R144, R144, 0x1e00, R3, 0xf8, !PT ;  /* 0x00001e0090907812 */ /* 0x000fe200078ef803 */
[----:B------:R-:W4:Y:S01]  /*5840*/  LDS R0, [UR44+0x100] ;  /* 0x0001002cff007984 */ /* 0x000f220008000800 */
[----:B-1----:R-:W-:Y:S01]  /*5850*/  IMAD.U32 R165, RZ, RZ, UR4 ;  /* 0x00000004ffa57e24 */ /* 0x002fe2000f8e00ff */
[----:B------:R-:W-:Y:S01]  /*5860*/  UIADD3 UR4, UPT, UPT, UR44, 0x400, URZ ;  /* 0x000004002c047890 */ /* 0x000fe2000fffe0ff */
[----:B------:R-:W-:Y:S01]  /*5870*/  IMAD.U32 R164, RZ, RZ, UR5 ;  /* 0x00000005ffa47e24 */ /* 0x000fe2000f8e00ff */
[----:B------:R-:W-:Y:S01]  /*5880*/  LOP3.LUT R163, R163, 0x60, RZ, 0xc0, !PT ;  /* 0x00000060a3a37812 */ /* 0x000fe200078ec0ff */
[----:B------:R-:W1:Y:S01]  /*5890*/  LDCU UR43, c[0x0][0xb0c] ;  /* 0x00016180ff2b77ac */ /* 0x000e620008000800 */
[----:B------:R-:W-:-:S02]  /*58a0*/  SEL R162, R162, 0xfffffffe, !P1 ;  /* 0xfffffffea2a27807 */ /* 0x000fc40004800000 */
[----:B------:R-:W-:Y:S01]  /*58b0*/  SEL R161, R161, 0xfffffffc, !P2 ;  /* 0xfffffffca1a17807 */ /* 0x000fe20005000000 */
[----:B------:R-:W-:Y:S01]  /*58c0*/  IMAD.U32 R150, RZ, RZ, UR4 ;  /* 0x00000004ff967e24 */ /* 0x000fe2000f8e00ff */
[----:B------:R-:W1:Y:S01]  /*58d0*/  LDCU UR39, c[0x0][0xb30] ;  /* 0x00016600ff2777ac */ /* 0x000e620008000800 */
[----:B------:R-:W1:Y:S01]  /*58e0*/  LDCU.64 UR54, c[0x0][0x888] ;  /* 0x00011100ff3677ac */ /* 0x000e620008000a00 */
[----:B------:R-:W1:Y:S01]  /*58f0*/  LDCU.64 UR40, c[0x0][0xb28] ;  /* 0x00016500ff2877ac */ /* 0x000e620008000a00 */
[----:B------:R-:W1:Y:S01]  /*5900*/  LDCU.128 UR56, c[0x0][0xb10] ;  /* 0x00016200ff3877ac */ /* 0x000e620008000c00 */
[----:B------:R-:W1:Y:S01]  /*5910*/  LDCU UR53, c[0x0][0x374] ;  /* 0x00006e80ff3577ac */ /* 0x000e620008000800 */
[----:B------:R-:W-:Y:S01]  /*5920*/  UMOV UR52, URZ ;  /* 0x000000ff00347c82 */ /* 0x000fe20008000000 */
[----:B------:R-:W-:Y:S01]  /*5930*/  UMOV UR46, URZ ;  /* 0x000000ff002e7c82 */ /* 0x000fe20008000000 */
[----:B-1234-:R-:W-:-:S07]  /*5940*/  IMAD.IADD R69, R0, 0x1, R69 ;  /* 0x0000000100457824 */ /* 0x01efce00078e0245 */
.L_x_144:
[----:B------:R-:W-:Y:S02]  /*5950*/  LEA R3, R152, UR44, 0x3 ;  /* 0x0000002c98037c11 */ /* 0x000fe4000f8e18ff */
[----:B------:R-:W-:Y:S02]  /*5960*/  SHF.L.U32 R0, R158, 0x1f, RZ ;  /* 0x0000001f9e007819 */ /* 0x000fe400000006ff */
[----:B-1----:R-:W-:Y:S02]  /*5970*/  LEA R5, R152, UR44, 0x4 ;  /* 0x0000002c98057c11 */ /* 0x002fe4000f8e20ff */
[----:B------:R-:W1:Y:S02]  /*5980*/  SYNCS.PHASECHK.TRANS64.TRYWAIT P0, [R3+URZ+0x70], R0 ;  /* 0x00007000030075a7 */ /* 0x000e6400080011ff */
[----:B-1----:R-:W-:Y:S05]  /*5990*/  @!P0 BRA `(.L_x_101) ;  /* 0x0000006c00048947 */ /* 0x002fea0003800000 */
.L_x_187:
[----:B------:R-:W2:Y:S01]  /*59a0*/  LDS.128 R4, [R5+0xe0] ;  /* 0x0000e00005047984 */ /* 0x000ea20000000c00 */
        /* <DEDUP_REMOVED lines=10> */
[----:B------:R-:W-:Y:S01]  /*5a50*/  PLOP3.LUT P0, PT, PT, PT, UP1, 0x80, 0x8 ;  /* 0x000000000008781c */ /* 0x000fe20003f0f018 */
[----:B------:R-:W-:Y:S11]  /*5a60*/  UP2UR UR62, UPR, URZ, 0x2 ;  /* 0x00000002ff3e7883 */ /* 0x000ff60008000000 */
[----:B------:R-:W-:Y:S01]  /*5a70*/  @!UPT UIADD3 URZ, UPT, UPT, URZ, URZ, URZ ;  /* 0x000000fffffff290 */ /* 0x000fe2000fffe0ff */
[----:B-1----:R-:W-:Y:S02]  /*5a80*/  @P0 SHF.R.U32.HI R0, RZ, 0x10, R5 ;  /* 0x00000010ff000819 */ /* 0x002fe40000011605 */
        /* <DEDUP_REMOVED lines=12> */
[----:B------:R-:W2:Y:S01]  /*5b50*/  LDCU UR12, c[0x0][0xb20] ;  /* 0x00016400ff0c77ac */ /* 0x000ea20008000800 */
[----:B------:R-:W-:Y:S02]  /*5b60*/  UIMAD.WIDE.U32 UR4, UR53, UR59, URZ ;  /* 0x0000003b350472a5 */ /* 0x000fe4000f8e00ff */
[----:B------:R-:W-:Y:S02]  /*5b70*/  UIMAD.WIDE.U32 UR6, UR60, UR56, URZ ;  /* 0x000000383c0672a5 */ /* 0x000fe4000f8e00ff */
[----:B------:R-:W-:Y:S02]  /*5b80*/  UISETP.NE.AND UP0, UPT, UR58, 0x1, UPT ;  /* 0x000000013a00788c */ /* 0x000fe4000bf05270 */
[----:B------:R-:W-:Y:S02]  /*5b90*/  UIMAD.WIDE.U32 UR8, UR37, UR59, URZ ;  /* 0x0000003b250872a5 */ /* 0x000fe4000f8e00ff */
[----:B------:R-:W-:Y:S02]  /*5ba0*/  UIMAD.WIDE.U32 UR10, UR38, UR56, URZ ;  /* 0x00000038260a72a5 */ /* 0x000fe4000f8e00ff */
[----:B------:R-:W-:Y:S02]  /*5bb0*/  UISETP.NE.AND UP1, UPT, UR43, 0x1, UPT ;  /* 0x000000012b00788c */ /* 0x000fe4000bf25270 */
[----:B------:R-:W-:Y:S01]  /*5bc0*/  UISETP.NE.AND UP2, UPT, UR42, 0x1, UPT ;  /* 0x000000012a00788c */ /* 0x000fe2000bf45270 */
[----:B------:R-:W-:Y:S02]  /*5bd0*/  UMOV UR4, UR5 ;  /* 0x0000000500047c82 */ /* 0x000fe40008000000 */
[----:B--2---:R-:W-:Y:S03]  /*5be0*/  USHF.R.U32.HI UR5, URZ, UR12, UR4 ;  /* 0x0000000cff057299 */ /* 0x004fe60008011604 */
[----:B------:R-:W-:Y:S02]  /*5bf0*/  UMOV UR4, UR7 ;  /* 0x0000000700047c82 */ /* 0x000fe40008000000 */
[----:B------:R-:W-:Y:S02]  /*5c00*/  USHF.R.U32.HI UR7, URZ, UR57, UR4 ;  /* 0x00000039ff077299 */ /* 0x000fe40008011604 */
[----:B------:R-:W-:Y:S02]  /*5c10*/  USEL UR4, UR53, UR5, !UP0 ;  /* 0x0000000535047287 */ /* 0x000fe4000c000000 */
[----:B------:R-:W-:Y:S01]  /*5c20*/  USEL UR7, UR60, UR7, !UP1 ;  /* 0x000000073c077287 */ /* 0x000fe2000c800000 */
[----:B------:R-:W-:Y:S01]  /*5c30*/  UMOV UR5, UR9 ;  /* 0x0000000900057c82 */ /* 0x000fe20008000000 */
[----:B------:R-:W-:Y:S02]  /*5c40*/  UIMAD.WIDE.U32 UR8, UR4, UR40, URZ ;  /* 0x00000028040872a5 */ /* 0x000fe4000f8e00ff */
[----:B------:R-:W-:Y:S03]  /*5c50*/  USHF.R.U32.HI UR6, URZ, UR12, UR5 ;  /* 0x0000000cff067299 */ /* 0x000fe60008011605 */
[----:B------:R-:W-:Y:S01]  /*5c60*/  UMOV UR5, UR11 ;  /* 0x0000000b00057c82 */ /* 0x000fe20008000000 */
[----:B------:R-:W-:Y:S02]  /*5c70*/  UIMAD.WIDE.U32 UR10, UR7, UR40, URZ ;  /* 0x00000028070a72a5 */ /* 0x000fe4000f8e00ff */
[----:B------:R-:W-:Y:S02]  /*5c80*/  USHF.R.U32.HI UR12, URZ, UR57, UR5 ;  /* 0x00000039ff0c7299 */ /* 0x000fe40008011605 */
[----:B------:R-:W-:Y:S01]  /*5c90*/  USEL UR6, UR37, UR6, !UP0 ;  /* 0x0000000625067287 */ /* 0x000fe2000c000000 */
[----:B------:R-:W-:Y:S02]  /*5ca0*/  UMOV UR5, UR9 ;  /* 0x0000000900057c82 */ /* 0x000fe40008000000 */
[----:B------:R-:W-:Y:S01]  /*5cb0*/  UMOV UR10, UR11 ;  /* 0x0000000b000a7c82 */ /* 0x000fe20008000000 */
[----:B------:R-:W-:Y:S02]  /*5cc0*/  @UP2 USHF.R.U32.HI UR4, URZ, UR41, UR5 ;  /* 0x00000029ff042299 */ /* 0x000fe40008011605 */
[----:B------:R-:W-:Y:S02]  /*5cd0*/  @UP2 USHF.R.U32.HI UR7, URZ, UR41, UR10 ;  /* 0x00000029ff072299 */ /* 0x000fe4000801160a */
[----:B------:R-:W-:Y:S02]  /*5ce0*/  UIMAD UR4, UR42, UR4, URZ ;  /* 0x000000042a0472a4 */ /* 0x000fe4000f8e02ff */
        /* <DEDUP_REMOVED lines=8> */
[----:B------:R-:W-:Y:S02]  /*5d70*/  USEL UR11, UR6, UR4, !UP2 ;  /* 0x00000004060b7287 */ /* 0x000fe4000d000000 */
[----:B------:R-:W-:Y:S02]  /*5d80*/  UIADD3 UR8, UPT, UPT, -UR5, URZ, URZ ;  /* 0x000000ff05087290 */ /* 0x000fe4000fffe1ff */
[----:B------:R-:W-:Y:S01]  /*5d90*/  UIADD3 UR10, UPT, UPT, -UR11, URZ, URZ ;  /* 0x000000ff0b0a7290 */ /* 0x000fe2000fffe1ff */
[----:B------:R-:W-:Y:S01]  /*5da0*/  @!UP0 UMOV UR4, UR9 ;  /* 0x0000000900048c82 */ /* 0x000fe20008000000 */
[----:B------:R-:W-:Y:S02]  /*5db0*/  UIADD3 UR9, UPT, UPT, -UR6, URZ, URZ ;  /* 0x000000ff06097290 */ /* 0x000fe4000fffe1ff */
[----:B------:R-:W-:Y:S02]  /*5dc0*/  @!UP0 USHF.R.U32.HI UR4, URZ, UR41, UR4 ;  /* 0x00000029ff048299 */ /* 0x000fe40008011604 */
[----:B------:R-:W-:Y:S02]  /*5dd0*/  UIMAD UR10, UR42, UR10, UR6 ;  /* 0x0000000a2a0a72a4 */ /* 0x000fe4000f8e0206 */
[----:B------:R-:W-:Y:S04]  /*5de0*/  @!UP0 USEL UR4, UR5, UR4, !UP2 ;  /* 0x0000000405048287 */ /* 0x000fe8000d000000 */
[----:B------:R-:W-:Y:S02]  /*5df0*/  @!UP0 UIMAD UR10, UR7, UR10, UR4 ;  /* 0x0000000a070a82a4 */ /* 0x000fe4000f8e0204 */
[----:B------:R-:W-:Y:S02]  /*5e00*/  @!UP0 UIADD3 UR11, UPT, UPT, UR11, -UR4, URZ ;  /* 0x800000040b0b8290 */ /* 0x000fe4000fffe0ff */
[----:B------:R-:W-:Y:S02]  /*5e10*/  UIMAD UR7, UR43, UR8, UR38 ;  /* 0x000000082b0772a4 */ /* 0x000fe4000f8e0226 */
[----:B------:R-:W-:Y:S02]  /*5e20*/  @!UP0 UIMAD UR6, UR11, UR42, UR5 ;  /* 0x0000002a0b0682a4 */ /* 0x000fe4000f8e0205 */
[----:B------:R-:W-:Y:S01]  /*5e30*/  UIMAD UR4, UR58, UR9, UR37 ;  /* 0x000000093a0472a4 */ /* 0x000fe2000f8e0225 */
[----:B------:R-:W-:Y:S02]  /*5e40*/  @!UP0 UMOV UR5, UR10 ;  /* 0x0000000a00058c82 */ /* 0x000fe40008000000 */
[----:B------:R-:W-:Y:S02]  /*5e50*/  UIMAD UR38, UR5, UR43, UR7 ;  /* 0x0000002b052672a4 */ /* 0x000fe4000f8e0207 */
[----:B------:R-:W-:Y:S11]  /*5e60*/  UIMAD UR37, UR6, UR58, UR4 ;  /* 0x0000003a062572a4 */ /* 0x000ff6000f8e0204 */
[----:B------:R-:W-:Y:S01]  /*5e70*/  @!UPT UIADD3 URZ, UPT, UPT, URZ, URZ, URZ ;  /* 0x000000fffffff290 */ /* 0x000fe2000fffe0ff */
.L_x_102:
[----:B------:R-:W-:Y:S01]  /*5e80*/  UISETP.NE.AND UP0, UPT, UR39, 0x1, UPT ;  /* 0x000000012700788c */ /* 0x000fe2000bf05270 */
[----:B------:R-:W-:Y:S01]  /*5e90*/  LOP3.LUT P0, RZ, R150, 0x3f0, RZ, 0xc0, !PT ;  /* 0x000003f096ff7812 */ /* 0x000fe2000780c0ff */
[----:B------:R-:W-:Y:S01]  /*5ea0*/  USHF.L.U32 UR50, UR16, 0x7, URZ ;  /* 0x0000000710327899 */ /* 0x000fe200080006ff */
[----:B------:R-:W-:Y:S01]  /*5eb0*/  BSSY.RECONVERGENT B6, `(.L_x_103) ;  /* 0x0000034000067945 */ /* 0x000fe20003800200 */
[----:B------:R-:W-:Y:S01]  /*5ec0*/  USHF.L.U32 UR49, UR20, 0x8, URZ ;  /* 0x0000000814317899 */ /* 0x000fe200080006ff */
[----:B------:R-:W-:Y:S06]  /*5ed0*/  IADD3 R152, PT, PT, R152, 0x1, RZ ;  /* 0x0000000198987810 */ /* 0x000fec0007ffe0ff */
[----:B------:R-:W2:Y:S01]  /*5ee0*/  @!UP0 LDCU.128 UR12, c[0x0][0xb10] ;  /* 0x00016200ff0c87ac */ /* 0x000ea20008000c00 */
[----:B------:R-:W3:Y:S01]  /*5ef0*/  @!UP0 LDCU UR5, c[0x0][0xb0c] ;  /* 0x00016180ff0587ac */ /* 0x000ee20008000800 */
[----:B------:R-:W4:Y:S01]  /*5f00*/  @!UP0 LDCU UR10, c[0x0][0xb20] ;  /* 0x00016400ff0a87ac */ /* 0x000f220008000800 */
[----:B--2---:R-:W-:Y:S02]  /*5f10*/  UIMAD.WIDE.U32 UR8, UR38, UR12, URZ ;  /* 0x0000000c260872a5 */ /* 0x004fe4000f8e00ff */
[----:B------:R-:W-:Y:S02]  /*5f20*/  UIMAD.WIDE.U32 UR6, UR37, UR15, URZ ;  /* 0x0000000f250672a5 */ /* 0x000fe4000f8e00ff */
[----:B------:R-:W-:Y:S03]  /*5f30*/  @!UP0 UISETP.NE.AND UP1, UPT, UR14, 0x1, UPT ;  /* 0x000000010e00888c */ /* 0x000fe6000bf25270 */
[----:B------:R-:W-:Y:S01]  /*5f40*/  @!UP0 UMOV UR4, UR9 ;  /* 0x0000000900048c82 */ /* 0x000fe20008000000 */
[----:B---3--:R-:W-:Y:S02]  /*5f50*/  @!UP0 UISETP.NE.AND UP2, UPT, UR5, 0x1, UPT ;  /* 0x000000010500888c */ /* 0x008fe4000bf45270 */
[----:B------:R-:W-:Y:S01]  /*5f60*/  @!UP0 USHF.R.U32.HI UR4, URZ, UR13, UR4 ;  /* 0x0000000dff048299 */ /* 0x000fe20008011604 */
[----:B------:R-:W-:Y:S02]  /*5f70*/  @!UP0 UMOV UR6, UR7 ;  /* 0x0000000700068c82 */ /* 0x000fe40008000000 */
[----:B----4-:R-:W-:Y:S02]  /*5f80*/  @!UP0 USHF.R.U32.HI UR6, URZ, UR10, UR6 ;  /* 0x0000000aff068299 */ /* 0x010fe40008011606 */
[----:B------:R-:W-:Y:S02]  /*5f90*/  @!UP0 USEL UR7, UR38, UR4, !UP2 ;  /* 0x0000000426078287 */ /* 0x000fe4000d000000 */
[----:B------:R-:W-:Y:S04]  /*5fa0*/  @!UP0 USEL UR6, UR37, UR6, !UP1 ;  /* 0x0000000625068287 */ /* 0x000fe8000c800000 */
[----:B------:R-:W-:Y:S02]  /*5fb0*/  @!UP0 UIADD3 UR4, UPT, UPT, -UR7, UR6, URZ ;  /* 0x0000000607048290 */ /* 0x000fe4000fffe1ff */
[----:B------:R-:W-:Y:S02]  /*5fc0*/  @!UP0 UIADD3 UR6, UPT, UPT, UR7, -UR6, URZ ;  /* 0x8000000607068290 */ /* 0x000fe4000fffe0ff */
[----:B------:R-:W-:Y:S02]  /*5fd0*/  @!UP0 UIMAD UR38, UR4, UR5, UR38 ;  /* 0x00000005042682a4 */ /* 0x000fe4000f8e0226 */
[----:B------:R-:W-:Y:S01]  /*5fe0*/  @!UP0 UIMAD UR37, UR6, UR14, UR37 ;  /* 0x0000000e062582a4 */ /* 0x000fe2000f8e0225 */
[----:B------:R-:W-:Y:S11]  /*5ff0*/  @!P0 BRA `(.L_x_104) ;  /* 0x00000000007c8947 */ /* 0x000ff60003800000 */
[----:B------:R-:W2:Y:S01]  /*6000*/  LDCU.64 UR8, c[0x4][0x80] ;  /* 0x01001000ff0877ac */ /* 0x000ea20008000a00 */
[----:B------:R-:W-:Y:S01]  /*6010*/  MOV R2, 0x0 ;  /* 0x0000000000027802 */ /* 0x000fe20000000f00 */
[----:B------:R-:W-:Y:S02]  /*6020*/  HFMA2 R12, -RZ, RZ, 0, 5.9604644775390625e-08 ;  /* 0x00000001ff0c7431 */ /* 0x000fe400000001ff */
[----:B------:R-:W-:Y:S01]  /*6030*/  IMAD.MOV.U32 R8, RZ, RZ, 0x70 ;  /* 0x00000070ff087424 */ /* 0x000fe200078e00ff */
[----:B------:R3:W4:Y:S01]  /*6040*/  LDC.64 R14, c[0x4][R2] ;  /* 0x01000000020e7b82 */ /* 0x0007220000000a00 */
[----:B------:R-:W1:Y:S01]  /*6050*/  LDCU.64 UR6, c[0x4][0x88] ;  /* 0x01001100ff0677ac */ /* 0x000e620008000a00 */
[----:B------:R-:W-:Y:S01]  /*6060*/  IMAD.MOV.U32 R13, RZ, RZ, RZ ;  /* 0x000000ffff0d7224 */ /* 0x000fe200078e00ff */
[----:B------:R-:W1:Y:S01]  /*6070*/  LDCU.64 UR4, c[0x4][0x8] ;  /* 0x01000100ff0477ac */ /* 0x000e620008000a00 */
[----:B--2---:R-:W-:Y:S01]  /*6080*/  MOV R5, UR9 ;  /* 0x0000000900057c02 */ /* 0x004fe20008000f00 */
[----:B------:R-:W-:Y:S01]  /*6090*/  IMAD.U32 R4, RZ, RZ, UR8 ;  /* 0x00000008ff047e24 */ /* 0x000fe2000f8e00ff */
[----:B-1----:R-:W-:Y:S01]  /*60a0*/  MOV R7, UR7 ;  /* 0x0000000700077c02 */ /* 0x002fe20008000f00 */
[----:B------:R-:W-:Y:S01]  /*60b0*/  IMAD.U32 R6, RZ, RZ, UR6 ;  /* 0x00000006ff067e24 */ /* 0x000fe2000f8e00ff */
[----:B------:R-:W-:Y:S01]  /*60c0*/  MOV R11, UR5 ;  /* 0x00000005000b7c02 */ /* 0x000fe20008000f00 */
[----:B------:R-:W-:Y:S02]  /*60d0*/  IMAD.U32 R10, RZ, RZ, UR4 ;  /* 0x00000004ff0a7e24 */ /* 0x000fe4000f8e00ff */
[----:B------:R-:W-:Y:S07]  /*60e0*/  LEPC R20, `(.L_x_105) ;  /* 0x000000001014794e */ /* 0x000fee0000000000 */
[----:B---345:R-:W-:Y:S05]  /*60f0*/  CALL.ABS.NOINC R14 ;  /* 0x000000000e007343 */ /* 0x038fea0003c00000 */
.L_x_105:
[----:B------:R-:W1:Y:S01]  /*6100*/  LDCU.64 UR8, c[0x4][0x80] ;  /* 0x01001000ff0877ac */ /* 0x000e620008000a00 */
[----:B------:R-:W2:Y:S01]  /*6110*/  LDC.64 R2, c[0x4][R2] ;  /* 0x0100000002027b82 */ /* 0x000ea20000000a00 */
[----:B------:R-:W-:Y:S02]  /*6120*/  HFMA2 R12, -RZ, RZ, 0, 5.9604644775390625e-08 ;  /* 0x00000001ff0c7431 */ /* 0x000fe400000001ff */
[----:B------:R-:W-:Y:S02]  /*6130*/  IMAD.MOV.U32 R8, RZ, RZ, 0x70 ;  /* 0x00000070ff087424 */ /* 0x000fe400078e00ff */
[----:B------:R-:W-:Y:S01]  /*6140*/  IMAD.MOV.U32 R13, RZ, RZ, RZ ;  /* 0x000000ffff0d7224 */ /* 0x000fe200078e00ff */
[----:B------:R-:W3:Y:S01]  /*6150*/  LDCU.64 UR6, c[0x4][0x88] ;  /* 0x01001100ff0677ac */ /* 0x000ee20008000a00 */
[----:B------:R-:W4:Y:S01]  /*6160*/  LDCU.64 UR4, c[0x4][0x8] ;  /* 0x01000100ff0477ac */ /* 0x000f220008000a00 */
[----:B-1----:R-:W-:Y:S02]  /*6170*/  MOV R4, UR8 ;  /* 0x0000000800047c02 */ /* 0x002fe40008000f00 */
[----:B------:R-:W-:Y:S02]  /*6180*/  MOV R5, UR9 ;  /* 0x0000000900057c02 */ /* 0x000fe40008000f00 */
[----:B---3--:R-:W-:Y:S01]  /*6190*/  MOV R7, UR7 ;  /* 0x0000000700077c02 */ /* 0x008fe20008000f00 */
[----:B------:R-:W-:Y:S01]  /*61a0*/  IMAD.U32 R6, RZ, RZ, UR6 ;  /* 0x00000006ff067e24 */ /* 0x000fe2000f8e00ff */
[----:B----4-:R-:W-:Y:S01]  /*61b0*/  MOV R11, UR5 ;  /* 0x00000005000b7c02 */ /* 0x010fe20008000f00 */
[----:B------:R-:W-:Y:S02]  /*61c0*/  IMAD.U32 R10, RZ, RZ, UR4 ;  /* 0x00000004ff0a7e24 */ /* 0x000fe4000f8e00ff */
[----:B------:R-:W-:Y:S07]  /*61d0*/  LEPC R20, `(.L_x_104) ;  /* 0x000000001014794e */ /* 0x000fee0000000000 */
[----:B--2---:R-:W-:Y:S05]  /*61e0*/  CALL.ABS.NOINC R2 ;  /* 0x0000000002007343 */ /* 0x004fea0003c00000 */
.L_x_104:
[----:B------:R-:W-:Y:S05]  /*61f0*/  BSYNC.RECONVERGENT B6 ;  /* 0x0000000000067941 */ /* 0x000fea0003800200 */
.L_x_103:
[----:B------:R-:W-:Y:S02]  /*6200*/  R2UR UR6, R149 ;  /* 0x00000000950672ca */ /* 0x000fe400000e0000 */
[----:B------:R-:W-:Y:S02]  /*6210*/  R2UR UR5, R165 ;  /* 0x00000000a50572ca */ /* 0x000fe400000e0000 */
[----:B------:R-:W-:Y:S02]  /*6220*/  R2UR UR4, R164 ;  /* 0x00000000a40472ca */ /* 0x000fe400000e0000 */
[----:B------:R-:W-:Y:S02]  /*6230*/  ISETP.NE.U32.AND P4, PT, R142, RZ, PT ;  /* 0x000000ff8e00720c */ /* 0x000fe40003f85070 */
[----:B------:R-:W-:Y:S02]  /*6240*/  ISETP.NE.U32.AND P2, PT, RZ, UR54, PT ;  /* 0x00000036ff007c0c */ /* 0x000fe4000bf45070 */
[----:B------:R-:W-:Y:S02]  /*6250*/  ISETP.NE.AND.EX P4, PT, R143, RZ, PT, P4 ;  /* 0x000000ff8f00720c */ /* 0x000fe40003f85340 */
[----:B------:R-:W-:Y:S01]  /*6260*/  ISETP.NE.AND.EX P2, PT, RZ, UR55, PT, P2 ;  /* 0x00000037ff007c0c */ /* 0x000fe2000bf45320 */
[----:B------:R-:W-:Y:S02]  /*6270*/  UISETP.NE.AND UP2, UPT, UR6, URZ, UPT ;  /* 0x000000ff0600728c */ /* 0x000fe4000bf45270 */
[----:B------:R-:W-:Y:S04]  /*6280*/  UISETP.NE.U32.AND UP0, UPT, UR5, URZ, UPT ;  /* 0x000000ff0500728c */ /* 0x000fe8000bf05070 */
[----:B------:R-:W-:Y:S01]  /*6290*/  UISETP.NE.AND.EX UP1, UPT, UR4, URZ, UPT, UP0 ;  /* 0x000000ff0400728c */ /* 0x000fe2000bf25300 */
[----:B------:R-:W-:Y:S01]  /*62a0*/  PLOP3.LUT P1, PT, PT, PT, UP2, 0x80, 0x8 ;  /* 0x000000000008781c */ /* 0x000fe20003f2f028 */
[----:B------:R-:W-:Y:S03]  /*62b0*/  UPLOP3.LUT UP0, UPT, UPT, UPT, UPT, 0x40, 0x4 ;  /* 0x000000000004789c */ /* 0x000fe60003f0e870 */
[----:B------:R-:W-:Y:S06]  /*62c0*/  @UP2 UPLOP3.LUT UP0, UPT, UPT, UPT, UP1, 0x80, 0x8 ;  /* 0x000000000008289c */ /* 0x000fec0003f0f010 */
[----:B------:R-:W-:Y:S01]  /*62d0*/  PLOP3.LUT P0, PT, PT, PT, UP0, 0x80, 0x8 ;  /* 0x000000000008781c */ /* 0x000fe20003f0f008 */
[----:B------:R-:W-:Y:S01]  /*62e0*/  @!UPT UIADD3 URZ, UPT, UPT, URZ, URZ, URZ ;  /* 0x000000fffffff290 */ /* 0x000fe2000fffe0ff */
[----:B------:R-:W-:Y:S11]  /*62f0*/  BRA.U !UP1, `(.L_x_106) ;  /* 0x0000000109407547 */ /* 0x000ff6000b800000 */
[----:B------:R-:W-:Y:S01]  /*6300*/  UISETP.NE.U32.AND UP0, UPT, UR54, URZ, UPT ;  /* 0x000000ff3600728c */ /* 0x000fe2000bf05070 */
[----:B------:R-:W-:Y:S01]  /*6310*/  R2UR UR6, R165 ;  /* 0x00000000a50672ca */ /* 0x000fe200000e0000 */
[----:B------:R-:W2:Y:S01]  /*6320*/  LDCU.64 UR8, c[0x0][0x358] ;  /* 0x00006b00ff0877ac */ /* 0x000ea20008000a00 */
[----:B------:R-:W-:Y:S02]  /*6330*/  HFMA2 R146, -RZ, RZ, 0, 5.9604644775390625e-08 ;  /* 0x00000001ff927431 */ /* 0x000fe400000001ff */
[----:B-1----:R-:W-:Y:S01]  /*6340*/  IMAD.MOV.U32 R0, RZ, RZ, 0x1 ;  /* 0x00000001ff007424 */ /* 0x002fe200078e00ff */
[----:B------:R-:W-:Y:S06]  /*6350*/  UISETP.NE.AND.EX UP0, UPT, UR55, URZ, UPT, UP0 ;  /* 0x000000ff3700728c */ /* 0x000fec000bf05300 */
[----:B------:R-:W-:Y:S05]  /*6360*/  PLOP3.LUT P3, PT, PT, PT, UP0, 0x80, 0x8 ;  /* 0x000000000008781c */ /* 0x000fea0003f6f008 */
[----:B------:R-:W1:Y:S01]  /*6370*/  @UP0 LDCU.64 UR4, c[0x0][0x888] ;  /* 0x00011100ff0407ac */ /* 0x000e620008000a00 */
[----:B------:R-:W-:Y:S07]  /*6380*/  @UP0 UIMAD UR6, UR36, UR6, URZ ;  /* 0x00000006240602a4 */ /* 0x000fee000f8e02ff */
[----:B------:R-:W-:Y:S01]  /*6390*/  @!P3 PRMT R146, R0, 0x7610, R146 ;  /* 0x000076100092b816 */ /* 0x000fe20000000092 */
[----:B-1----:R-:W-:Y:S06]  /*63a0*/  @UP0 UIMAD.WIDE UR4, UR6, 0x4, UR4 ;  /* 0x00000004060408a5 */ /* 0x002fec000f8e0204 */
[----:B------:R-:W-:Y:S02]  /*63b0*/  IMAD.U32 R2, RZ, RZ, UR4 ;  /* 0x00000004ff027e24 */ /* 0x000fe4000f8e00ff */
[----:B------:R-:W-:Y:S03]  /*63c0*/  IMAD.U32 R3, RZ, RZ, UR5 ;  /* 0x00000005ff037e24 */ /* 0x000fe6000f8e00ff */
[----:B------:R-:W1:Y:S02]  /*63d0*/  @!UP0 LDCU UR4, c[0x0][0x880] ;  /* 0x00011000ff0487ac */ /* 0x000e640008000800 */
[----:B--2--5:R2:W5:Y:S02]  /*63e0*/  @P3 LDG.E R73, desc[UR8][R2.64] ;  /* 0x0000000802493981 */ /* 0x024564000c1e1900 */
[----:B-12---:R-:W-:Y:S02]  /*63f0*/  @!P3 MOV R73, UR4 ;  /* 0x000000040049bc02 */ /* 0x006fe40008000f00 */
.L_x_106:
[----:B------:R-:W-:Y:S05]  /*6400*/  @!P4 BRA `(.L_x_107) ;  /* 0x000000000024c947 */ /* 0x000fea0003800000 */
[----:B------:R-:W-:Y:S01]  /*6410*/  ISETP.NE.U32.AND P3, PT, R140, RZ, PT ;  /* 0x000000ff8c00720c */ /* 0x000fe20003f65070 */
[----:B------:R-:W2:Y:S03]  /*6420*/  LDCU.64 UR4, c[0x0][0x358] ;  /* 0x00006b00ff0477ac */ /* 0x000ea60008000a00 */
[----:B------:R-:W-:Y:S11]  /*6430*/  ISETP.NE.AND.EX P3, PT, R141, RZ, PT, P3 ;  /* 0x000000ff8d00720c */ /* 0x000ff60003f65330 */
[----:B------:R-:W-:Y:S02]  /*6440*/  @!UPT UIADD3 URZ, UPT, UPT, URZ, URZ, URZ ;  /* 0x000000fffffff290 */ /* 0x000fe4000fffe0ff */
[----:B------:R-:W3:Y:S01]  /*6450*/  @P3 LDC.64 R2, c[0x0][0x8a8] ;  /* 0x00022a00ff023b82 */ /* 0x000ee20000000a00 */
[----:B-1----:R-:W-:Y:S04]  /*6460*/  @P3 IMAD R0, R142, UR36, RZ ;  /* 0x000000248e003c24 */ /* 0x002fe8000f8e02ff */
[----:B---3--:R-:W-:Y:S05]  /*6470*/  @P3 IMAD.WIDE R2, R0, 0x4, R2 ;  /* 0x0000000400023825 */ /* 0x008fea00078e0202 */
[----:B--2--5:R2:W5:Y:S02]  /*6480*/  @P3 LDG.E R70, desc[UR4][R2.64] ;  /* 0x0000000402463981 */ /* 0x024564000c1e1900 */
[----:B--2---:R-:W3:Y:S02]  /*6490*/  @!P3 LDC R70, c[0x0][0x8a0] ;  /* 0x00022800ff46bb82 */ /* 0x004ee40000000800 */
.L_x_107:
[----:B-----5:R-:W-:Y:S01]  /*64a0*/  FSETP.NEU.AND P3, PT, R73, RZ, PT ;  /* 0x000000ff4900720b */ /* 0x020fe20003f6d000 */
[----:B------:R-:W-:Y:S01]  /*64b0*/  IMAD.SHL.U32 R169, R144, 0x2, RZ ;  /* 0x0000000290a97824 */ /* 0x000fe200078e00ff */
[----:B------:R-:W-:Y:S01]  /*64c0*/  SEL R5, RZ, 0xffffffff, P2 ;  /* 0xffffffffff057807 */ /* 0x000fe20001000000 */
[----:B------:R-:W-:Y:S01]  /*64d0*/  IMAD.SHL.U32 R79, R161, 0x10, RZ ;  /* 0x00000010a14f7824 */ /* 0x000fe200078e00ff */
[----:B------:R-:W-:Y:S01]  /*64e0*/  @P1 LOP3.LUT P2, RZ, R146, 0xff, RZ, 0xc0, !PT ;  /* 0x000000ff92ff1812 */ /* 0x000fe2000784c0ff */
[----:B------:R-:W-:Y:S01]  /*64f0*/  VIADD R168, R169, UR44 ;  /* 0x0000002ca9a87c36 */ /* 0x000fe20008000000 */
[----:B-1----:R-:W-:Y:S01]  /*6500*/  @P1 SEL R0, RZ, 0xffffffff, P3 ;  /* 0xffffffffff001807 */ /* 0x002fe20001800000 */
[----:B------:R-:W-:Y:S01]  /*6510*/  IMAD.MOV.U32 R87, RZ, RZ, -0x10 ;  /* 0xfffffff0ff577424 */ /* 0x000fe200078e00ff */
[----:B------:R-:W-:Y:S01]  /*6520*/  LOP3.LUT R160, R160, 0x1, RZ, 0x3c, !PT ;  /* 0x00000001a0a07812 */ /* 0x000fe200078e3cff */
[----:B------:R-:W-:Y:S01]  /*6530*/  IMAD.SHL.U32 R85, R162, 0x10, RZ ;  /* 0x00000010a2557824 */ /* 0x000fe200078e00ff */
[----:B------:R-:W-:Y:S01]  /*6540*/  @P0 SEL R0, R5, R0, !P2 ;  /* 0x0000000005000207 */ /* 0x000fe20005000000 */
[----:B------:R-:W-:Y:S01]  /*6550*/  IMAD.IADD R156, R168, 0x1, R79 ;  /* 0x00000001a89c7824 */ /* 0x000fe200078e024f */
[----:B------:R-:W-:Y:S01]  /*6560*/  LEA R170, R68, UR44, 0x3 ;  /* 0x0000002c44aa7c11 */ /* 0x000fe2000f8e18ff */
[----:B------:R-:W-:Y:S01]  /*6570*/  IMAD.IADD R167, R168, 0x1, R85 ;  /* 0x00000001a8a77824 */ /* 0x000fe200078e0255 */
[----:B------:R-:W-:Y:S01]  /*6580*/  @P1 LOP3.LUT R0, R0, 0x1, RZ, 0xc0, !PT ;  /* 0x0000000100001812 */ /* 0x000fe200078ec0ff */
[--C-:B------:R-:W-:Y:S01]  /*6590*/  IMAD.IADD R154, R85, 0x1, R156.reuse ;  /* 0x00000001559a7824 */ /* 0x100fe200078e029c */
[----:B------:R-:W-:Y:S01]  /*65a0*/  SHF.L.U32 R3, R159, 0x1f, RZ ;  /* 0x0000001f9f037819 */ /* 0x000fe200000006ff */
[----:B------:R-:W-:Y:S01]  /*65b0*/  BSSY B1, `(.L_x_108) ;  /* 0x000004a000017945 */ /* 0x000fe20003800000 */
[----:B------:R-:W-:Y:S01]  /*65c0*/  ISETP.NE.U32.OR P5, PT, R0, 0x1, !P1 ;  /* 0x000000010000780c */ /* 0x000fe20004fa5470 */
[----:B------:R-:W-:Y:S01]  /*65d0*/  IMAD.MOV.U32 R84, RZ, RZ, 0x1 ;  /* 0x00000001ff547424 */ /* 0x000fe200078e00ff */
[----:B------:R-:W-:Y:S01]  /*65e0*/  PLOP3.LUT P2, PT, PT, PT, UP1, 0x80, 0x8 ;  /* 0x000000000008781c */ /* 0x000fe20003f4f018 */
[----:B------:R-:W-:Y:S01]  /*65f0*/  IMAD R71, R68, 0x100, R69 ;  /* 0x0000010044477824 */ /* 0x000fe200078e0245 */
[----:B------:R-:W-:Y:S01]  /*6600*/  LOP3.LUT P4, R151, R146, 0xff, RZ, 0xc0, !PT ;  /* 0x000000ff92977812 */ /* 0x000fe2000788c0ff */
[----:B------:R-:W-:Y:S01]  /*6610*/  IMAD.MOV.U32 R78, RZ, RZ, RZ ;  /* 0x000000ffff4e7224 */ /* 0x000fe200078e00ff */
[----:B------:R-:W-:Y:S02]  /*6620*/  SEL R0, RZ, 0xffffffff, P3 ;  /* 0xffffffffff007807 */ /* 0x000fe40001800000 */
[----:B------:R-:W-:Y:S02]  /*6630*/  CS2R R138, SRZ ;  /* 0x00000000008a7805 */ /* 0x000fe4000001ff00 */
[----:B------:R-:W-:Y:S02]  /*6640*/  P2R R166, PR, RZ, 0x20 ;  /* 0x00000020ffa67803 */ /* 0x000fe40000000000 */
[----:B------:R-:W-:Y:S02]  /*6650*/  CS2R R136, SRZ ;  /* 0x0000000000887805 */ /* 0x000fe4000001ff00 */
[----:B------:R-:W-:Y:S02]  /*6660*/  CS2R R130, SRZ ;  /* 0x0000000000827805 */ /* 0x000fe4000001ff00 */
[----:B------:R-:W-:Y:S02]  /*6670*/  CS2R R128, SRZ ;  /* 0x0000000000807805 */ /* 0x000fe4000001ff00 */
[----:B------:R-:W-:Y:S02]  /*6680*/  CS2R R122, SRZ ;  /* 0x00000000007a7805 */ /* 0x000fe4000001ff00 */
[----:B------:R-:W-:Y:S02]  /*6690*/  @P5 SHF.L.U32 R2, R160, 0x1f, RZ ;  /* 0x0000001fa0025819 */ /* 0x000fe400000006ff */
[----:B------:R-:W-:Y:S02]  /*66a0*/  CS2R R120, SRZ ;  /* 0x0000000000787805 */ /* 0x000fe4000001ff00 */
[----:B------:R-:W-:Y:S02]  /*66b0*/  @P2 SEL R0, R5, R0, !P4 ;  /* 0x0000000005002207 */ /* 0x000fe40006000000 */
[----:B------:R-:W-:Y:S01]  /*66c0*/  CS2R R114, SRZ ;  /* 0x0000000000727805 */ /* 0x000fe2000001ff00 */
[----:B------:R-:W1:Y:S01]  /*66d0*/  @P5 SYNCS.PHASECHK.TRANS64.TRYWAIT P1, [UR44+0x20], R2 ;  /* 0x00002002ff0055a7 */ /* 0x000e62000802112c */
[----:B------:R-:W-:Y:S02]  /*66e0*/  CS2R R112, SRZ ;  /* 0x0000000000707805 */ /* 0x000fe4000001ff00 */
[----:B------:R-:W-:Y:S02]  /*66f0*/  LOP3.LUT R0, R0, 0x1, RZ, 0xc0, !PT ;  /* 0x0000000100007812 */ /* 0x000fe400078ec0ff */
[----:B------:R-:W-:Y:S02]  /*6700*/  CS2R R106, SRZ ;  /* 0x00000000006a7805 */ /* 0x000fe4000001ff00 */
[----:B------:R-:W-:Y:S02]  /*6710*/  CS2R R104, SRZ ;  /* 0x0000000000687805 */ /* 0x000fe4000001ff00 */
[----:B------:R-:W-:Y:S02]  /*6720*/  CS2R R98, SRZ ;  /* 0x0000000000627805 */ /* 0x000fe4000001ff00 */
[----:B------:R-:W-:Y:S02]  /*6730*/  ISETP.NE.U32.AND P2, PT, R0, 0x1, PT ;  /* 0x000000010000780c */ /* 0x000fe40003f45070 */
[----:B------:R-:W-:Y:S02]  /*6740*/  CS2R R96, SRZ ;  /* 0x0000000000607805 */ /* 0x000fe4000001ff00 */
[----:B------:R-:W-:Y:S02]  /*6750*/  CS2R R90, SRZ ;  /* 0x00000000005a7805 */ /* 0x000fe4000001ff00 */
[----:B------:R-:W-:Y:S02]  /*6760*/  CS2R R88, SRZ ;  /* 0x0000000000587805 */ /* 0x000fe4000001ff00 */
[----:B------:R-:W-:Y:S02]  /*6770*/  P2R R86, PR, RZ, 0x4 ;  /* 0x00000004ff567803 */ /* 0x000fe40000000000 */
[----:B------:R-:W-:Y:S02]  /*6780*/  CS2R R82, SRZ ;  /* 0x0000000000527805 */ /* 0x000fe4000001ff00 */
[----:B------:R-:W-:Y:S02]  /*6790*/  ISETP.NE.U32.AND P2, PT, R145, 0x1, PT ;  /* 0x000000019100780c */ /* 0x000fe40003f45070 */
[----:B------:R-:W-:Y:S01]  /*67a0*/  CS2R R80, SRZ ;  /* 0x0000000000507805 */ /* 0x000fe2000001ff00 */
[----:B------:R2:W4:Y:S01]  /*67b0*/  SYNCS.PHASECHK.TRANS64.TRYWAIT P0, [R170+URZ+0x90], R3 ;  /* 0x00009003aa0075a7 */ /* 0x00052200080011ff */
[----:B------:R-:W-:Y:S05]  /*67c0*/  SEL R87, R87, 0x10, !P2 ;  /* 0x0000001057577807 */ /* 0x000fea0005000000 */
[----:B------:R-:W-:Y:S02]  /*67d0*/  IMAD.IADD R168, R168, 0x1, R87 ;  /* 0x00000001a8a87824 */ /* 0x000fe400078e0257 */
[C---:B------:R-:W-:Y:S02]  /*67e0*/  IMAD.IADD R157, R87.reuse, 0x1, R167 ;  /* 0x00000001579d7824 */ /* 0x040fe400078e02a7 */
[C---:B------:R-:W-:Y:S02]  /*67f0*/  IMAD.IADD R155, R87.reuse, 0x1, R156 ;  /* 0x00000001579b7824 */ /* 0x040fe400078e029c */
[----:B------:R-:W-:Y:S01]  /*6800*/  IMAD.IADD R153, R87, 0x1, R154 ;  /* 0x0000000157997824 */ /* 0x000fe200078e029a */
[----:B-1----:R-:W-:Y:S01]  /*6810*/  @P5 SEL R84, RZ, 0x1, !P1 ;  /* 0x00000001ff545807 */ /* 0x002fe20004800000 */
[----:B--2---:R-:W-:Y:S06]  /*6820*/  @!P5 BRA `(.L_x_109) ;  /* 0x000000000088d947 */ /* 0x004fec0003800000 */
[----:B------:R-:W-:Y:S01]  /*6830*/  IMAD.MOV.U32 R139, RZ, RZ, RZ ;  /* 0x000000ffff8b7224 */ /* 0x000fe200078e00ff */
[----:B------:R-:W-:Y:S01]  /*6840*/  ISETP.NE.AND P1, PT, R84, RZ, PT ;  /* 0x000000ff5400720c */ /* 0x000fe20003f25270 */
[----:B------:R-:W-:Y:S01]  /*6850*/  BSSY B0, `(.L_x_110) ;  /* 0x0000014000007945 */ /* 0x000fe20003800000 */
[----:B------:R-:W-:Y:S02]  /*6860*/  CS2R R82, SRZ ;  /* 0x0000000000527805 */ /* 0x000fe4000001ff00 */
        /* <DEDUP_REMOVED lines=13> */
[----:B------:R-:W-:Y:S01]  /*6940*/  CS2R R136, SRZ ;  /* 0x0000000000887805 */ /* 0x000fe2000001ff00 */
[----:B------:R-:W-:Y:S06]  /*6950*/  @P1 BRA `(.L_x_111) ;  /* 0x00000000000c1947 */ /* 0x000fec0003800000 */
[----:B------:R-:W-:Y:S04]  /*6960*/  SHF.L.U32 R5, R160, 0x1f, RZ ;  /* 0x0000001fa0057819 */ /* 0x000fe800000006ff */
[----:B------:R-:W1:Y:S02]  /*6970*/  SYNCS.PHASECHK.TRANS64.TRYWAIT P1, [UR44+0x20], R5 ;  /* 0x00002005ff0075a7 */ /* 0x000e64000802112c */
[----:B-1----:R-:W-:Y:S05]  /*6980*/  @!P1 BRA `(.L_x_112) ;  /* 0x0000005c001c9947 */ /* 0x002fea0003800000 */
.L_x_111:
[----:B------:R-:W-:Y:S05]  /*6990*/  BSYNC B0 ;  /* 0x0000000000007941 */ /* 0x000fea0003800000 */
.L_x_110:
[----:B------:R-:W-:Y:S01]  /*69a0*/  ISETP.NE.AND P1, PT, R86, RZ, PT ;  /* 0x000000ff5600720c */ /* 0x000fe20003f25270 */
[----:B------:R-:W-:Y:S11]  /*69b0*/  HFMA2 R78, -RZ, RZ, 0, 5.9604644775390625e-08 ;  /* 0x00000001ff4e7431 */ /* 0x000ff600000001ff */
[----:B------:R-:W-:Y:S01]  /*69c0*/  @!UPT UIADD3 URZ, UPT, UPT, URZ, URZ, URZ ;  /* 0x000000fffffff290 */ /* 0x000fe2000fffe0ff */
[----:B------:R2:W1:Y:S04]  /*69d0*/  @P1 LDS.128 R80, [R169+UR44+0x400] ;  /* 0x0004002ca9501984 */ /* 0x0004680008000c00 */
[----:B------:R2:W1:Y:S04]  /*69e0*/  @P1 LDS.128 R88, [R168+0x400] ;  /* 0x00040000a8581984 */ /* 0x0004680000000c00 */
[----:B------:R2:W1:Y:S04]  /*69f0*/  @P1 LDS.128 R96, [R167+0x400] ;  /* 0x00040000a7601984 */ /* 0x0004680000000c00 */
[----:B------:R2:W1:Y:S04]  /*6a00*/  @P1 LDS.128 R104, [R157+0x400] ;  /* 0x000400009d681984 */ /* 0x0004680000000c00 */
[----:B------:R2:W1:Y:S04]  /*6a10*/  @P1 LDS.128 R112, [R156+0x400] ;  /* 0x000400009c701984 */ /* 0x0004680000000c00 */
[----:B------:R2:W1:Y:S04]  /*6a20*/  @P1 LDS.128 R120, [R155+0x400] ;  /* 0x000400009b781984 */ /* 0x0004680000000c00 */
[----:B------:R2:W1:Y:S04]  /*6a30*/  @P1 LDS.128 R128, [R154+0x400] ;  /* 0x000400009a801984 */ /* 0x0004680000000c00 */
[----:B------:R2:W1:Y:S02]  /*6a40*/  @P1 LDS.128 R136, [R153+0x400] ;  /* 0x0004000099881984 */ /* 0x0004640000000c00 */
.L_x_109:
[----:B------:R-:W-:Y:S05]  /*6a50*/  BSYNC B1 ;  /* 0x0000000000017941 */ /* 0x000fea0003800000 */
.L_x_108:
[----:B-1----:R-:W-:Y:S04]  /*6a60*/  SHF.R.U32.HI R0, RZ, 0x15, R71 ;  /* 0x00000015ff007819 */ /* 0x002fe80000011647 */
[----:B------:R-:W-:Y:S01]  /*6a70*/  LOP3.LUT P1, RZ, R0, 0x3, R147, 0x48, !PT ;  /* 0x0000000300ff7812 */ /* 0x000fe20007824893 */
[----:B------:R-:W-:Y:S01]  /*6a80*/  @!UPT UIADD3 URZ, UPT, UPT, URZ, URZ, URZ ;  /* 0x000000fffffff290 */ /* 0x000fe2000fffe0ff */
[----:B----4-:R-:W-:Y:S11]  /*6a90*/  @P0 BRA `(.L_x_113) ;  /* 0x0000000000080947 */ /* 0x010ff60003800000 */
[----:B------:R-:W1:Y:S02]  /*6aa0*/  SYNCS.PHASECHK.TRANS64.TRYWAIT P0, [R170+URZ+0x90], R3 ;  /* 0x00009003aa0075a7 */ /* 0x000e6400080011ff */
[----:B-1----:R-:W-:Y:S05]  /*6ab0*/  @!P0 BRA `(.L_x_114) ;  /* 0x0000005800e88947 */ /* 0x002fea0003800000 */
.L_x_113:
[----:B------:R-:W-:Y:S05]  /*6ac0*/  @!P1 BRA `(.L_x_115) ;  /* 0x0000000000409947 */ /* 0x000fea0003800000 */
[----:B------:R-:W4:Y:S01]  /*6ad0*/  LDCU.64 UR8, c[0x4][0x70] ;  /* 0x01000e00ff0877ac */ /* 0x000f220008000a00 */
[----:B-1----:R-:W-:Y:S01]  /*6ae0*/  MOV R3, 0x0 ;  /* 0x0000000000037802 */ /* 0x002fe20000000f00 */
[----:B------:R-:W-:Y:S02]  /*6af0*/  HFMA2 R12, -RZ, RZ, 0, 5.9604644775390625e-08 ;  /* 0x00000001ff0c7431 */ /* 0x000fe400000001ff */
[----:B------:R-:W-:Y:S02]  /*6b00*/  IMAD.MOV.U32 R8, RZ, RZ, 0x192 ;  /* 0x00000192ff087424 */ /* 0x000fe400078e00ff */
[----:B------:R-:W-:Y:S01]  /*6b10*/  IMAD.MOV.U32 R13, RZ, RZ, RZ ;  /* 0x000000ffff0d7224 */ /* 0x000fe200078e00ff */
[----:B------:R-:W1:Y:S01]  /*6b20*/  LDCU.64 UR6, c[0x4][0x78] ;  /* 0x01000f00ff0677ac */ /* 0x000e620008000a00 */
[----:B------:R-:W2:Y:S01]  /*6b30*/  LDC.64 R2, c[0x4][R3] ;  /* 0x0100000003027b82 */ /* 0x000ea20000000a00 */
[----:B------:R-:W5:Y:S01]  /*6b40*/  LDCU.64 UR4, c[0x4][0x10] ;  /* 0x01000200ff0477ac */ /* 0x000f620008000a00 */
[----:B----4-:R-:W-:Y:S01]  /*6b50*/  MOV R5, UR9 ;  /* 0x0000000900057c02 */ /* 0x010fe20008000f00 */
[----:B------:R-:W-:Y:S01]  /*6b60*/  IMAD.U32 R4, RZ, RZ, UR8 ;  /* 0x00000008ff047e24 */ /* 0x000fe2000f8e00ff */
[----:B-1----:R-:W-:Y:S01]  /*6b70*/  MOV R7, UR7 ;  /* 0x0000000700077c02 */ /* 0x002fe20008000f00 */
[----:B------:R-:W-:Y:S01]  /*6b80*/  IMAD.U32 R6, RZ, RZ, UR6 ;  /* 0x00000006ff067e24 */ /* 0x000fe2000f8e00ff */
[----:B-----5:R-:W-:Y:S01]  /*6b90*/  MOV R11, UR5 ;  /* 0x00000005000b7c02 */ /* 0x020fe20008000f00 */
[----:B------:R-:W-:Y:S02]  /*6ba0*/  IMAD.U32 R10, RZ, RZ, UR4 ;  /* 0x00000004ff0a7e24 */ /* 0x000fe4000f8e00ff */
[----:B------:R-:W-:Y:S07]  /*6bb0*/  LEPC R20, `(.L_x_115) ;  /* 0x000000001014794e */ /* 0x000fee0000000000 */
[----:B--23--:R-:W-:Y:S05]  /*6bc0*/  CALL.ABS.NOINC R2 ;  /* 0x0000000002007343 */ /* 0x00cfea0003c00000 */
.L_x_115:
[C---:B------:R-:W-:Y:S01]  /*6bd0*/  SHF.L.U32 R72, R80.reuse, 0x10, RZ ;  /* 0x0000001050487819 */ /* 0x040fe200000006ff */
[----:B------:R-:W-:Y:S05]  /*6be0*/  WARPSYNC.ALL ;  /* 0x0000000000007948 */ /* 0x000fea0003800000 */
[----:B------:R-:W-:Y:S01]  /*6bf0*/  R2UR UR4, R71 ;  /* 0x00000000470472ca */ /* 0x000fe200000e0000 */
[----:B------:R-:W-:Y:S01]  /*6c00*/  BSSY.RECONVERGENT B0, `(.L_x_116) ;  /* 0x00000fc000007945 */ /* 0x000fe20003800200 */
[----:B------:R-:W-:Y:S02]  /*6c10*/  LOP3.LUT R75, R80, 0xffff0000, RZ, 0xc0, !PT ;  /* 0xffff0000504b7812 */ /* 0x000fe400078ec0ff */
[----:B------:R-:W-:Y:S02]  /*6c20*/  LOP3.LUT R74, R81, 0xffff0000, RZ, 0xc0, !PT ;  /* 0xffff0000514a7812 */ /* 0x000fe400078ec0ff */
[C---:B------:R-:W-:Y:S02]  /*6c30*/  SHF.L.U32 R77, R99.reuse, 0x10, RZ ;  /* 0x00000010634d7819 */ /* 0x040fe400000006ff */
[----:B------:R-:W-:Y:S02]  /*6c40*/  LOP3.LUT R76, R99, 0xffff0000, RZ, 0xc0, !PT ;  /* 0xffff0000634c7812 */ /* 0x000fe400078ec0ff */
[----:B------:R-:W-:Y:S03]  /*6c50*/  ISETP.NE.AND P0, PT, R163, RZ, PT ;  /* 0x000000ffa300720c */ /* 0x000fe60003f05270 */
[----:B------:R-:W3:Y:S02]  /*6c60*/  LDTM.x64 R4, tmem[UR4] ;  /* 0x00000004000479ee */ /* 0x000ee40008340000 */
[C---:B---3--:R-:W-:Y:S01]  /*6c70*/  FMUL R0, R70.reuse, R4 ;  /* 0x0000000446007220 */ /* 0x048fe20000400000 */
[C---:B------:R-:W-:Y:S01]  /*6c80*/  FMUL R2, R70.reuse, R5 ;  /* 0x0000000546027220 */ /* 0x040fe20000400000 */
[C---:B-1----:R-:W-:Y:S01]  /*6c90*/  FMUL R3, R70.reuse, R6 ;  /* 0x0000000646037220 */ /* 0x042fe20000400000 */
[----:B------:R-:W-:Y:S01]  /*6ca0*/  FMUL R7, R70, R7 ;  /* 0x0000000746077220 */ /* 0x000fe20000400000 */
[----:B------:R-:W-:Y:S01]  /*6cb0*/  FFMA R0, R73, R72, R0 ;  /* 0x0000004849007223 */ /* 0x000fe20000000000 */
[----:B------:R-:W-:Y:S01]  /*6cc0*/  SHF.L.U32 R72, R81, 0x10, RZ ;  /* 0x0000001051487819 */ /* 0x000fe200000006ff */
[C---:B------:R-:W-:Y:S01]  /*6cd0*/  FFMA R2, R73.reuse, R75, R2 ;  /* 0x0000004b49027223 */ /* 0x040fe20000000002 */
[----:B------:R-:W-:Y:S01]  /*6ce0*/  SHF.L.U32 R75, R82, 0x10, RZ ;  /* 0x00000010524b7819 */ /* 0x000fe200000006ff */
[C---:B------:R-:W-:Y:S01]  /*6cf0*/  FMUL R4, R70.reuse, R8 ;  /* 0x0000000846047220 */ /* 0x040fe20000400000 */
[----:B------:R-:W-:Y:S01]  /*6d00*/  FMUL R5, R70, R9 ;  /* 0x0000000946057220 */ /* 0x000fe20000400000 */
[C---:B------:R-:W-:Y:S01]  /*6d10*/  FFMA R3, R73.reuse, R72, R3 ;  /* 0x0000004849037223 */ /* 0x040fe20000000003 */
[----:B------:R-:W-:Y:S01]  /*6d20*/  LOP3.LUT R72, R82, 0xffff0000, RZ, 0xc0, !PT ;  /* 0xffff000052487812 */ /* 0x000fe200078ec0ff */
[----:B------:R-:W-:Y:S01]  /*6d30*/  FFMA R7, R73, R74, R7 ;  /* 0x0000004a49077223 */ /* 0x000fe20000000007 */
[----:B------:R-:W-:Y:S01]  /*6d40*/  LOP3.LUT R74, R83, 0xffff0000, RZ, 0xc0, !PT ;  /* 0xffff0000534a7812 */ /* 0x000fe200078ec0ff */
[----:B------:R-:W-:Y:S01]  /*6d50*/  FFMA R4, R73, R75, R4 ;  /* 0x0000004b49047223 */ /* 0x000fe20000000004 */
[----:B------:R-:W-:Y:S01]  /*6d60*/  SHF.L.U32 R75, R83, 0x10, RZ ;  /* 0x00000010534b7819 */ /* 0x000fe200000006ff */
[----:B------:R-:W-:Y:S01]  /*6d70*/  FMUL R6, R70, R10 ;  /* 0x0000000a46067220 */ /* 0x000fe20000400000 */
[----:B------:R-:W-:Y:S01]  /*6d80*/  F2FP.BF16.F32.PACK_AB R92, R2, R0 ;  /* 0x00000000025c723e */ /* 0x000fe200000010ff */
[----:B------:R-:W-:Y:S01]  /*6d90*/  FMUL R11, R70, R11 ;  /* 0x0000000b460b7220 */ /* 0x000fe20000400000 */
[----:B------:R-:W-:Y:S01]  /*6da0*/  F2FP.BF16.F32.PACK_AB R93, R7, R3 ;  /* 0x00000003075d723e */ /* 0x000fe200000010ff */
[C---:B------:R-:W-:Y:S01]  /*6db0*/  FFMA R5, R73.reuse, R72, R5 ;  /* 0x0000004849057223 */ /* 0x040fe20000000005 */
[----:B------:R-:W-:Y:S01]  /*6dc0*/  SHF.L.U32 R72, R88, 0x10, RZ ;  /* 0x0000001058487819 */ /* 0x000fe200000006ff */
[----:B------:R-:W-:Y:S01]  /*6dd0*/  FFMA R6, R73, R75, R6 ;  /* 0x0000004b49067223 */ /* 0x000fe20000000006 */
[----:B------:R-:W-:Y:S01]  /*6de0*/  SHF.L.U32 R75, R90, 0x10, RZ ;  /* 0x000000105a4b7819 */ /* 0x000fe200000006ff */
[----:B------:R-:W-:Y:S01]  /*6df0*/  FMUL R8, R70, R12 ;  /* 0x0000000c46087220 */ /* 0x000fe20000400000 */
[----:B------:R-:W-:Y:S01]  /*6e00*/  F2FP.BF16.F32.PACK_AB R94, R5, R4 ;  /* 0x00000004055e723e */ /* 0x000fe200000010ff */
[C---:B------:R-:W-:Y:S01]  /*6e10*/  FFMA R11, R73.reuse, R74, R11 ;  /* 0x0000004a490b7223 */ /* 0x040fe2000000000b */
[----:B------:R-:W-:Y:S01]  /*6e20*/  LOP3.LUT R74, R88, 0xffff0000, RZ, 0xc0, !PT ;  /* 0xffff0000584a7812 */ /* 0x000fe200078ec0ff */
[C---:B------:R-:W-:Y:S01]  /*6e30*/  FMUL R9, R70.reuse, R13 ;  /* 0x0000000d46097220 */ /* 0x040fe20000400000 */
[----:B------:R-:W-:Y:S01]  /*6e40*/  FFMA R8, R73, R72, R8 ;  /* 0x0000004849087223 */ /* 0x000fe20000000008 */
[----:B------:R-:W-:Y:S01]  /*6e50*/  SHF.L.U32 R72, R89, 0x10, RZ ;  /* 0x0000001059487819 */ /* 0x000fe200000006ff */
[C---:B------:R-:W-:Y:S01]  /*6e60*/  FMUL R10, R70.reuse, R14 ;  /* 0x0000000e460a7220 */ /* 0x040fe20000400000 */
[----:B------:R-:W-:Y:S01]  /*6e70*/  F2FP.BF16.F32.PACK_AB R95, R11, R6 ;  /* 0x000000060b5f723e */ /* 0x000fe200000010ff */
[----:B------:R-:W-:Y:S01]  /*6e80*/  FFMA R9, R73, R74, R9 ;  /* 0x0000004a49097223 */ /* 0x000fe20000000009 */
[----:B------:R-:W-:Y:S01]  /*6e90*/  LOP3.LUT R74, R89, 0xffff0000, RZ, 0xc0, !PT ;  /* 0xffff0000594a7812 */ /* 0x000fe200078ec0ff */
[----:B------:R-:W-:Y:S01]  /*6ea0*/  FMUL R15, R70, R15 ;  /* 0x0000000f460f7220 */ /* 0x000fe20000400000 */
[----:B------:R-:W-:Y:S01]  /*6eb0*/  FFMA R10, R73, R72, R10 ;  /* 0x00000048490a7223 */ /* 0x000fe2000000000a */
[----:B------:R-:W-:Y:S01]  /*6ec0*/  LOP3.LUT R72, R90, 0xffff0000, RZ, 0xc0, !PT ;  /* 0xffff00005a487812 */ /* 0x000fe200078ec0ff */
[C---:B------:R-:W-:Y:S01]  /*6ed0*/  FMUL R12, R70.reuse, R16 ;  /* 0x00000010460c7220 */ /* 0x040fe20000400000 */
[----:B------:R-:W-:Y:S01]  /*6ee0*/  F2FP.BF16.F32.PACK_AB R100, R9, R8 ;  /* 0x000000080964723e */ /* 0x000fe200000010ff */
[----:B------:R-:W-:Y:S01]  /*6ef0*/  FMUL R13, R70, R17 ;  /* 0x00000011460d7220 */ /* 0x000fe20000400000 */
[----:B------:R-:W-:Y:S01]  /*6f00*/  FFMA R15, R73, R74, R15 ;  /* 0x0000004a490f7223 */ /* 0x000fe2000000000f */
[----:B------:R-:W-:Y:S01]  /*6f10*/  LOP3.LUT R74, R91, 0xffff0000, RZ, 0xc0, !PT ;  /* 0xffff00005b4a7812 */ /* 0x000fe200078ec0ff */
[----:B------:R-:W-:Y:S01]  /*6f20*/  FFMA R12, R73, R75, R12 ;  /* 0x0000004b490c7223 */ /* 0x000fe2000000000c */
[----:B------:R-:W-:Y:S01]  /*6f30*/  SHF.L.U32 R75, R91, 0x10, RZ ;  /* 0x000000105b4b7819 */ /* 0x000fe200000006ff */
[----:B------:R-:W-:Y:S01]  /*6f40*/  FFMA R13, R73, R72, R13 ;  /* 0x00000048490d7223 */ /* 0x000fe2000000000d */
[----:B------:R-:W-:Y:S01]  /*6f50*/  SHF.L.U32 R72, R96, 0x10, RZ ;  /* 0x0000001060487819 */ /* 0x000fe200000006ff */
[C---:B------:R-:W-:Y:S01]  /*6f60*/  FMUL R14, R70.reuse, R18 ;  /* 0x00000012460e7220 */ /* 0x040fe20000400000 */
[----:B------:R-:W-:Y:S01]  /*6f70*/  F2FP.BF16.F32.PACK_AB R101, R15, R10 ;  /* 0x0000000a0f65723e */ /* 0x000fe200000010ff */
[C---:B------:R-:W-:Y:S01]  /*6f80*/  FMUL R19, R70.reuse, R19 ;  /* 0x0000001346137220 */ /* 0x040fe20000400000 */
[----:B------:R-:W-:Y:S01]  /*6f90*/  F2FP.BF16.F32.PACK_AB R102, R13, R12 ;  /* 0x0000000c0d66723e */ /* 0x000fe200000010ff */
[----:B------:R-:W-:Y:S01]  /*6fa0*/  FMUL R16, R70, R20 ;  /* 0x0000001446107220 */ /* 0x000fe20000400000 */
[C---:B------:R-:W-:Y:S01]  /*6fb0*/  FFMA R14, R73.reuse, R75, R14 ;  /* 0x0000004b490e7223 */ /* 0x040fe2000000000e */
[----:B------:R-:W-:Y:S01]  /*6fc0*/  SHF.L.U32 R75, R98, 0x10, RZ ;  /* 0x00000010624b7819 */ /* 0x000fe200000006ff */
[C---:B------:R-:W-:Y:S01]  /*6fd0*/  FFMA R19, R73.reuse, R74, R19 ;  /* 0x0000004a49137223 */ /* 0x040fe20000000013 */
[----:B------:R-:W-:Y:S01]  /*6fe0*/  LOP3.LUT R74, R96, 0xffff0000, RZ, 0xc0, !PT ;  /* 0xffff0000604a7812 */ /* 0x000fe200078ec0ff */
[----:B------:R-:W-:Y:S01]  /*6ff0*/  FFMA R16, R73, R72, R16 ;  /* 0x0000004849107223 */ /* 0x000fe20000000010 */
[----:B------:R-:W-:Y:S01]  /*7000*/  SHF.L.U32 R72, R97, 0x10, RZ ;  /* 0x0000001061487819 */ /* 0x000fe200000006ff */
[C---:B------:R-:W-:Y:S01]  /*7010*/  FMUL R17, R70.reuse, R21 ;  /* 0x0000001546117220 */ /* 0x040fe20000400000 */
[----:B------:R-:W-:Y:S01]  /*7020*/  F2FP.BF16.F32.PACK_AB R103, R19, R14 ;  /* 0x0000000e1367723e */ /* 0x000fe200000010ff */
[C---:B------:R-:W-:Y:S01]  /*7030*/  FMUL R18, R70.reuse, R22 ;  /* 0x0000001646127220 */ /* 0x040fe20000400000 */
[----:B------:R-:W-:Y:S01]  /*7040*/  FMUL R23, R70, R23 ;  /* 0x0000001746177220 */ /* 0x000fe20000400000 */
[C---:B------:R-:W-:Y:S01]  /*7050*/  FFMA R17, R73.reuse, R74, R17 ;  /* 0x0000004a49117223 */ /* 0x040fe20000000011 */
[----:B------:R-:W-:Y:S01]  /*7060*/  LOP3.LUT R74, R98, 0xffff0000, RZ, 0xc0, !PT ;  /* 0xffff0000624a7812 */ /* 0x000fe200078ec0ff */
[----:B------:R-:W-:Y:S01]  /*7070*/  FFMA R18, R73, R72, R18 ;  /* 0x0000004849127223 */ /* 0x000fe20000000012 */
[----:B------:R-:W-:Y:S01]  /*7080*/  LOP3.LUT R72, R97, 0xffff0000, RZ, 0xc0, !PT ;  /* 0xffff000061487812 */ /* 0x000fe200078ec0ff */
[C---:B------:R-:W-:Y:S01]  /*7090*/  FMUL R20, R70.reuse, R24 ;  /* 0x0000001846147220 */ /* 0x040fe20000400000 */
[----:B------:R-:W-:Y:S01]  /*70a0*/  F2FP.BF16.F32.PACK_AB R108, R17, R16 ;  /* 0x00000010116c723e */ /* 0x000fe200000010ff */
[C---:B------:R-:W-:Y:S01]  /*70b0*/  FMUL R21, R70.reuse, R25 ;  /* 0x0000001946157220 */ /* 0x040fe20000400000 */
[----:B------:R-:W-:Y:S01]  /*70c0*/  FMUL R22, R70, R26 ;  /* 0x0000001a46167220 */ /* 0x000fe20000400000 */
[C---:B------:R-:W-:Y:S01]  /*70d0*/  FFMA R23, R73.reuse, R72, R23 ;  /* 0x0000004849177223 */ /* 0x040fe20000000017 */
[----:B------:R-:W-:Y:S01]  /*70e0*/  SHF.L.U32 R72, R104, 0x10, RZ ;  /* 0x0000001068487819 */ /* 0x000fe200000006ff */
[C---:B------:R-:W-:Y:S01]  /*70f0*/  FMUL R27, R70.reuse, R27 ;  /* 0x0000001b461b7220 */ /* 0x040fe20000400000 */
[----:B------:R-:W-:Y:S01]  /*7100*/  FFMA R20, R73, R75, R20 ;  /* 0x0000004b49147223 */ /* 0x000fe20000000014 */
[----:B------:R-:W-:Y:S01]  /*7110*/  SHF.L.U32 R75, R105, 0x10, RZ ;  /* 0x00000010694b7819 */ /* 0x000fe200000006ff */
[----:B------:R-:W-:Y:S01]  /*7120*/  FMUL R24, R70, R28 ;  /* 0x0000001c46187220 */ /* 0x000fe20000400000 */
[----:B------:R-:W-:Y:S01]  /*7130*/  F2FP.BF16.F32.PACK_AB R109, R23, R18 ;  /* 0x00000012176d723e */ /* 0x000fe200000010ff */
[C---:B------:R-:W-:Y:S01]  /*7140*/  FFMA R21, R73.reuse, R74, R21 ;  /* 0x0000004a49157223 */ /* 0x040fe20000000015 */
[----:B------:R-:W-:Y:S01]  /*7150*/  LOP3.LUT R74, R104, 0xffff0000, RZ, 0xc0, !PT ;  /* 0xffff0000684a7812 */ /* 0x000fe200078ec0ff */
[----:B------:R-:W-:Y:S01]  /*7160*/  FFMA R22, R73, R77, R22 ;  /* 0x0000004d49167223 */ /* 0x000fe20000000016 */
[----:B------:R-:W-:Y:S01]  /*7170*/  SHF.L.U32 R77, R107, 0x10, RZ ;  /* 0x000000106b4d7819 */ /* 0x000fe200000006ff */
[----:B------:R-:W-:Y:S01]  /*7180*/  FFMA R27, R73, R76, R27 ;  /* 0x0000004c491b7223 */ /* 0x000fe2000000001b */
[----:B------:R-:W-:Y:S01]  /*7190*/  F2FP.BF16.F32.PACK_AB R110, R21, R20 ;  /* 0x00000014156e723e */ /* 0x000fe200000010ff */
[----:B------:R-:W-:Y:S01]  /*71a0*/  FFMA R24, R73, R72, R24 ;  /* 0x0000004849187223 */ /* 0x000fe20000000018 */
[----:B------:R-:W-:Y:S01]  /*71b0*/  LOP3.LUT R72, R105, 0xffff0000, RZ, 0xc0, !PT ;  /* 0xffff000069487812 */ /* 0x000fe200078ec0ff */
[C---:B------:R-:W-:Y:S01]  /*71c0*/  FMUL R25, R70.reuse, R29 ;  /* 0x0000001d46197220 */ /* 0x040fe20000400000 */
[----:B------:R-:W-:Y:S01]  /*71d0*/  F2FP.BF16.F32.PACK_AB R111, R27, R22 ;  /* 0x000000161b6f723e */ /* 0x000fe200000010ff */
[C---:B------:R-:W-:Y:S01]  /*71e0*/  FMUL R26, R70.reuse, R30 ;  /* 0x0000001e461a7220 */ /* 0x040fe20000400000 */
[----:B------:R-:W-:Y:S01]  /*71f0*/  LOP3.LUT R76, R139, 0xffff0000, RZ, 0xc0, !PT ;  /* 0xffff00008b4c7812 */ /* 0x000fe200078ec0ff */
[----:B------:R-:W-:Y:S01]  /*7200*/  FMUL R31, R70, R31 ;  /* 0x0000001f461f7220 */ /* 0x000fe20000400000 */
[----:B------:R-:W-:Y:S01]  /*7210*/  FFMA R25, R73, R74, R25 ;  /* 0x0000004a49197223 */ /* 0x000fe20000000019 */
[----:B------:R-:W-:Y:S01]  /*7220*/  LOP3.LUT R74, R107, 0xffff0000, RZ, 0xc0, !PT ;  /* 0xffff00006b4a7812 */ /* 0x000fe200078ec0ff */
[C---:B------:R-:W-:Y:S01]  /*7230*/  FFMA R26, R73.reuse, R75, R26 ;  /* 0x0000004b491a7223 */ /* 0x040fe2000000001a */
[C---:B------:R-:W-:Y:S01]  /*7240*/  SHF.L.U32 R75, R106.reuse, 0x10, RZ ;  /* 0x000000106a4b7819 */ /* 0x040fe200000006ff */
[C---:B------:R-:W-:Y:S01]  /*7250*/  FFMA R31, R73.reuse, R72, R31 ;  /* 0x00000048491f7223 */ /* 0x040fe2000000001f */
[----:B------:R-:W-:Y:S01]  /*7260*/  LOP3.LUT R72, R106, 0xffff0000, RZ, 0xc0, !PT ;  /* 0xffff00006a487812 */ /* 0x000fe200078ec0ff */
[C---:B------:R-:W-:Y:S01]  /*7270*/  FMUL R28, R70.reuse, R32 ;  /* 0x00000020461c7220 */ /* 0x040fe20000400000 */
[C---:B------:R-:W-:Y:S01]  /*7280*/  FMUL R29, R70.reuse, R33 ;  /* 0x00000021461d7220 */ /* 0x040fe20000400000 */
[C---:B------:R-:W-:Y:S01]  /*7290*/  FMUL R30, R70.reuse, R34 ;  /* 0x00000022461e7220 */ /* 0x040fe20000400000 */
[----:B------:R-:W-:Y:S01]  /*72a0*/  FMUL R35, R70, R35 ;  /* 0x0000002346237220 */ /* 0x000fe20000400000 */
[----:B------:R-:W-:Y:S01]  /*72b0*/  FFMA R28, R73, R75, R28 ;  /* 0x0000004b491c7223 */ /* 0x000fe2000000001c */
[----:B------:R-:W-:Y:S01]  /*72c0*/  SHF.L.U32 R75, R113, 0x10, RZ ;  /* 0x00000010714b7819 */ /* 0x000fe200000006ff */
[C---:B------:R-:W-:Y:S01]  /*72d0*/  FFMA R29, R73.reuse, R72, R29 ;  /* 0x00000048491d7223 */ /* 0x040fe2000000001d */
[C---:B------:R-:W-:Y:S01]  /*72e0*/  SHF.L.U32 R72, R112.reuse, 0x10, RZ ;  /* 0x0000001070487819 */ /* 0x040fe200000006ff */
[----:B------:R-:W-:Y:S01]  /*72f0*/  FFMA R30, R73, R77, R30 ;  /* 0x0000004d491e7223 */ /* 0x000fe2000000001e */
[----:B------:R-:W-:Y:S01]  /*7300*/  SHF.L.U32 R77, R115, 0x10, RZ ;  /* 0x00000010734d7819 */ /* 0x000fe200000006ff */
[C---:B------:R-:W-:Y:S01]  /*7310*/  FFMA R35, R73.reuse, R74, R35 ;  /* 0x0000004a49237223 */ /* 0x040fe20000000023 */
[----:B------:R-:W-:Y:S01]  /*7320*/  LOP3.LUT R74, R112, 0xffff0000, RZ, 0xc0, !PT ;  /* 0xffff0000704a7812 */ /* 0x000fe200078ec0ff */
[C---:B------:R-:W-:Y:S01]  /*7330*/  FMUL R32, R70.reuse, R36 ;  /* 0x0000002446207220 */ /* 0x040fe20000400000 */
[C---:B------:R-:W-:Y:S01]  /*7340*/  FMUL R33, R70.reuse, R37 ;  /* 0x0000002546217220 */ /* 0x040fe20000400000 */
[----:B------:R-:W-:Y:S01]  /*7350*/  FMUL R34, R70, R38 ;  /* 0x0000002646227220 */ /* 0x000fe20000400000 */
[----:B------:R1:W-:Y:S01]  /*7360*/  STS.128 [R169+UR44+0x400], R92 ;  /* 0x0004005ca9007988 */ /* 0x0003e20008000c2c */
[----:B------:R-:W-:Y:S01]  /*7370*/  FFMA R32, R73, R72, R32 ;  /* 0x0000004849207223 */ /* 0x000fe20000000020 */
[----:B------:R-:W-:Y:S01]  /*7380*/  LOP3.LUT R72, R113, 0xffff0000, RZ, 0xc0, !PT ;  /* 0xffff000071487812 */ /* 0x000fe200078ec0ff */
[C---:B------:R-:W-:Y:S01]  /*7390*/  FFMA R33, R73.reuse, R74, R33 ;  /* 0x0000004a49217223 */ /* 0x040fe20000000021 */
[----:B------:R-:W-:Y:S01]  /*73a0*/  LOP3.LUT R74, R114, 0xffff0000, RZ, 0xc0, !PT ;  /* 0xffff0000724a7812 */ /* 0x000fe200078ec0ff */
[----:B------:R-:W-:Y:S01]  /*73b0*/  FMUL R39, R70, R39 ;  /* 0x0000002746277220 */ /* 0x000fe20000400000 */
[C---:B------:R-:W-:Y:S01]  /*73c0*/  FFMA R34, R73.reuse, R75, R34 ;  /* 0x0000004b49227223 */ /* 0x040fe20000000022 */
[----:B------:R-:W-:Y:S01]  /*73d0*/  SHF.L.U32 R75, R114, 0x10, RZ ;  /* 0x00000010724b7819 */ /* 0x000fe200000006ff */
[C---:B------:R-:W-:Y:S01]  /*73e0*/  FMUL R36, R70.reuse, R40 ;  /* 0x0000002846247220 */ /* 0x040fe20000400000 */
[----:B------:R-:W-:Y:S01]  /*73f0*/  FFMA R39, R73, R72, R39 ;  /* 0x0000004849277223 */ /* 0x000fe20000000027 */
[----:B------:R-:W-:Y:S01]  /*7400*/  LOP3.LUT R72, R115, 0xffff0000, RZ, 0xc0, !PT ;  /* 0xffff000073487812 */ /* 0x000fe200078ec0ff */
[C---:B------:R-:W-:Y:S01]  /*7410*/  FMUL R37, R70.reuse, R41 ;  /* 0x0000002946257220 */ /* 0x040fe20000400000 */
[C---:B------:R-:W-:Y:S01]  /*7420*/  FMUL R38, R70.reuse, R42 ;  /* 0x0000002a46267220 */ /* 0x040fe20000400000 */
[----:B------:R-:W-:Y:S01]  /*7430*/  FMUL R43, R70, R43 ;  /* 0x0000002b462b7220 */ /* 0x000fe20000400000 */
[C---:B------:R-:W-:Y:S01]  /*7440*/  FFMA R36, R73.reuse, R75, R36 ;  /* 0x0000004b49247223 */ /* 0x040fe20000000024 */
[C---:B------:R-:W-:Y:S01]  /*7450*/  SHF.L.U32 R75, R120.reuse, 0x10, RZ ;  /* 0x00000010784b7819 */ /* 0x040fe200000006ff */
[----:B------:R3:W-:Y:S01]  /*7460*/  STS.128 [R168+0x400], R100 ;  /* 0x00040064a8007388 */ /* 0x0007e20000000c00 */
[----:B------:R-:W-:Y:S01]  /*7470*/  FFMA R37, R73, R74, R37 ;  /* 0x0000004a49257223 */ /* 0x000fe20000000025 */
[----:B------:R-:W-:Y:S01]  /*7480*/  LOP3.LUT R74, R121, 0xffff0000, RZ, 0xc0, !PT ;  /* 0xffff0000794a7812 */ /* 0x000fe200078ec0ff */
[----:B------:R-:W-:Y:S01]  /*7490*/  FFMA R38, R73, R77, R38 ;  /* 0x0000004d49267223 */ /* 0x000fe20000000026 */
[----:B------:R-:W-:Y:S01]  /*74a0*/  SHF.L.U32 R77, R121, 0x10, RZ ;  /* 0x00000010794d7819 */ /* 0x000fe200000006ff */
        /* <DEDUP_REMOVED lines=8> */
[----:B------:R4:W-:Y:S01]  /*7530*/  STS.128 [R167+0x400], R108 ;  /* 0x0004006ca7007388 */ /* 0x0009e20000000c00 */
[C---:B------:R-:W-:Y:S01]  /*7540*/  FFMA R41, R73.reuse, R72, R41 ;  /* 0x0000004849297223 */ /* 0x040fe20000000029 */
[C---:B------:R-:W-:Y:S01]  /*7550*/  SHF.L.U32 R72, R122.reuse, 0x10, RZ ;  /* 0x000000107a487819 */ /* 0x040fe200000006ff */
[----:B------:R-:W-:Y:S01]  /*7560*/  FFMA R42, R73, R77, R42 ;  /* 0x0000004d492a7223 */ /* 0x000fe2000000002a */
[----:B------:R-:W-:Y:S01]  /*7570*/  SHF.L.U32 R77, R129, 0x10, RZ ;  /* 0x00000010814d7819 */ /* 0x000fe200000006ff */
[----:B------:R-:W-:Y:S01]  /*7580*/  FFMA R47, R73, R74, R47 ;  /* 0x0000004a492f7223 */ /* 0x000fe2000000002f */
[----:B------:R-:W-:Y:S01]  /*7590*/  LOP3.LUT R74, R122, 0xffff0000, RZ, 0xc0, !PT ;  /* 0xffff00007a4a7812 */ /* 0x000fe200078ec0ff */
[C---:B------:R-:W-:Y:S01]  /*75a0*/  FMUL R44, R70.reuse, R48 ;  /* 0x00000030462c7220 */ /* 0x040fe20000400000 */
[----:B-1----:R-:W-:Y:S01]  /*75b0*/  F2FP.BF16.F32.PACK_AB R92, R25, R24 ;  /* 0x00000018195c723e */ /* 0x002fe200000010ff */
[C---:B------:R-:W-:Y:S01]  /*75c0*/  FMUL R45, R70.reuse, R49 ;  /* 0x00000031462d7220 */ /* 0x040fe20000400000 */
[----:B------:R-:W-:Y:S01]  /*75d0*/  F2FP.BF16.F32.PACK_AB R93, R31, R26 ;  /* 0x0000001a1f5d723e */ /* 0x000fe200000010ff */
[----:B------:R-:W-:Y:S01]  /*75e0*/  FMUL R46, R70, R50 ;  /* 0x00000032462e7220 */ /* 0x000fe20000400000 */
[----:B------:R-:W-:Y:S01]  /*75f0*/  F2FP.BF16.F32.PACK_AB R94, R29, R28 ;  /* 0x0000001c1d5e723e */ /* 0x000fe200000010ff */
[----:B------:R-:W-:Y:S01]  /*7600*/  FFMA R44, R73, R72, R44 ;  /* 0x00000048492c7223 */ /* 0x000fe2000000002c */
[----:B------:R-:W-:Y:S01]  /*7610*/  LOP3.LUT R72, R123, 0xffff0000, RZ, 0xc0, !PT ;  /* 0xffff00007b487812 */ /* 0x000fe200078ec0ff */
[----:B------:R-:W-:Y:S01]  /*7620*/  FFMA R45, R73, R74, R45 ;  /* 0x0000004a492d7223 */ /* 0x000fe2000000002d */
[----:B------:R-:W-:Y:S01]  /*7630*/  LOP3.LUT R74, R128, 0xffff0000, RZ, 0xc0, !PT ;  /* 0xffff0000804a7812 */ /* 0x000fe200078ec0ff */
[----:B------:R-:W-:Y:S01]  /*7640*/  FMUL R51, R70, R51 ;  /* 0x0000003346337220 */ /* 0x000fe20000400000 */
[----:B------:R-:W-:Y:S01]  /*7650*/  F2FP.BF16.F32.PACK_AB R95, R35, R30 ;  /* 0x0000001e235f723e */ /* 0x000fe200000010ff */
[----:B------:R-:W-:Y:S01]  /*7660*/  FFMA R46, R73, R75, R46 ;  /* 0x0000004b492e7223 */ /* 0x000fe2000000002e */
[----:B------:R-:W-:Y:S01]  /*7670*/  SHF.L.U32 R75, R128, 0x10, RZ ;  /* 0x00000010804b7819 */ /* 0x000fe200000006ff */
[C---:B------:R-:W-:Y:S01]  /*7680*/  FMUL R48, R70.reuse, R52 ;  /* 0x0000003446307220 */ /* 0x040fe20000400000 */
[----:B---3--:R-:W-:Y:S01]  /*7690*/  F2FP.BF16.F32.PACK_AB R100, R33, R32 ;  /* 0x000000202164723e */ /* 0x008fe200000010ff */
[----:B------:R-:W-:Y:S01]  /*76a0*/  FFMA R51, R73, R72, R51 ;  /* 0x0000004849337223 */ /* 0x000fe20000000033 */
[----:B------:R-:W-:Y:S01]  /*76b0*/  LOP3.LUT R72, R129, 0xffff0000, RZ, 0xc0, !PT ;  /* 0xffff000081487812 */ /* 0x000fe200078ec0ff */
[----:B------:R1:W-:Y:S01]  /*76c0*/  STS.128 [R157+0x400], R92 ;  /* 0x0004005c9d007388 */ /* 0x0003e20000000c00 */
[----:B------:R-:W-:Y:S01]  /*76d0*/  F2FP.BF16.F32.PACK_AB R101, R39, R34 ;  /* 0x000000222765723e */ /* 0x000fe200000010ff */
[C---:B------:R-:W-:Y:S01]  /*76e0*/  FMUL R49, R70.reuse, R53 ;  /* 0x0000003546317220 */ /* 0x040fe20000400000 */
[----:B------:R-:W-:Y:S01]  /*76f0*/  F2FP.BF16.F32.PACK_AB R102, R37, R36 ;  /* 0x000000242566723e */ /* 0x000fe200000010ff */
[C---:B------:R-:W-:Y:S01]  /*7700*/  FMUL R50, R70.reuse, R54 ;  /* 0x0000003646327220 */ /* 0x040fe20000400000 */
[----:B------:R-:W-:Y:S01]  /*7710*/  F2FP.BF16.F32.PACK_AB R103, R43, R38 ;  /* 0x000000262b67723e */ /* 0x000fe200000010ff */
[----:B------:R-:W-:Y:S01]  /*7720*/  FMUL R55, R70, R55 ;  /* 0x0000003746377220 */ /* 0x000fe20000400000 */
[----:B----4-:R-:W-:Y:S01]  /*7730*/  F2FP.BF16.F32.PACK_AB R108, R41, R40 ;  /* 0x00000028296c723e */ /* 0x010fe200000010ff */
[C---:B------:R-:W-:Y:S01]  /*7740*/  FFMA R48, R73.reuse, R75, R48 ;  /* 0x0000004b49307223 */ /* 0x040fe20000000030 */
[C---:B------:R-:W-:Y:S01]  /*7750*/  FFMA R49, R73.reuse, R74, R49 ;  /* 0x0000004a49317223 */ /* 0x040fe20000000031 */
[----:B------:R1:W-:Y:S01]  /*7760*/  STS.128 [R156+0x400], R100 ;  /* 0x000400649c007388 */ /* 0x0003e20000000c00 */
[C---:B------:R-:W-:Y:S01]  /*7770*/  SHF.L.U32 R75, R130.reuse, 0x10, RZ ;  /* 0x00000010824b7819 */ /* 0x040fe200000006ff */
[----:B------:R-:W-:Y:S01]  /*7780*/  FFMA R50, R73, R77, R50 ;  /* 0x0000004d49327223 */ /* 0x000fe20000000032 */
[----:B------:R-:W-:Y:S01]  /*7790*/  SHF.L.U32 R77, R131, 0x10, RZ ;  /* 0x00000010834d7819 */ /* 0x000fe200000006ff */
[----:B------:R-:W-:Y:S01]  /*77a0*/  FFMA R55, R73, R72, R55 ;  /* 0x0000004849377223 */ /* 0x000fe20000000037 */
[----:B------:R-:W-:Y:S01]  /*77b0*/  LOP3.LUT R72, R130, 0xffff0000, RZ, 0xc0, !PT ;  /* 0xffff000082487812 */ /* 0x000fe200078ec0ff */
[C---:B------:R-:W-:Y:S01]  /*77c0*/  FMUL R52, R70.reuse, R56 ;  /* 0x0000003846347220 */ /* 0x040fe20000400000 */
[----:B------:R-:W-:Y:S01]  /*77d0*/  LOP3.LUT R74, R131, 0xffff0000, RZ, 0xc0, !PT ;  /* 0xffff0000834a7812 */ /* 0x000fe200078ec0ff */
[C---:B------:R-:W-:Y:S01]  /*77e0*/  FMUL R53, R70.reuse, R57 ;  /* 0x0000003946357220 */ /* 0x040fe20000400000 */
[C---:B------:R-:W-:Y:S01]  /*77f0*/  FMUL R54, R70.reuse, R58 ;  /* 0x0000003a46367220 */ /* 0x040fe20000400000 */
[----:B------:R-:W-:Y:S01]  /*7800*/  FMUL R59, R70, R59 ;  /* 0x0000003b463b7220 */ /* 0x000fe20000400000 */
[C---:B------:R-:W-:Y:S01]  /*7810*/  FFMA R52, R73.reuse, R75, R52 ;  /* 0x0000004b49347223 */ /* 0x040fe20000000034 */
[C---:B------:R-:W-:Y:S01]  /*7820*/  FFMA R53, R73.reuse, R72, R53 ;  /* 0x0000004849357223 */ /* 0x040fe20000000035 */
[C---:B------:R-:W-:Y:S01]  /*7830*/  FFMA R54, R73.reuse, R77, R54 ;  /* 0x0000004d49367223 */ /* 0x040fe20000000036 */
[----:B------:R-:W-:Y:S01]  /*7840*/  FFMA R59, R73, R74, R59 ;  /* 0x0000004a493b7223 */ /* 0x000fe2000000003b */
[----:B------:R-:W-:Y:S01]  /*7850*/  SHF.L.U32 R72, R136, 0x10, RZ ;  /* 0x0000001088487819 */ /* 0x000fe200000006ff */
[----:B------:R-:W-:Y:S01]  /*7860*/  FMUL R56, R70, R60 ;  /* 0x0000003c46387220 */ /* 0x000fe20000400000 */
[----:B------:R-:W-:Y:S01]  /*7870*/  LOP3.LUT R74, R136, 0xffff0000, RZ, 0xc0, !PT ;  /* 0xffff0000884a7812 */ /* 0x000fe200078ec0ff */
[C---:B------:R-:W-:Y:S01]  /*7880*/  FMUL R57, R70.reuse, R61 ;  /* 0x0000003d46397220 */ /* 0x040fe20000400000 */
[----:B------:R-:W-:Y:S01]  /*7890*/  SHF.L.U32 R75, R137, 0x10, RZ ;  /* 0x00000010894b7819 */ /* 0x000fe200000006ff */
[C---:B------:R-:W-:Y:S01]  /*78a0*/  FMUL R58, R70.reuse, R62 ;  /* 0x0000003e463a7220 */ /* 0x040fe20000400000 */
[----:B------:R-:W-:Y:S01]  /*78b0*/  F2FP.BF16.F32.PACK_AB R109, R47, R42 ;  /* 0x0000002a2f6d723e */ /* 0x000fe200000010ff */
[----:B------:R-:W-:Y:S01]  /*78c0*/  FFMA R56, R73, R72, R56 ;  /* 0x0000004849387223 */ /* 0x000fe20000000038 */
[----:B------:R-:W-:Y:S01]  /*78d0*/  F2FP.BF16.F32.PACK_AB R110, R45, R44 ;  /* 0x0000002c2d6e723e */ /* 0x000fe200000010ff */
[----:B------:R-:W-:Y:S01]  /*78e0*/  FFMA R57, R73, R74, R57 ;  /* 0x0000004a49397223 */ /* 0x000fe20000000039 */
[----:B------:R-:W-:Y:S01]  /*78f0*/  F2FP.BF16.F32.PACK_AB R111, R51, R46 ;  /* 0x0000002e336f723e */ /* 0x000fe200000010ff */
[----:B------:R-:W-:Y:S01]  /*7900*/  FFMA R58, R73, R75, R58 ;  /* 0x0000004b493a7223 */ /* 0x000fe2000000003a */
[----:B------:R-:W-:Y:S01]  /*7910*/  LOP3.LUT R72, R137, 0xffff0000, RZ, 0xc0, !PT ;  /* 0xffff000089487812 */ /* 0x000fe200078ec0ff */
[----:B------:R-:W-:Y:S01]  /*7920*/  FMUL R63, R70, R63 ;  /* 0x0000003f463f7220 */ /* 0x000fe20000400000 */
[----:B------:R-:W-:Y:S01]  /*7930*/  SHF.L.U32 R75, R138, 0x10, RZ ;  /* 0x000000108a4b7819 */ /* 0x000fe200000006ff */
[----:B------:R1:W-:Y:S01]  /*7940*/  STS.128 [R155+0x400], R108 ;  /* 0x0004006c9b007388 */ /* 0x0003e20000000c00 */
[----:B------:R-:W-:Y:S01]  /*7950*/  FMUL R60, R70, R64 ;  /* 0x00000040463c7220 */ /* 0x000fe20000400000 */
[----:B------:R-:W-:Y:S01]  /*7960*/  LOP3.LUT R74, R138, 0xffff0000, RZ, 0xc0, !PT ;  /* 0xffff00008a4a7812 */ /* 0x000fe200078ec0ff */
[C---:B------:R-:W-:Y:S01]  /*7970*/  FMUL R61, R70.reuse, R65 ;  /* 0x00000041463d7220 */ /* 0x040fe20000400000 */
[----:B------:R-:W-:Y:S01]  /*7980*/  SHF.L.U32 R77, R139, 0x10, RZ ;  /* 0x000000108b4d7819 */ /* 0x000fe200000006ff */
[C---:B------:R-:W-:Y:S01]  /*7990*/  FMUL R62, R70.reuse, R66 ;  /* 0x00000042463e7220 */ /* 0x040fe20000400000 */
[----:B------:R-:W-:Y:S01]  /*79a0*/  FFMA R63, R73, R72, R63 ;  /* 0x00000048493f7223 */ /* 0x000fe2000000003f */
[----:B------:R-:W-:Y:S01]  /*79b0*/  FMUL R67, R70, R67 ;  /* 0x0000004346437220 */ /* 0x000fe20000400000 */
[----:B------:R-:W-:Y:S01]  /*79c0*/  F2FP.BF16.F32.PACK_AB R116, R49, R48 ;  /* 0x000000303174723e */ /* 0x000fe200000010ff */
[----:B------:R-:W-:Y:S01]  /*79d0*/  FFMA R60, R73, R75, R60 ;  /* 0x0000004b493c7223 */ /* 0x000fe2000000003c */
[----:B------:R-:W-:Y:S01]  /*79e0*/  F2FP.BF16.F32.PACK_AB R117, R55, R50 ;  /* 0x000000323775723e */ /* 0x000fe200000010ff */
[----:B------:R-:W-:Y:S01]  /*79f0*/  FFMA R61, R73, R74, R61 ;  /* 0x0000004a493d7223 */ /* 0x000fe2000000003d */
[----:B------:R-:W-:Y:S01]  /*7a00*/  F2FP.BF16.F32.PACK_AB R118, R53, R52 ;  /* 0x000000343576723e */ /* 0x000fe200000010ff */
[----:B------:R-:W-:Y:S01]  /*7a10*/  FFMA R62, R73, R77, R62 ;  /* 0x0000004d493e7223 */ /* 0x000fe2000000003e */
[----:B------:R-:W-:Y:S01]  /*7a20*/  F2FP.BF16.F32.PACK_AB R119, R59, R54 ;  /* 0x000000363b77723e */ /* 0x000fe200000010ff */
[----:B------:R-:W-:Y:S01]  /*7a30*/  FFMA R67, R73, R76, R67 ;  /* 0x0000004c49437223 */ /* 0x000fe20000000043 */
[----:B------:R-:W-:Y:S02]  /*7a40*/  F2FP.BF16.F32.PACK_AB R124, R57, R56 ;  /* 0x00000038397c723e */ /* 0x000fe400000010ff */
[----:B------:R-:W-:Y:S01]  /*7a50*/  F2FP.BF16.F32.PACK_AB R125, R63, R58 ;  /* 0x0000003a3f7d723e */ /* 0x000fe200000010ff */
[----:B------:R1:W-:Y:S01]  /*7a60*/  STS.128 [R154+0x400], R116 ;  /* 0x000400749a007388 */ /* 0x0003e20000000c00 */
[----:B------:R-:W-:Y:S02]  /*7a70*/  F2FP.BF16.F32.PACK_AB R126, R61, R60 ;  /* 0x0000003c3d7e723e */ /* 0x000fe400000010ff */
[----:B------:R-:W-:Y:S05]  /*7a80*/  F2FP.BF16.F32.PACK_AB R127, R67, R62 ;  /* 0x0000003e437f723e */ /* 0x000fea00000010ff */
[----:B------:R1:W-:Y:S01]  /*7a90*/  STS.128 [R153+0x400], R124 ;  /* 0x0004007c99007388 */ /* 0x0003e20000000c00 */
[----:B------:R-:W-:Y:S01]  /*7aa0*/  @!PT LDS RZ, [RZ] ;  /* 0x00000000fffff984 */ /* 0x000fe20000000800 */
[----:B------:R-:W-:Y:S01]  /*7ab0*/  @!PT LDS RZ, [RZ] ;  /* 0x00000000fffff984 */ /* 0x000fe20000000800 */
[----:B------:R-:W-:Y:S01]  /*7ac0*/  @!PT LDS RZ, [RZ] ;  /* 0x00000000fffff984 */ /* 0x000fe20000000800 */
[----:B------:R-:W-:Y:S01]  /*7ad0*/  @!PT LDS RZ, [RZ] ;  /* 0x00000000fffff984 */ /* 0x000fe20000000800 */
[----:B------:R3:W-:Y:S07]  /*7ae0*/  MEMBAR.ALL.CTA ;  /* 0x0000000000007992 */ /* 0x0007ee0000008000 */
[----:B---3--:R-:W3:Y:S02]  /*7af0*/  FENCE.VIEW.ASYNC.S ;  /* 0x00000000000073c6 */ /* 0x008ee40000000000 */
[----:B---3--:R-:W-:Y:S06]  /*7b00*/  BAR.SYNC.DEFER_BLOCKING 0x1, 0x80 ;  /* 0x0042000000007b1d */ /* 0x008fec0000010000 */
[----:B------:R-:W-:Y:S05]  /*7b10*/  @P0 BRA `(.L_x_117) ;  /* 0x0000000000280947 */ /* 0x000fea0003800000 */
[----:B------:R-:W3:Y:S01]  /*7b20*/  LDCU.64 UR6, c[0x0][0x348] ;  /* 0x00006900ff0677ac */ /* 0x000ee20008000a00 */
[----:B------:R-:W-:Y:S01]  /*7b30*/  UIADD3 UR4, UPT, UPT, UR44, 0x400, URZ ;  /* 0x000004002c047890 */ /* 0x000fe2000fffe0ff */
[----:B------:R-:W-:Y:S05]  /*7b40*/  UMOV UR51, UR36 ;  /* 0x0000002400337c82 */ /* 0x000fea0008000000 */
[----:B------:R-:W-:Y:S04]  /*7b50*/  MOV R150, UR4 ;  /* 0x0000000400967c02 */ /* 0x000fe80008000f00 */
[----:B------:R-:W-:Y:S01]  /*7b60*/  R2UR UR48, R150 ;  /* 0x00000000963072ca */ /* 0x000fe200000e0000 */
[----:B---3--:R-:W-:Y:S04]  /*7b70*/  UIADD3 UR4, UP0, UPT, UR6, 0x680, URZ ;  /* 0x0000068006047890 */ /* 0x008fe8000ff1e0ff */
[----:B------:R-:W-:Y:S09]  /*7b80*/  UIADD3.X UR5, UPT, UPT, URZ, UR7, URZ, UP0, !UPT ;  /* 0x00000007ff057290 */ /* 0x000ff200087fe4ff */
[----:B------:R3:W-:Y:S01]  /*7b90*/  UTMASTG.3D [UR48], [UR4] ;  /* 0x00000030040073b5 */ /* 0x0007e20008010000 */
[----:B------:R0:W-:Y:S01]  /*7ba0*/  UTMACMDFLUSH ;  /* 0x00000000000079b7 */ /* 0x0001e20000000000 */
[----:B---3--:R-:W-:Y:S04]  /*7bb0*/  DEPBAR.LE SB0, 0x1 ;  /* 0x000080400000791a */ /* 0x008fe80000000000 */
.L_x_117:
[----:B------:R-:W-:Y:S05]  /*7bc0*/  BSYNC.RECONVERGENT B0 ;  /* 0x0000000000007941 */ /* 0x000fea0003800200 */
.L_x_116:
[----:B------:R-:W-:Y:S01]  /*7bd0*/  BAR.SYNC.DEFER_BLOCKING 0x1, 0x80 ;  /* 0x0042000000007b1d */ /* 0x000fe20000010000 */
[----:B------:R-:W-:Y:S01]  /*7be0*/  ISETP.NE.AND P1, PT, R166, RZ, PT ;  /* 0x000000ffa600720c */ /* 0x000fe20003f25270 */
[----:B------:R-:W-:Y:S01]  /*7bf0*/  UISETP.NE.AND UP0, UPT, UR52, URZ, UPT ;  /* 0x000000ff3400728c */ /* 0x000fe2000bf05270 */
[----:B------:R-:W-:Y:S11]  /*7c00*/  LEA R3, R78, UR44, 0x3 ;  /* 0x0000002c4e037c11 */ /* 0x000ff6000f8e18ff */
[----:B------:R-:W-:Y:S01]  /*7c10*/  @P1 SHF.L.U32 R2, R160, 0x1f, RZ ;  /* 0x0000001fa0021819 */ /* 0x000fe200000006ff */
[----:B------:R-:W-:Y:S06]  /*7c20*/  BRA.U !UP0, `(.L_x_118) ;  /* 0x0000000108247547 */ /* 0x000fec000b800000 */
[----:B------:R-:W-:Y:S01]  /*7c30*/  IMAD.U32 R5, RZ, RZ, UR46 ;  /* 0x0000002eff057e24 */ /* 0x000fe2000f8e00ff */
[----:B------:R-:W-:Y:S01]  /*7c40*/  MOV R0, UR47 ;  /* 0x0000002f00007c02 */ /* 0x000fe20008000f00 */
[----:B------:R-:W-:Y:S03]  /*7c50*/  UIADD3 UR4, UPT, UPT, UR46, 0x1, URZ ;  /* 0x000000012e047890 */ /* 0x000fe6000fffe0ff */
[----:B------:R-:W-:Y:S01]  /*7c60*/  @P1 LEA R5, R5, UR44, 0x3 ;  /* 0x0000002c05051c11 */ /* 0x000fe2000f8e18ff */
[----:B------:R-:W-:Y:S04]  /*7c70*/  UISETP.NE.AND UP0, UPT, UR4, 0x4, UPT ;  /* 0x000000040400788c */ /* 0x000fe8000bf05270 */
[----:B------:R-:W-:Y:S01]  /*7c80*/  @P1 VIADD R5, R5, 0x40 ;  /* 0x0000004005051836 */ /* 0x000fe20000000000 */
[----:B------:R-:W-:Y:S04]  /*7c90*/  USEL UR46, UR4, URZ, UP0 ;  /* 0x000000ff042e7287 */ /* 0x000fe80008000000 */
[----:B------:R-:W-:Y:S04]  /*7ca0*/  @P1 PRMT R0, R0, 0x654, R5 ;  /* 0x0000065400001816 */ /* 0x000fe80000000005 */
[----:B------:R3:W-:Y:S04]  /*7cb0*/  @P1 SYNCS.ARRIVE.TRANS64.RED.A1T0 RZ, [R0+URZ], RZ ;  /* 0x000000ff00ff19a7 */ /* 0x0007e800081004ff */
.L_x_118:
[----:B------:R-:W4:Y:S01]  /*7cc0*/  @P1 SYNCS.PHASECHK.TRANS64.TRYWAIT P0, [R3+URZ+0x20], R2 ;  /* 0x00002002030015a7 */ /* 0x000f2200080011ff */
[----:B------:R-:W-:Y:S01]  /*7cd0*/  BSSY B1, `(.L_x_119) ;  /* 0x000001f000017945 */ /* 0x000fe20003800000 */
[----:B----4-:R-:W-:Y:S03]  /*7ce0*/  @P1 SEL R84, RZ, 0x1, !P0 ;  /* 0x00000001ff541807 */ /* 0x010fe60004000000 */
[----:B------:R-:W-:Y:S05]  /*7cf0*/  @!P1 BRA `(.L_x_120) ;  /* 0x0000000000709947 */ /* 0x000fea0003800000 */
[----:B------:R-:W-:Y:S01]  /*7d00*/  ISETP.NE.AND P1, PT, R86, RZ, PT ;  /* 0x000000ff5600720c */ /* 0x000fe20003f25270 */
[----:B------:R-:W-:Y:S01]  /*7d10*/  BSSY B0, `(.L_x_121) ;  /* 0x000000b000007945 */ /* 0x000fe20003800000 */
[----:B------:R-:W-:Y:S11]  /*7d20*/  ISETP.NE.AND P0, PT, R84, RZ, PT ;  /* 0x000000ff5400720c */ /* 0x000ff60003f05270 */
[----:B------:R-:W-:Y:S05]  /*7d30*/  @P1 IMAD R6, R78, 0x4000, R169 ;  /* 0x000040004e061824 */ /* 0x000fea00078e02a9 */
[----:B---3--:R-:W-:Y:S04]  /*7d40*/  @P1 IADD3 R0, PT, PT, R6, UR44, RZ ;  /* 0x0000002c06001c10 */ /* 0x008fe8000fffe0ff */
[----:B------:R-:W-:Y:S01]  /*7d50*/  @P1 IADD3 R4, PT, PT, R85, R0, RZ ;  /* 0x0000000055041210 */ /* 0x000fe20007ffe0ff */
[--C-:B------:R-:W-:Y:S02]  /*7d60*/  @P1 IMAD.IADD R2, R79, 0x1, R0.reuse ;  /* 0x000000014f021824 */ /* 0x100fe400078e0200 */
[----:B------:R-:W-:Y:S01]  /*7d70*/  @P1 IMAD.IADD R5, R87, 0x1, R0 ;  /* 0x0000000157051824 */ /* 0x000fe200078e0200 */
[----:B------:R-:W-:Y:S06]  /*7d80*/  @P0 BRA `(.L_x_122) ;  /* 0x00000000000c0947 */ /* 0x000fec0003800000 */
[----:B------:R-:W-:Y:S04]  /*7d90*/  SHF.L.U32 R0, R160, 0x1f, RZ ;  /* 0x0000001fa0007819 */ /* 0x000fe800000006ff */
[----:B------:R-:W3:Y:S02]  /*7da0*/  SYNCS.PHASECHK.TRANS64.TRYWAIT P0, [R3+URZ+0x20], R0 ;  /* 0x00002000030075a7 */ /* 0x000ee400080011ff */
[----:B---3--:R-:W-:Y:S05]  /*7db0*/  @!P0 BRA `(.L_x_123) ;  /* 0x00000048003c8947 */ /* 0x008fea0003800000 */
.L_x_122:
[----:B------:R-:W-:Y:S05]  /*7dc0*/  BSYNC B0 ;  /* 0x0000000000007941 */ /* 0x000fea0003800000 */
.L_x_121:
[----:B------:R-:W-:Y:S01]  /*7dd0*/  ISETP.NE.AND P0, PT, R86, RZ, PT ;  /* 0x000000ff5600720c */ /* 0x000fe20003f05270 */
[----:B------:R-:W-:Y:S11]  /*7de0*/  VIADD R78, R78, 0x1 ;  /* 0x000000014e4e7836 */ /* 0x000ff60000000000 */
[----:B------:R-:W-:Y:S01]  /*7df0*/  @!UPT UIADD3 URZ, UPT, UPT, URZ, URZ, URZ ;  /* 0x000000fffffff290 */ /* 0x000fe2000fffe0ff */
[----:B------:R4:W1:Y:S01]  /*7e00*/  @P0 LDS.128 R80, [R6+UR44+0x400] ;  /* 0x0004002c06500984 */ /* 0x0008620008000c00 */
[--C-:B---3--:R-:W-:Y:S01]  /*7e10*/  @P0 IMAD.IADD R0, R85, 0x1, R2.reuse ;  /* 0x0000000155000824 */ /* 0x108fe200078e0202 */
[C---:B------:R-:W-:Y:S01]  /*7e20*/  @P0 IADD3 R3, PT, PT, R87.reuse, R4, RZ ;  /* 0x0000000457030210 */ /* 0x040fe20007ffe0ff */
[C---:B------:R-:W-:Y:S01]  /*7e30*/  @P0 IMAD.IADD R7, R87.reuse, 0x1, R2 ;  /* 0x0000000157070824 */ /* 0x040fe200078e0202 */
[----:B------:R4:W3:Y:S02]  /*7e40*/  @P0 LDS.128 R88, [R5+0x400] ;  /* 0x0004000005580984 */ /* 0x0008e40000000c00 */
[----:B------:R-:W-:Y:S02]  /*7e50*/  @P0 IADD3 R8, PT, PT, R87, R0, RZ ;  /* 0x0000000057080210 */ /* 0x000fe40007ffe0ff */
[----:B------:R4:W1:Y:S04]  /*7e60*/  @P0 LDS.128 R96, [R4+0x400] ;  /* 0x0004000004600984 */ /* 0x0008680000000c00 */
[----:B------:R4:W1:Y:S04]  /*7e70*/  @P0 LDS.128 R104, [R3+0x400] ;  /* 0x0004000003680984 */ /* 0x0008680000000c00 */
[----:B------:R4:W1:Y:S04]  /*7e80*/  @P0 LDS.128 R112, [R2+0x400] ;  /* 0x0004000002700984 */ /* 0x0008680000000c00 */
[----:B------:R4:W1:Y:S04]  /*7e90*/  @P0 LDS.128 R120, [R7+0x400] ;  /* 0x0004000007780984 */ /* 0x0008680000000c00 */
[----:B------:R4:W1:Y:S04]  /*7ea0*/  @P0 LDS.128 R128, [R0+0x400] ;  /* 0x0004000000800984 */ /* 0x0008680000000c00 */
[----:B------:R4:W1:Y:S02]  /*7eb0*/  @P0 LDS.128 R136, [R8+0x400] ;  /* 0x0004000008880984 */ /* 0x0008640000000c00 */
.L_x_120:
[----:B------:R-:W-:Y:S05]  /*7ec0*/  BSYNC B1 ;  /* 0x0000000000017941 */ /* 0x000fea0003800000 */
.L_x_119:
[----:B---34-:R-:W-:Y:S05]  /*7ed0*/  VIADD R0, R71, 0x40 ;  /* 0x0000004047007836 */ /* 0x018fea0000000000 */
[----:B------:R-:W-:Y:S04]  /*7ee0*/  SHF.R.U32.HI R0, RZ, 0x15, R0 ;  /* 0x00000015ff007819 */ /* 0x000fe80000011600 */
[----:B------:R-:W-:Y:S11]  /*7ef0*/  LOP3.LUT P0, RZ, R0, 0x3, R147, 0x48, !PT ;  /* 0x0000000300ff7812 */ /* 0x000ff60007804893 */
[----:B------:R-:W-:Y:S02]  /*7f00*/  @!UPT UIADD3 URZ, UPT, UPT, URZ, URZ, URZ ;  /* 0x000000fffffff290 */ /* 0x000fe4000fffe0ff */
[----:B------:R-:W-:Y:S05]  /*7f10*/  @!P0 BRA `(.L_x_124) ;  /* 0x0000000000408947 */ /* 0x000fea0003800000 */
[----:B------:R-:W3:Y:S01]  /*7f20*/  LDCU.64 UR8, c[0x4][0x70] ;  /* 0x01000e00ff0877ac */ /* 0x000ee20008000a00 */
[----:B------:R-:W-:Y:S01]  /*7f30*/  MOV R3, 0x0 ;  /* 0x0000000000037802 */ /* 0x000fe20000000f00 */
[----:B------:R-:W-:Y:S02]  /*7f40*/  HFMA2 R12, -RZ, RZ, 0, 5.9604644775390625e-08 ;  /* 0x00000001ff0c7431 */ /* 0x000fe400000001ff */
[----:B------:R-:W-:Y:S02]  /*7f50*/  IMAD.MOV.U32 R8, RZ, RZ, 0x192 ;  /* 0x00000192ff087424 */ /* 0x000fe400078e00ff */
[----:B------:R-:W-:Y:S01]  /*7f60*/  IMAD.MOV.U32 R13, RZ, RZ, RZ ;  /* 0x000000ffff0d7224 */ /* 0x000fe200078e00ff */
[----:B------:R-:W4:Y:S01]  /*7f70*/  LDCU.64 UR6, c[0x4][0x78] ;  /* 0x01000f00ff0677ac */ /* 0x000f220008000a00 */
[----:B------:R-:W1:Y:S01]  /*7f80*/  LDC.64 R2, c[0x4][R3] ;  /* 0x0100000003027b82 */ /* 0x000e620000000a00 */
[----:B------:R-:W5:Y:S01]  /*7f90*/  LDCU.64 UR4, c[0x4][0x10] ;  /* 0x01000200ff0477ac */ /* 0x000f620008000a00 */
[----:B---3--:R-:W-:Y:S01]  /*7fa0*/  MOV R5, UR9 ;  /* 0x0000000900057c02 */ /* 0x008fe20008000f00 */
[----:B------:R-:W-:Y:S01]  /*7fb0*/  IMAD.U32 R4, RZ, RZ, UR8 ;  /* 0x00000008ff047e24 */ /* 0x000fe2000f8e00ff */
[----:B----4-:R-:W-:Y:S01]  /*7fc0*/  MOV R7, UR7 ;  /* 0x0000000700077c02 */ /* 0x010fe20008000f00 */
[----:B------:R-:W-:Y:S01]  /*7fd0*/  IMAD.U32 R6, RZ, RZ, UR6 ;  /* 0x00000006ff067e24 */ /* 0x000fe2000f8e00ff */
[----:B-----5:R-:W-:Y:S01]  /*7fe0*/  MOV R11, UR5 ;  /* 0x00000005000b7c02 */ /* 0x020fe20008000f00 */
[----:B------:R-:W-:Y:S02]  /*7ff0*/  IMAD.U32 R10, RZ, RZ, UR4 ;  /* 0x00000004ff0a7e24 */ /* 0x000fe4000f8e00ff */
[----:B------:R-:W-:Y:S07]  /*8000*/  LEPC R20, `(.L_x_124) ;  /* 0x000000001014794e */ /* 0x000fee0000000000 */
[----:B-12---:R-:W-:Y:S05]  /*8010*/  CALL.ABS.NOINC R2 ;  /* 0x0000000002007343 */ /* 0x006fea0003c00000 */
.L_x_124:
[----:B------:R-:W-:Y:S01]  /*8020*/  ISETP.NE.AND P6, PT, R166, RZ, PT ;  /* 0x000000ffa600720c */ /* 0x000fe20003fc5270 */
[----:B------:R-:W-:Y:S05]  /*8030*/  WARPSYNC.ALL ;  /* 0x0000000000007948 */ /* 0x000fea0003800000 */
[----:B------:R-:W-:Y:S01]  /*8040*/  R2UR UR4, R71 ;  /* 0x00000000470472ca */ /* 0x000fe200000e0000 */
[----:B------:R-:W-:Y:S01]  /*8050*/  BSSY.RECONVERGENT B0, `(.L_x_125) ;  /* 0x0000104000007945 */ /* 0x000fe20003800200 */
[----:B------:R-:W-:Y:S02]  /*8060*/  MOV R0, UR46 ;  /* 0x0000002e00007c02 */ /* 0x000fe40008000f00 */
[----:B------:R-:W-:Y:S02]  /*8070*/  MOV R77, UR47 ;  /* 0x0000002f004d7c02 */ /* 0x000fe40008000f00 */
[----:B-1----:R-:W-:Y:S02]  /*8080*/  SHF.L.U32 R72, R80, 0x10, RZ ;  /* 0x0000001050487819 */ /* 0x002fe400000006ff */
[----:B------:R-:W-:Y:S02]  /*8090*/  @P6 LEA R0, R0, UR44, 0x3 ;  /* 0x0000002c00006c11 */ /* 0x000fe4000f8e18ff */
[----:B------:R-:W-:Y:S02]  /*80a0*/  LOP3.LUT R75, R80, 0xffff0000, RZ, 0xc0, !PT ;  /* 0xffff0000504b7812 */ /* 0x000fe400078ec0ff */
[----:B------:R-:W-:Y:S01]  /*80b0*/  @P6 IADD3 R0, PT, PT, R0, 0x40, RZ ;  /* 0x0000004000006810 */ /* 0x000fe20007ffe0ff */
[----:B------:R-:W1:Y:S01]  /*80c0*/  LDTM.x64 R4, tmem[UR4+0x40] ;  /* 0x00004004000479ee */ /* 0x000e620008340000 */
[----:B------:R-:W-:Y:S02]  /*80d0*/  SHF.L.U32 R74, R81, 0x10, RZ ;  /* 0x00000010514a7819 */ /* 0x000fe400000006ff */
[----:B------:R-:W-:Y:S02]  /*80e0*/  @P6 PRMT R77, R77, 0x654, R0 ;  /* 0x000006544d4d6816 */ /* 0x000fe40000000000 */
[----:B------:R-:W-:Y:S02]  /*80f0*/  LOP3.LUT R76, R81, 0xffff0000, RZ, 0xc0, !PT ;  /* 0xffff0000514c7812 */ /* 0x000fe400078ec0ff */
[----:B------:R-:W-:Y:S01]  /*8100*/  ISETP.NE.AND P0, PT, R163, RZ, PT ;  /* 0x000000ffa300720c */ /* 0x000fe20003f05270 */
[C---:B-1----:R-:W-:Y:S01]  /*8110*/  FMUL R0, R70.reuse, R4 ;  /* 0x0000000446007220 */ /* 0x042fe20000400000 */
[C---:B------:R-:W-:Y:S01]  /*8120*/  FMUL R2, R70.reuse, R5 ;  /* 0x0000000546027220 */ /* 0x040fe20000400000 */
[C---:B------:R-:W-:Y:S01]  /*8130*/  FMUL R3, R70.reuse, R6 ;  /* 0x0000000646037220 */ /* 0x040fe20000400000 */
[----:B------:R-:W-:Y:S01]  /*8140*/  FMUL R7, R70, R7 ;  /* 0x0000000746077220 */ /* 0x000fe20000400000 */
[C---:B------:R-:W-:Y:S01]  /*8150*/  FFMA R0, R73.reuse, R72, R0 ;  /* 0x0000004849007223 */ /* 0x040fe20000000000 */
[C---:B------:R-:W-:Y:S01]  /*8160*/  LOP3.LUT R72, R82.reuse, 0xffff0000, RZ, 0xc0, !PT ;  /* 0xffff000052487812 */ /* 0x040fe200078ec0ff */
[C---:B------:R-:W-:Y:S01]  /*8170*/  FFMA R2, R73.reuse, R75, R2 ;  /* 0x0000004b49027223 */ /* 0x040fe20000000002 */
[----:B------:R-:W-:Y:S01]  /*8180*/  SHF.L.U32 R75, R82, 0x10, RZ ;  /* 0x00000010524b7819 */ /* 0x000fe200000006ff */
[C---:B------:R-:W-:Y:S01]  /*8190*/  FFMA R3, R73.reuse, R74, R3 ;  /* 0x0000004a49037223 */ /* 0x040fe20000000003 */
[----:B------:R-:W-:Y:S01]  /*81a0*/  FMUL R4, R70, R8 ;  /* 0x0000000846047220 */ /* 0x000fe20000400000 */
[----:B------:R-:W-:Y:S01]  /*81b0*/  FFMA R7, R73, R76, R7 ;  /* 0x0000004c49077223 */ /* 0x000fe20000000007 */
[----:B------:R-:W-:Y:S01]  /*81c0*/  F2FP.BF16.F32.PACK_AB R92, R2, R0 ;  /* 0x00000000025c723e */ /* 0x000fe200000010ff */
[C---:B------:R-:W-:Y:S01]  /*81d0*/  FMUL R5, R70.reuse, R9 ;  /* 0x0000000946057220 */ /* 0x040fe20000400000 */
[----:B------:R-:W-:Y:S01]  /*81e0*/  LOP3.LUT R0, R83, 0xffff0000, RZ, 0xc0, !PT ;  /* 0xffff000053007812 */ /* 0x000fe200078ec0ff */
[----:B------:R-:W-:Y:S01]  /*81f0*/  FFMA R4, R73, R75, R4 ;  /* 0x0000004b49047223 */ /* 0x000fe20000000004 */
[----:B------:R-:W-:Y:S01]  /*8200*/  SHF.L.U32 R75, R83, 0x10, RZ ;  /* 0x00000010534b7819 */ /* 0x000fe200000006ff */
[----:B------:R-:W-:Y:S01]  /*8210*/  FFMA R5, R73, R72, R5 ;  /* 0x0000004849057223 */ /* 0x000fe20000000005 */
[----:B------:R-:W-:Y:S01]  /*8220*/  F2FP.BF16.F32.PACK_AB R93, R7, R3 ;  /* 0x00000003075d723e */ /* 0x000fe200000010ff */
[----:B------:R-:W-:Y:S01]  /*8230*/  FMUL R6, R70, R10 ;  /* 0x0000000a46067220 */ /* 0x000fe20000400000 */
[----:B------:R-:W-:Y:S01]  /*8240*/  SHF.L.U32 R3, R88, 0x10, RZ ;  /* 0x0000001058037819 */ /* 0x000fe200000006ff */
[----:B------:R-:W-:Y:S01]  /*8250*/  FMUL R11, R70, R11 ;  /* 0x0000000b460b7220 */ /* 0x000fe20000400000 */
[----:B------:R-:W-:Y:S01]  /*8260*/  LOP3.LUT R2, R88, 0xffff0000, RZ, 0xc0, !PT ;  /* 0xffff000058027812 */ /* 0x000fe200078ec0ff */
[C---:B------:R-:W-:Y:S01]  /*8270*/  FMUL R8, R70.reuse, R12 ;  /* 0x0000000c46087220 */ /* 0x040fe20000400000 */
[----:B------:R-:W-:Y:S01]  /*8280*/  LOP3.LUT R72, R99, 0xffff0000, RZ, 0xc0, !PT ;  /* 0xffff000063487812 */ /* 0x000fe200078ec0ff */
[----:B------:R-:W-:Y:S01]  /*8290*/  FMUL R9, R70, R13 ;  /* 0x0000000d46097220 */ /* 0x000fe20000400000 */
[----:B------:R-:W-:Y:S01]  /*82a0*/  F2FP.BF16.F32.PACK_AB R94, R5, R4 ;  /* 0x00000004055e723e */ /* 0x000fe200000010ff */
[C---:B------:R-:W-:Y:S01]  /*82b0*/  FFMA R6, R73.reuse, R75, R6 ;  /* 0x0000004b49067223 */ /* 0x040fe20000000006 */
[----:B------:R-:W-:Y:S01]  /*82c0*/  SHF.L.U32 R75, R96, 0x10, RZ ;  /* 0x00000010604b7819 */ /* 0x000fe200000006ff */
[----:B------:R-:W-:Y:S01]  /*82d0*/  FFMA R11, R73, R0, R11 ;  /* 0x00000000490b7223 */ /* 0x000fe2000000000b */
[----:B------:R-:W-:Y:S01]  /*82e0*/  SHF.L.U32 R0, R89, 0x10, RZ ;  /* 0x0000001059007819 */ /* 0x000fe200000006ff */
[C---:B------:R-:W-:Y:S01]  /*82f0*/  FFMA R8, R73.reuse, R3, R8 ;  /* 0x0000000349087223 */ /* 0x040fe20000000008 */
[----:B------:R-:W-:Y:S01]  /*8300*/  SHF.L.U32 R3, R90, 0x10, RZ ;  /* 0x000000105a037819 */ /* 0x000fe200000006ff */
[----:B------:R-:W-:Y:S01]  /*8310*/  FFMA R9, R73, R2, R9 ;  /* 0x0000000249097223 */ /* 0x000fe20000000009 */
[----:B------:R-:W-:Y:S01]  /*8320*/  LOP3.LUT R2, R89, 0xffff0000, RZ, 0xc0, !PT ;  /* 0xffff000059027812 */ /* 0x000fe200078ec0ff */
[C---:B------:R-:W-:Y:S01]  /*8330*/  FMUL R10, R70.reuse, R14 ;  /* 0x0000000e460a7220 */ /* 0x040fe20000400000 */
[----:B------:R-:W-:Y:S01]  /*8340*/  F2FP.BF16.F32.PACK_AB R95, R11, R6 ;  /* 0x000000060b5f723e */ /* 0x000fe200000010ff */
[C---:B------:R-:W-:Y:S01]  /*8350*/  FMUL R15, R70.reuse, R15 ;  /* 0x0000000f460f7220 */ /* 0x040fe20000400000 */
[----:B------:R-:W-:Y:S01]  /*8360*/  F2FP.BF16.F32.PACK_AB R100, R9, R8 ;  /* 0x000000080964723e */ /* 0x000fe200000010ff */
[----:B------:R-:W-:Y:S01]  /*8370*/  FMUL R12, R70, R16 ;  /* 0x00000010460c7220 */ /* 0x000fe20000400000 */
[C---:B------:R-:W-:Y:S01]  /*8380*/  FFMA R10, R73.reuse, R0, R10 ;  /* 0x00000000490a7223 */ /* 0x040fe2000000000a */
[----:B------:R-:W-:Y:S01]  /*8390*/  LOP3.LUT R0, R90, 0xffff0000, RZ, 0xc0, !PT ;  /* 0xffff00005a007812 */ /* 0x000fe200078ec0ff */
[----:B------:R-:W-:Y:S01]  /*83a0*/  FFMA R15, R73, R2, R15 ;  /* 0x00000002490f7223 */ /* 0x000fe2000000000f */
        /* <DEDUP_REMOVED lines=9> */
[----:B------:R-:W-:Y:S01]  /*8440*/  FMUL R16, R70, R20 ;  /* 0x0000001446107220 */ /* 0x000fe20000400000 */
[----:B------:R-:W-:Y:S01]  /*8450*/  FFMA R14, R73, R3, R14 ;  /* 0x00000003490e7223 */ /* 0x000fe2000000000e */
[----:B------:R-:W-:Y:S01]  /*8460*/  SHF.L.U32 R3, R98, 0x10, RZ ;  /* 0x0000001062037819 */ /* 0x000fe200000006ff */
[C---:B------:R-:W-:Y:S01]  /*8470*/  FMUL R17, R70.reuse, R21 ;  /* 0x0000001546117220 */ /* 0x040fe20000400000 */
[----:B------:R-:W-:Y:S01]  /*8480*/  F2FP.BF16.F32.PACK_AB R102, R13, R12 ;  /* 0x0000000c0d66723e */ /* 0x000fe200000010ff */
[----:B------:R-:W-:Y:S01]  /*8490*/  FFMA R19, R73, R2, R19 ;  /* 0x0000000249137223 */ /* 0x000fe20000000013 */
[----:B------:R-:W-:Y:S01]  /*84a0*/  SHF.L.U32 R2, R97, 0x10, RZ ;  /* 0x0000001061027819 */ /* 0x000fe200000006ff */
        /* <DEDUP_REMOVED lines=12> */
[C---:B------:R-:W-:Y:S01]  /*8570*/  FFMA R23, R73.reuse, R0, R23 ;  /* 0x0000000049177223 */ /* 0x040fe20000000017 */
[----:B------:R-:W-:Y:S01]  /*8580*/  SHF.L.U32 R0, R104, 0x10, RZ ;  /* 0x0000001068007819 */ /* 0x000fe200000006ff */
[C---:B------:R-:W-:Y:S01]  /*8590*/  FMUL R22, R70.reuse, R26 ;  /* 0x0000001a46167220 */ /* 0x040fe20000400000 */
[----:B------:R-:W-:Y:S01]  /*85a0*/  FMUL R27, R70, R27 ;  /* 0x0000001b461b7220 */ /* 0x000fe20000400000 */
        /* <DEDUP_REMOVED lines=9> */
[----:B------:R-:W-:Y:S01]  /*8640*/  LOP3.LUT R72, R107, 0xffff0000, RZ, 0xc0, !PT ;  /* 0xffff00006b487812 */ /* 0x000fe200078ec0ff */
[----:B------:R-:W-:Y:S01]  /*8650*/  FFMA R24, R73, R0, R24 ;  /* 0x0000000049187223 */ /* 0x000fe20000000018 */
[----:B------:R-:W-:Y:S01]  /*8660*/  SHF.L.U32 R0, R105, 0x10, RZ ;  /* 0x0000001069007819 */ /* 0x000fe200000006ff */
[C---:B------:R-:W-:Y:S01]  /*8670*/  FMUL R25, R70.reuse, R29 ;  /* 0x0000001d46197220 */ /* 0x040fe20000400000 */
[----:B------:R-:W-:Y:S01]  /*8680*/  F2FP.BF16.F32.PACK_AB R110, R21, R20 ;  /* 0x00000014156e723e */ /* 0x000fe200000010ff */
[----:B------:R-:W-:Y:S01]  /*8690*/  FMUL R26, R70, R30 ;  /* 0x0000001e461a7220 */ /* 0x000fe20000400000 */
[----:B------:R-:W-:Y:S01]  /*86a0*/  F2FP.BF16.F32.PACK_AB R111, R27, R22 ;  /* 0x000000161b6f723e */ /* 0x000fe200000010ff */
        /* <DEDUP_REMOVED lines=38> */
[----:B------:R1:W-:Y:S01]  /*8910*/  STS.128 [R169+UR44+0x4400], R92 ;  /* 0x0044005ca9007988 */ /* 0x0003e20008000c2c */
        /* <DEDUP_REMOVED lines=12> */
[----:B------:R3:W-:Y:S01]  /*89e0*/  STS.128 [R168+0x4400], R100 ;  /* 0x00440064a8007388 */ /* 0x0007e20000000c00 */
        /* <DEDUP_REMOVED lines=12> */
[----:B------:R4:W-:Y:S01]  /*8ab0*/  STS.128 [R167+0x4400], R108 ;  /* 0x0044006ca7007388 */ /* 0x0009e20000000c00 */
[----:B------:R-:W-:Y:S01]  /*8ac0*/  FMUL R51, R70, R51 ;  /* 0x0000003346337220 */ /* 0x000fe20000400000 */
[C---:B------:R-:W-:Y:S01]  /*8ad0*/  FFMA R44, R73.reuse, R3, R44 ;  /* 0x00000003492c7223 */ /* 0x040fe2000000002c */
[C---:B------:R-:W-:Y:S01]  /*8ae0*/  SHF.L.U32 R3, R128.reuse, 0x10, RZ ;  /* 0x0000001080037819 */ /* 0x040fe200000006ff */
[----:B------:R-:W-:Y:S01]  /*8af0*/  FFMA R45, R73, R2, R45 ;  /* 0x00000002492d7223 */ /* 0x000fe2000000002d */
[----:B------:R-:W-:Y:S01]  /*8b00*/  LOP3.LUT R2, R129, 0xffff0000, RZ, 0xc0, !PT ;  /* 0xffff000081027812 */ /* 0x000fe200078ec0ff */
        /* <DEDUP_REMOVED lines=8> */
[C---:B------:R-:W-:Y:S01]  /*8b90*/  FMUL R50, R70.reuse, R54 ;  /* 0x0000003646327220 */ /* 0x040fe20000400000 */
[----:B------:R-:W-:Y:S01]  /*8ba0*/  F2FP.BF16.F32.PACK_AB R94, R37, R36 ;  /* 0x00000024255e723e */ /* 0x000fe200000010ff */
[----:B------:R1:W-:Y:S01]  /*8bb0*/  STS.128 [R157+0x4400], R116 ;  /* 0x004400749d007388 */ /* 0x0003e20000000c00 */
[----:B------:R-:W-:Y:S01]  /*8bc0*/  F2FP.BF16.F32.PACK_AB R95, R43, R38 ;  /* 0x000000262b5f723e */ /* 0x000fe200000010ff */
[----:B------:R-:W-:Y:S01]  /*8bd0*/  FMUL R55, R70, R55 ;  /* 0x0000003746377220 */ /* 0x000fe20000400000 */
[----:B---3--:R-:W-:Y:S01]  /*8be0*/  F2FP.BF16.F32.PACK_AB R100, R41, R40 ;  /* 0x000000282964723e */ /* 0x008fe200000010ff */
[----:B------:R-:W-:Y:S01]  /*8bf0*/  FFMA R48, R73, R3, R48 ;  /* 0x0000000349307223 */ /* 0x000fe20000000030 */
[----:B------:R-:W-:Y:S01]  /*8c00*/  SHF.L.U32 R3, R131, 0x10, RZ ;  /* 0x0000001083037819 */ /* 0x000fe200000006ff */
[----:B------:R-:W-:Y:S01]  /*8c10*/  FFMA R49, R73, R0, R49 ;  /* 0x0000000049317223 */ /* 0x000fe20000000031 */
[C---:B------:R-:W-:Y:S01]  /*8c20*/  SHF.L.U32 R0, R130.reuse, 0x10, RZ ;  /* 0x0000001082007819 */ /* 0x040fe200000006ff */
[----:B------:R3:W-:Y:S01]  /*8c30*/  STS.128 [R156+0x4400], R92 ;  /* 0x0044005c9c007388 */ /* 0x0007e20000000c00 */
[----:B------:R-:W-:Y:S01]  /*8c40*/  F2FP.BF16.F32.PACK_AB R101, R47, R42 ;  /* 0x0000002a2f65723e */ /* 0x000fe200000010ff */
[----:B------:R-:W-:Y:S01]  /*8c50*/  FFMA R50, R73, R75, R50 ;  /* 0x0000004b49327223 */ /* 0x000fe20000000032 */
[----:B------:R-:W-:Y:S01]  /*8c60*/  SHF.L.U32 R75, R137, 0x10, RZ ;  /* 0x00000010894b7819 */ /* 0x000fe200000006ff */
[----:B------:R-:W-:Y:S01]  /*8c70*/  FFMA R55, R73, R2, R55 ;  /* 0x0000000249377223 */ /* 0x000fe20000000037 */
[----:B------:R-:W-:Y:S01]  /*8c80*/  LOP3.LUT R2, R130, 0xffff0000, RZ, 0xc0, !PT ;  /* 0xffff000082027812 */ /* 0x000fe200078ec0ff */
[C---:B------:R-:W-:Y:S01]  /*8c90*/  FMUL R52, R70.reuse, R56 ;  /* 0x0000003846347220 */ /* 0x040fe20000400000 */
[----:B------:R-:W-:Y:S01]  /*8ca0*/  F2FP.BF16.F32.PACK_AB R102, R45, R44 ;  /* 0x0000002c2d66723e */ /* 0x000fe200000010ff */
[C---:B------:R-:W-:Y:S01]  /*8cb0*/  FMUL R53, R70.reuse, R57 ;  /* 0x0000003946357220 */ /* 0x040fe20000400000 */
[C---:B------:R-:W-:Y:S01]  /*8cc0*/  FMUL R54, R70.reuse, R58 ;  /* 0x0000003a46367220 */ /* 0x040fe20000400000 */
[----:B------:R-:W-:Y:S01]  /*8cd0*/  FFMA R52, R73, R0, R52 ;  /* 0x0000000049347223 */ /* 0x000fe20000000034 */
[----:B------:R-:W-:Y:S01]  /*8ce0*/  LOP3.LUT R0, R131, 0xffff0000, RZ, 0xc0, !PT ;  /* 0xffff000083007812 */ /* 0x000fe200078ec0ff */
[C---:B------:R-:W-:Y:S01]  /*8cf0*/  FFMA R53, R73.reuse, R2, R53 ;  /* 0x0000000249357223 */ /* 0x040fe20000000035 */
[----:B------:R-:W-:Y:S01]  /*8d00*/  FFMA R54, R73, R3, R54 ;  /* 0x0000000349367223 */ /* 0x000fe20000000036 */
[----:B------:R-:W-:Y:S01]  /*8d10*/  FMUL R59, R70, R59 ;  /* 0x0000003b463b7220 */ /* 0x000fe20000400000 */
[----:B------:R-:W-:Y:S01]  /*8d20*/  SHF.L.U32 R3, R136, 0x10, RZ ;  /* 0x0000001088037819 */ /* 0x000fe200000006ff */
[----:B------:R-:W-:Y:S01]  /*8d30*/  FMUL R56, R70, R60 ;  /* 0x0000003c46387220 */ /* 0x000fe20000400000 */
[----:B------:R-:W-:Y:S01]  /*8d40*/  LOP3.LUT R2, R136, 0xffff0000, RZ, 0xc0, !PT ;  /* 0xffff000088027812 */ /* 0x000fe200078ec0ff */
[C---:B------:R-:W-:Y:S01]  /*8d50*/  FMUL R57, R70.reuse, R61 ;  /* 0x0000003d46397220 */ /* 0x040fe20000400000 */
[----:B------:R-:W-:Y:S01]  /*8d60*/  F2FP.BF16.F32.PACK_AB R103, R51, R46 ;  /* 0x0000002e3367723e */ /* 0x000fe200000010ff */
[C---:B------:R-:W-:Y:S01]  /*8d70*/  FMUL R58, R70.reuse, R62 ;  /* 0x0000003e463a7220 */ /* 0x040fe20000400000 */
[C---:B------:R-:W-:Y:S01]  /*8d80*/  FFMA R59, R73.reuse, R0, R59 ;  /* 0x00000000493b7223 */ /* 0x040fe2000000003b */
[----:B------:R-:W-:Y:S01]  /*8d90*/  FFMA R56, R73, R3, R56 ;  /* 0x0000000349387223 */ /* 0x000fe20000000038 */
[----:B------:R-:W-:Y:S01]  /*8da0*/  LOP3.LUT R0, R137, 0xffff0000, RZ, 0xc0, !PT ;  /* 0xffff000089007812 */ /* 0x000fe200078ec0ff */
[----:B------:R3:W-:Y:S01]  /*8db0*/  STS.128 [R155+0x4400], R100 ;  /* 0x004400649b007388 */ /* 0x0007e20000000c00 */
[C---:B------:R-:W-:Y:S01]  /*8dc0*/  FFMA R57, R73.reuse, R2, R57 ;  /* 0x0000000249397223 */ /* 0x040fe20000000039 */
[----:B------:R-:W-:Y:S01]  /*8dd0*/  FMUL R63, R70, R63 ;  /* 0x0000003f463f7220 */ /* 0x000fe20000400000 */
[----:B------:R-:W-:Y:S01]  /*8de0*/  SHF.L.U32 R3, R138, 0x10, RZ ;  /* 0x000000108a037819 */ /* 0x000fe200000006ff */
[----:B------:R-:W-:Y:S01]  /*8df0*/  FFMA R58, R73, R75, R58 ;  /* 0x0000004b493a7223 */ /* 0x000fe2000000003a */
[----:B------:R-:W-:Y:S01]  /*8e00*/  FMUL R60, R70, R64 ;  /* 0x00000040463c7220 */ /* 0x000fe20000400000 */
[----:B------:R-:W-:Y:S01]  /*8e10*/  LOP3.LUT R2, R138, 0xffff0000, RZ, 0xc0, !PT ;  /* 0xffff00008a027812 */ /* 0x000fe200078ec0ff */
[C---:B------:R-:W-:Y:S01]  /*8e20*/  FMUL R61, R70.reuse, R65 ;  /* 0x00000041463d7220 */ /* 0x040fe20000400000 */
[----:B------:R-:W-:Y:S01]  /*8e30*/  SHF.L.U32 R75, R139, 0x10, RZ ;  /* 0x000000108b4b7819 */ /* 0x000fe200000006ff */
[C---:B------:R-:W-:Y:S01]  /*8e40*/  FMUL R62, R70.reuse, R66 ;  /* 0x00000042463e7220 */ /* 0x040fe20000400000 */
[----:B------:R-:W-:Y:S01]  /*8e50*/  FFMA R63, R73, R0, R63 ;  /* 0x00000000493f7223 */ /* 0x000fe2000000003f */
[----:B------:R-:W-:Y:S01]  /*8e60*/  FMUL R67, R70, R67 ;  /* 0x0000004346437220 */ /* 0x000fe20000400000 */
[----:B----4-:R-:W-:Y:S01]  /*8e70*/  F2FP.BF16.F32.PACK_AB R108, R49, R48 ;  /* 0x00000030316c723e */ /* 0x010fe200000010ff */
[----:B------:R-:W-:Y:S01]  /*8e80*/  FFMA R60, R73, R3, R60 ;  /* 0x00000003493c7223 */ /* 0x000fe2000000003c */
[----:B------:R-:W-:Y:S01]  /*8e90*/  F2FP.BF16.F32.PACK_AB R109, R55, R50 ;  /* 0x00000032376d723e */ /* 0x000fe200000010ff */
[----:B------:R-:W-:Y:S01]  /*8ea0*/  FFMA R61, R73, R2, R61 ;  /* 0x00000002493d7223 */ /* 0x000fe2000000003d */
[----:B------:R-:W-:Y:S01]  /*8eb0*/  F2FP.BF16.F32.PACK_AB R110, R53, R52 ;  /* 0x00000034356e723e */ /* 0x000fe200000010ff */
[----:B------:R-:W-:Y:S01]  /*8ec0*/  FFMA R62, R73, R75, R62 ;  /* 0x0000004b493e7223 */ /* 0x000fe2000000003e */
[----:B------:R-:W-:Y:S01]  /*8ed0*/  F2FP.BF16.F32.PACK_AB R111, R59, R54 ;  /* 0x000000363b6f723e */ /* 0x000fe200000010ff */
[----:B------:R-:W-:Y:S01]  /*8ee0*/  FFMA R67, R73, R72, R67 ;  /* 0x0000004849437223 */ /* 0x000fe20000000043 */
[----:B-1----:R-:W-:Y:S02]  /*8ef0*/  F2FP.BF16.F32.PACK_AB R116, R57, R56 ;  /* 0x000000383974723e */ /* 0x002fe400000010ff */
[----:B------:R-:W-:Y:S01]  /*8f00*/  F2FP.BF16.F32.PACK_AB R117, R63, R58 ;  /* 0x0000003a3f75723e */ /* 0x000fe200000010ff */
[----:B------:R3:W-:Y:S01]  /*8f10*/  STS.128 [R154+0x4400], R108 ;  /* 0x0044006c9a007388 */ /* 0x0007e20000000c00 */
[----:B------:R-:W-:Y:S02]  /*8f20*/  F2FP.BF16.F32.PACK_AB R118, R61, R60 ;  /* 0x0000003c3d76723e */ /* 0x000fe400000010ff */
[----:B------:R-:W-:Y:S02]  /*8f30*/  F2FP.BF16.F32.PACK_AB R119, R67, R62 ;  /* 0x0000003e4377723e */ /* 0x000fe400000010ff */
[----:B------:R-:W-:Y:S02]  /*8f40*/  LEA R0, R78, UR44, 0x3 ;  /* 0x0000002c4e007c11 */ /* 0x000fe4000f8e18ff */
[----:B------:R-:W-:Y:S01]  /*8f50*/  @P6 SHF.L.U32 R3, R160, 0x1f, RZ ;  /* 0x0000001fa0036819 */ /* 0x000fe200000006ff */
[----:B------:R3:W-:Y:S01]  /*8f60*/  STS.128 [R153+0x4400], R116 ;  /* 0x0044007499007388 */ /* 0x0007e20000000c00 */
[----:B------:R-:W-:Y:S01]  /*8f70*/  @!PT LDS RZ, [RZ] ;  /* 0x00000000fffff984 */ /* 0x000fe20000000800 */
[----:B------:R-:W-:Y:S01]  /*8f80*/  @!PT LDS RZ, [RZ] ;  /* 0x00000000fffff984 */ /* 0x000fe20000000800 */
[----:B------:R-:W-:Y:S01]  /*8f90*/  @!PT LDS RZ, [RZ] ;  /* 0x00000000fffff984 */ /* 0x000fe20000000800 */
[----:B------:R-:W-:Y:S01]  /*8fa0*/  @!PT LDS RZ, [RZ] ;  /* 0x00000000fffff984 */ /* 0x000fe20000000800 */
[----:B------:R1:W-:Y:S07]  /*8fb0*/  MEMBAR.ALL.CTA ;  /* 0x0000000000007992 */ /* 0x0003ee0000008000 */
[----:B-1----:R-:W1:Y:S02]  /*8fc0*/  FENCE.VIEW.ASYNC.S ;  /* 0x00000000000073c6 */ /* 0x002e640000000000 */
[----:B-1----:R-:W-:Y:S06]  /*8fd0*/  BAR.SYNC.DEFER_BLOCKING 0x1, 0x80 ;  /* 0x0042000000007b1d */ /* 0x002fec0000010000 */
[----:B------:R-:W-:Y:S05]  /*8fe0*/  @P0 BRA `(.L_x_126) ;  /* 0x0000000000280947 */ /* 0x000fea0003800000 */
[----:B------:R-:W1:Y:S01]  /*8ff0*/  LDCU.64 UR6, c[0x0][0x348] ;  /* 0x00006900ff0677ac */ /* 0x000e620008000a00 */
[----:B------:R-:W-:Y:S02]  /*9000*/  UIADD3 UR9, UPT, UPT, UR49, 0x40, URZ ;  /* 0x0000004031097890 */ /* 0x000fe4000fffe0ff */
[----:B------:R-:W-:Y:S01]  /*9010*/  UIADD3 UR8, UPT, UPT, UR44, 0x4400, URZ ;  /* 0x000044002c087890 */ /* 0x000fe2000fffe0ff */
[----:B------:R-:W-:Y:S01]  /*9020*/  UMOV UR10, UR50 ;  /* 0x00000032000a7c82 */ /* 0x000fe20008000000 */
[----:B------:R-:W-:Y:S01]  /*9030*/  UMOV UR11, UR36 ;  /* 0x00000024000b7c82 */ /* 0x000fe20008000000 */
[----:B-1----:R-:W-:Y:S04]  /*9040*/  UIADD3 UR4, UP0, UPT, UR6, 0x680, URZ ;  /* 0x0000068006047890 */ /* 0x002fe8000ff1e0ff */
[----:B------:R-:W-:Y:S09]  /*9050*/  UIADD3.X UR5, UPT, UPT, URZ, UR7, URZ, UP0, !UPT ;  /* 0x00000007ff057290 */ /* 0x000ff200087fe4ff */
[----:B------:R1:W-:Y:S01]  /*9060*/  UTMASTG.3D [UR8], [UR4] ;  /* 0x00000008040073b5 */ /* 0x0003e20008010000 */
[----:B------:R0:W-:Y:S01]  /*9070*/  UTMACMDFLUSH ;  /* 0x00000000000079b7 */ /* 0x0001e20000000000 */
[----:B-1----:R-:W-:Y:S04]  /*9080*/  DEPBAR.LE SB0, 0x1 ;  /* 0x000080400000791a */ /* 0x002fe80000000000 */
.L_x_126:
[----:B------:R-:W-:Y:S05]  /*9090*/  BSYNC.RECONVERGENT B0 ;  /* 0x0000000000007941 */ /* 0x000fea0003800200 */
.L_x_125:
[----:B------:R-:W-:Y:S01]  /*90a0*/  BAR.SYNC.DEFER_BLOCKING 0x1, 0x80 ;  /* 0x0042000000007b1d */ /* 0x000fe20000010000 */
[----:B------:R-:W-:Y:S04]  /*90b0*/  UIADD3 UR4, UPT, UPT, UR46, 0x1, URZ ;  /* 0x000000012e047890 */ /* 0x000fe8000fffe0ff */
[----:B------:R-:W-:Y:S04]  /*90c0*/  UISETP.NE.AND UP0, UPT, UR4, 0x4, UPT ;  /* 0x000000040400788c */ /* 0x000fe8000bf05270 */
[----:B------:R-:W-:Y:S01]  /*90d0*/  USEL UR45, UR4, URZ, UP0 ;  /* 0x000000ff042d7287 */ /* 0x000fe20008000000 */
[----:B------:R1:W-:Y:S01]  /*90e0*/  @P6 SYNCS.ARRIVE.TRANS64.RED.A1T0 RZ, [R77+URZ], RZ ;  /* 0x000000ff4dff69a7 */ /* 0x0003e200081004ff */
[----:B------:R-:W-:Y:S01]  /*90f0*/  BSSY B1, `(.L_x_127) ;  /* 0x0000020000017945 */ /* 0x000fe20003800000 */
[----:B------:R-:W4:Y:S02]  /*9100*/  @P6 SYNCS.PHASECHK.TRANS64.TRYWAIT P0, [R0+URZ+0x20], R3 ;  /* 0x00002003000065a7 */ /* 0x000f2400080011ff */
[----:B----4-:R-:W-:Y:S01]  /*9110*/  @P6 SEL R84, RZ, 0x1, !P0 ;  /* 0x00000001ff546807 */ /* 0x010fe20004000000 */
[----:B-1----:R-:W-:Y:S06]  /*9120*/  @!P6 BRA `(.L_x_128) ;  /* 0x000000000070e947 */ /* 0x002fec0003800000 */
[----:B------:R-:W-:Y:S01]  /*9130*/  ISETP.NE.AND P1, PT, R86, RZ, PT ;  /* 0x000000ff5600720c */ /* 0x000fe20003f25270 */
[----:B------:R-:W-:Y:S01]  /*9140*/  BSSY B0, `(.L_x_129) ;  /* 0x000000b000007945 */ /* 0x000fe20003800000 */
[----:B------:R-:W-:Y:S11]  /*9150*/  ISETP.NE.AND P0, PT, R84, RZ, PT ;  /* 0x000000ff5400720c */ /* 0x000ff60003f05270 */
[----:B------:R-:W-:Y:S05]  /*9160*/  @P1 IMAD R5, R78, 0x4000, R169 ;  /* 0x000040004e051824 */ /* 0x000fea00078e02a9 */
[----:B------:R-:W-:Y:S04]  /*9170*/  @P1 IADD3 R6, PT, PT, R5, UR44, RZ ;  /* 0x0000002c05061c10 */ /* 0x000fe8000fffe0ff */
[----:B------:R-:W-:Y:S01]  /*9180*/  @P1 IADD3 R4, PT, PT, R85, R6, RZ ;  /* 0x0000000655041210 */ /* 0x000fe20007ffe0ff */
[--C-:B------:R-:W-:Y:S02]  /*9190*/  @P1 IMAD.IADD R2, R79, 0x1, R6.reuse ;  /* 0x000000014f021824 */ /* 0x100fe400078e0206 */
[----:B------:R-:W-:Y:S01]  /*91a0*/  @P1 IMAD.IADD R3, R87, 0x1, R6 ;  /* 0x0000000157031824 */ /* 0x000fe200078e0206 */
[----:B------:R-:W-:Y:S06]  /*91b0*/  @P0 BRA `(.L_x_130) ;  /* 0x00000000000c0947 */ /* 0x000fec0003800000 */
[----:B------:R-:W-:Y:S04]  /*91c0*/  SHF.L.U32 R7, R160, 0x1f, RZ ;  /* 0x0000001fa0077819 */ /* 0x000fe800000006ff */
[----:B------:R-:W1:Y:S02]  /*91d0*/  SYNCS.PHASECHK.TRANS64.TRYWAIT P0, [R0+URZ+0x20], R7 ;  /* 0x00002007000075a7 */ /* 0x000e6400080011ff */
[----:B-1----:R-:W-:Y:S05]  /*91e0*/  @!P0 BRA `(.L_x_131) ;  /* 0x0000003400448947 */ /* 0x002fea0003800000 */
.L_x_130:
[----:B------:R-:W-:Y:S05]  /*91f0*/  BSYNC B0 ;  /* 0x0000000000007941 */ /* 0x000fea0003800000 */
.L_x_129:
[----:B------:R-:W-:Y:S01]  /*9200*/  ISETP.NE.AND P0, PT, R86, RZ, PT ;  /* 0x000000ff5600720c */ /* 0x000fe20003f05270 */
[----:B------:R-:W-:Y:S11]  /*9210*/  VIADD R78, R78, 0x1 ;  /* 0x000000014e4e7836 */ /* 0x000ff60000000000 */
[----:B------:R-:W-:Y:S01]  /*9220*/  @!UPT UIADD3 URZ, UPT, UPT, URZ, URZ, URZ ;  /* 0x000000fffffff290 */ /* 0x000fe2000fffe0ff */
[----:B------:R4:W2:Y:S01]  /*9230*/  @P0 LDS.128 R80, [R5+UR44+0x400] ;  /* 0x0004002c05500984 */ /* 0x0008a20008000c00 */
[--C-:B-1----:R-:W-:Y:S01]  /*9240*/  @P0 IMAD.IADD R0, R85, 0x1, R2.reuse ;  /* 0x0000000155000824 */ /* 0x102fe200078e0202 */
[C---:B------:R-:W-:Y:S01]  /*9250*/  @P0 IADD3 R6, PT, PT, R87.reuse, R4, RZ ;  /* 0x0000000457060210 */ /* 0x040fe20007ffe0ff */
[C---:B------:R-:W-:Y:S01]  /*9260*/  @P0 IMAD.IADD R7, R87.reuse, 0x1, R2 ;  /* 0x0000000157070824 */ /* 0x040fe200078e0202 */
[----:B------:R4:W1:Y:S02]  /*9270*/  @P0 LDS.128 R88, [R3+0x400] ;  /* 0x0004000003580984 */ /* 0x0008640000000c00 */
[----:B------:R-:W-:Y:S02]  /*9280*/  @P0 IADD3 R8, PT, PT, R87, R0, RZ ;  /* 0x0000000057080210 */ /* 0x000fe40007ffe0ff */
[----:B------:R4:W1:Y:S04]  /*9290*/  @P0 LDS.128 R96, [R4+0x400] ;  /* 0x0004000004600984 */ /* 0x0008680000000c00 */
[----:B------:R4:W1:Y:S04]  /*92a0*/  @P0 LDS.128 R104, [R6+0x400] ;  /* 0x0004000006680984 */ /* 0x0008680000000c00 */
[----:B------:R4:W1:Y:S04]  /*92b0*/  @P0 LDS.128 R112, [R2+0x400] ;  /* 0x0004000002700984 */ /* 0x0008680000000c00 */
[----:B------:R4:W1:Y:S04]  /*92c0*/  @P0 LDS.128 R120, [R7+0x400] ;  /* 0x0004000007780984 */ /* 0x0008680000000c00 */
[----:B------:R4:W1:Y:S04]  /*92d0*/  @P0 LDS.128 R128, [R0+0x400] ;  /* 0x0004000000800984 */ /* 0x0008680000000c00 */
[----:B------:R4:W1:Y:S02]  /*92e0*/  @P0 LDS.128 R136, [R8+0x400] ;  /* 0x0004000008880984 */ /* 0x0008640000000c00 */
.L_x_128:
[----:B------:R-:W-:Y:S05]  /*92f0*/  BSYNC B1 ;  /* 0x0000000000017941 */ /* 0x000fea0003800000 */
.L_x_127:
[----:B----4-:R-:W-:Y:S05]  /*9300*/  VIADD R0, R71, 0x80 ;  /* 0x0000008047007836 */ /* 0x010fea0000000000 */
[----:B------:R-:W-:Y:S04]  /*9310*/  SHF.R.U32.HI R0, RZ, 0x15, R0 ;  /* 0x00000015ff007819 */ /* 0x000fe80000011600 */
[----:B------:R-:W-:Y:S11]  /*9320*/  LOP3.LUT P0, RZ, R0, 0x3, R147, 0x48, !PT ;  /* 0x0000000300ff7812 */ /* 0x000ff60007804893 */
[----:B------:R-:W-:Y:S02]  /*9330*/  @!UPT UIADD3 URZ, UPT, UPT, URZ, URZ, URZ ;  /* 0x000000fffffff290 */ /* 0x000fe4000fffe0ff */
[----:B------:R-:W-:Y:S05]  /*9340*/  @!P0 BRA `(.L_x_132) ;  /* 0x0000000000408947 */ /* 0x000fea0003800000 */
[----:B------:R-:W4:Y:S01]  /*9350*/  LDCU.64 UR8, c[0x4][0x70] ;  /* 0x01000e00ff0877ac */ /* 0x000f220008000a00 */
[----:B------:R-:W-:Y:S01]  /*9360*/  MOV R3, 0x0 ;  /* 0x0000000000037802 */ /* 0x000fe20000000f00 */
[----:B------:R-:W-:Y:S02]  /*9370*/  HFMA2 R12, -RZ, RZ, 0, 5.9604644775390625e-08 ;  /* 0x00000001ff0c7431 */ /* 0x000fe400000001ff */
[----:B------:R-:W-:Y:S02]  /*9380*/  IMAD.MOV.U32 R8, RZ, RZ, 0x192 ;  /* 0x00000192ff087424 */ /* 0x000fe400078e00ff */
[----:B------:R-:W-:Y:S01]  /*9390*/  IMAD.MOV.U32 R13, RZ, RZ, RZ ;  /* 0x000000ffff0d7224 */ /* 0x000fe200078e00ff */
[----:B------:R-:W5:Y:S01]  /*93a0*/  LDCU.64 UR6, c[0x4][0x78] ;  /* 0x01000f00ff0677ac */ /* 0x000f620008000a00 */
[----:B------:R-:W1:Y:S01]  /*93b0*/  LDC.64 R2, c[0x4][R3] ;  /* 0x0100000003027b82 */ /* 0x000e620000000a00 */
[----:B------:R-:W2:Y:S01]  /*93c0*/  LDCU.64 UR4, c[0x4][0x10] ;  /* 0x01000200ff0477ac */ /* 0x000ea20008000a00 */
[----:B----4-:R-:W-:Y:S01]  /*93d0*/  MOV R5, UR9 ;  /* 0x0000000900057c02 */ /* 0x010fe20008000f00 */
[----:B------:R-:W-:Y:S01]  /*93e0*/  IMAD.U32 R4, RZ, RZ, UR8 ;  /* 0x00000008ff047e24 */ /* 0x000fe2000f8e00ff */
[----:B-----5:R-:W-:Y:S01]  /*93f0*/  MOV R7, UR7 ;  /* 0x0000000700077c02 */ /* 0x020fe20008000f00 */
[----:B------:R-:W-:Y:S01]  /*9400*/  IMAD.U32 R6, RZ, RZ, UR6 ;  /* 0x00000006ff067e24 */ /* 0x000fe2000f8e00ff */
[----:B--2---:R-:W-:Y:S01]  /*9410*/  MOV R11, UR5 ;  /* 0x00000005000b7c02 */ /* 0x004fe20008000f00 */
[----:B------:R-:W-:Y:S02]  /*9420*/  IMAD.U32 R10, RZ, RZ, UR4 ;  /* 0x00000004ff0a7e24 */ /* 0x000fe4000f8e00ff */
[----:B------:R-:W-:Y:S07]  /*9430*/  LEPC R20, `(.L_x_132) ;  /* 0x000000001014794e */ /* 0x000fee0000000000 */
[----:B-1-3--:R-:W-:Y:S05]  /*9440*/  CALL.ABS.NOINC R2 ;  /* 0x0000000002007343 */ /* 0x00afea0003c00000 */
.L_x_132:
[----:B------:R-:W-:Y:S01]  /*9450*/  ISETP.NE.AND P6, PT, R166, RZ, PT ;  /* 0x000000ffa600720c */ /* 0x000fe20003fc5270 */
[----:B------:R-:W-:Y:S05]  /*9460*/  WARPSYNC.ALL ;  /* 0x0000000000007948 */ /* 0x000fea0003800000 */
[----:B------:R-:W-:Y:S01]  /*9470*/  R2UR UR4, R71 ;  /* 0x00000000470472ca */ /* 0x000fe200000e0000 */
[----:B------:R-:W-:Y:S01]  /*9480*/  BSSY.RECONVERGENT B0, `(.L_x_133) ;  /* 0x0000104000007945 */ /* 0x000fe20003800200 */
[----:B------:R-:W-:Y:S02]  /*9490*/  MOV R3, UR45 ;  /* 0x0000002d00037c02 */ /* 0x000fe40008000f00 */
[----:B------:R-:W-:Y:S02]  /*94a0*/  MOV R74, UR47 ;  /* 0x0000002f004a7c02 */ /* 0x000fe40008000f00 */
[C---:B--2---:R-:W-:Y:S02]  /*94b0*/  SHF.L.U32 R72, R80.reuse, 0x10, RZ ;  /* 0x0000001050487819 */ /* 0x044fe400000006ff */
[----:B------:R-:W-:Y:S02]  /*94c0*/  @P6 LEA R3, R3, UR44, 0x3 ;  /* 0x0000002c03036c11 */ /* 0x000fe4000f8e18ff */
[----:B------:R-:W-:Y:S02]  /*94d0*/  LOP3.LUT R75, R80, 0xffff0000, RZ, 0xc0, !PT ;  /* 0xffff0000504b7812 */ /* 0x000fe400078ec0ff */
[----:B------:R-:W-:Y:S01]  /*94e0*/  @P6 IADD3 R3, PT, PT, R3, 0x40, RZ ;  /* 0x0000004003036810 */ /* 0x000fe20007ffe0ff */
[----:B------:R-:W2:Y:S01]  /*94f0*/  LDTM.x64 R4, tmem[UR4+0x80] ;  /* 0x00008004000479ee */ /* 0x000ea20008340000 */
[----:B------:R-:W-:Y:S02]  /*9500*/  ISETP.NE.AND P0, PT, R163, RZ, PT ;  /* 0x000000ffa300720c */ /* 0x000fe40003f05270 */
[----:B------:R-:W-:Y:S01]  /*9510*/  @P6 PRMT R74, R74, 0x654, R3 ;  /* 0x000006544a4a6816 */ /* 0x000fe20000000003 */
[C---:B--2---:R-:W-:Y:S01]  /*9520*/  FMUL R0, R70.reuse, R4 ;  /* 0x0000000446007220 */ /* 0x044fe20000400000 */
[C---:B------:R-:W-:Y:S01]  /*9530*/  FMUL R3, R70.reuse, R6 ;  /* 0x0000000646037220 */ /* 0x040fe20000400000 */
        /* <DEDUP_REMOVED lines=38> */
[C---:B------:R-:W-:Y:S01]  /*97a0*/  FFMA R0, R73.reuse, R72, R0 ;  /* 0x0000004849007223 */ /* 0x040fe20000000000 */
[----:B------:R-:W-:Y:S01]  /*97b0*/  FFMA R2, R73, R75, R2 ;  /* 0x0000004b49027223 */ /* 0x000fe20000000002 */
[C---:B------:R-:W-:Y:S01]  /*97c0*/  FMUL R45, R70.reuse, R49 ;  /* 0x00000031462d7220 */ /* 0x040fe20000400000 */
[C---:B------:R-:W-:Y:S01]  /*97d0*/  FMUL R58, R70.reuse, R62 ;  /* 0x0000003e463a7220 */ /* 0x040fe20000400000 */
[C---:B------:R-:W-:Y:S01]  /*97e0*/  FMUL R60, R70.reuse, R64 ;  /* 0x00000040463c7220 */ /* 0x040fe20000400000 */
[C---:B------:R-:W-:Y:S01]  /*97f0*/  SHF.L.U32 R64, R81.reuse, 0x10, RZ ;  /* 0x0000001051407819 */ /* 0x040fe200000006ff */
[----:B------:R-:W-:Y:S01]  /*9800*/  FMUL R49, R70, R53 ;  /* 0x0000003546317220 */ /* 0x000fe20000400000 */
[----:B---3--:R-:W-:Y:S01]  /*9810*/  F2FP.BF16.F32.PACK_AB R92, R2, R0 ;  /* 0x00000000025c723e */ /* 0x008fe200000010ff */
[C---:B------:R-:W-:Y:S01]  /*9820*/  FMUL R62, R70.reuse, R66 ;  /* 0x00000042463e7220 */ /* 0x040fe20000400000 */
[----:B------:R-:W-:Y:S01]  /*9830*/  LOP3.LUT R66, R81, 0xffff0000, RZ, 0xc0, !PT ;  /* 0xffff000051427812 */ /* 0x000fe200078ec0ff */
[C---:B------:R-:W-:Y:S01]  /*9840*/  FMUL R53, R70.reuse, R57 ;  /* 0x0000003946357220 */ /* 0x040fe20000400000 */
[----:B------:R-:W-:Y:S01]  /*9850*/  LOP3.LUT R0, R83, 0xffff0000, RZ, 0xc0, !PT ;  /* 0xffff000053007812 */ /* 0x000fe200078ec0ff */
[----:B------:R-:W-:Y:S01]  /*9860*/  FMUL R7, R70, R7 ;  /* 0x0000000746077220 */ /* 0x000fe20000400000 */
[----:B-1----:R-:W-:Y:S01]  /*9870*/  LOP3.LUT R2, R88, 0xffff0000, RZ, 0xc0, !PT ;  /* 0xffff000058027812 */ /* 0x002fe200078ec0ff */
[C---:B------:R-:W-:Y:S01]  /*9880*/  FMUL R57, R70.reuse, R61 ;  /* 0x0000003d46397220 */ /* 0x040fe20000400000 */
[----:B------:R-:W-:Y:S01]  /*9890*/  FMUL R61, R70, R65 ;  /* 0x00000041463d7220 */ /* 0x000fe20000400000 */
[C---:B------:R-:W-:Y:S01]  /*98a0*/  SHF.L.U32 R65, R82.reuse, 0x10, RZ ;  /* 0x0000001052417819 */ /* 0x040fe200000006ff */
[C---:B------:R-:W-:Y:S01]  /*98b0*/  FFMA R3, R73.reuse, R64, R3 ;  /* 0x0000004049037223 */ /* 0x040fe20000000003 */
[----:B------:R-:W-:Y:S01]  /*98c0*/  LOP3.LUT R64, R82, 0xffff0000, RZ, 0xc0, !PT ;  /* 0xffff000052407812 */ /* 0x000fe200078ec0ff */
[C---:B------:R-:W-:Y:S01]  /*98d0*/  FFMA R7, R73.reuse, R66, R7 ;  /* 0x0000004249077223 */ /* 0x040fe20000000007 */
[C---:B------:R-:W-:Y:S01]  /*98e0*/  FMUL R11, R70.reuse, R11 ;  /* 0x0000000b460b7220 */ /* 0x040fe20000400000 */
[----:B------:R-:W-:Y:S01]  /*98f0*/  FFMA R4, R73, R65, R4 ;  /* 0x0000004149047223 */ /* 0x000fe20000000004 */
[----:B------:R-:W-:Y:S01]  /*9900*/  SHF.L.U32 R65, R83, 0x10, RZ ;  /* 0x0000001053417819 */ /* 0x000fe200000006ff */
[----:B------:R-:W-:Y:S01]  /*9910*/  FFMA R5, R73, R64, R5 ;  /* 0x0000004049057223 */ /* 0x000fe20000000005 */
[----:B------:R-:W-:Y:S01]  /*9920*/  F2FP.BF16.F32.PACK_AB R93, R7, R3 ;  /* 0x00000003075d723e */ /* 0x000fe200000010ff */
[----:B------:R-:W-:Y:S01]  /*9930*/  FMUL R15, R70, R15 ;  /* 0x0000000f460f7220 */ /* 0x000fe20000400000 */
[----:B------:R-:W-:Y:S01]  /*9940*/  SHF.L.U32 R3, R88, 0x10, RZ ;  /* 0x0000001058037819 */ /* 0x000fe200000006ff */
[----:B------:R-:W-:Y:S01]  /*9950*/  FFMA R6, R73, R65, R6 ;  /* 0x0000004149067223 */ /* 0x000fe20000000006 */
[----:B------:R-:W-:Y:S01]  /*9960*/  F2FP.BF16.F32.PACK_AB R94, R5, R4 ;  /* 0x00000004055e723e */ /* 0x000fe200000010ff */
[----:B------:R-:W-:Y:S01]  /*9970*/  FFMA R11, R73, R0, R11 ;  /* 0x00000000490b7223 */ /* 0x000fe2000000000b */
[----:B------:R-:W-:Y:S01]  /*9980*/  SHF.L.U32 R0, R89, 0x10, RZ ;  /* 0x0000001059007819 */ /* 0x000fe200000006ff */
[C---:B------:R-:W-:Y:S01]  /*9990*/  FFMA R8, R73.reuse, R3, R8 ;  /* 0x0000000349087223 */ /* 0x040fe20000000008 */
[C---:B------:R-:W-:Y:S01]  /*99a0*/  SHF.L.U32 R3, R90.reuse, 0x10, RZ ;  /* 0x000000105a037819 */ /* 0x040fe200000006ff */
[----:B------:R-:W-:Y:S01]  /*99b0*/  FFMA R9, R73, R2, R9 ;  /* 0x0000000249097223 */ /* 0x000fe20000000009 */
[----:B------:R-:W-:Y:S01]  /*99c0*/  LOP3.LUT R2, R89, 0xffff0000, RZ, 0xc0, !PT ;  /* 0xffff000059027812 */ /* 0x000fe200078ec0ff */
[C---:B------:R-:W-:Y:S01]  /*99d0*/  FFMA R10, R73.reuse, R0, R10 ;  /* 0x00000000490a7223 */ /* 0x040fe2000000000a */
[----:B------:R-:W-:Y:S01]  /*99e0*/  LOP3.LUT R0, R90, 0xffff0000, RZ, 0xc0, !PT ;  /* 0xffff00005a007812 */ /* 0x000fe200078ec0ff */
[----:B------:R-:W-:Y:S01]  /*99f0*/  FMUL R19, R70, R19 ;  /* 0x0000001346137220 */ /* 0x000fe20000400000 */
[C---:B------:R-:W-:Y:S01]  /*9a00*/  SHF.L.U32 R5, R96.reuse, 0x10, RZ ;  /* 0x0000001060057819 */ /* 0x040fe200000006ff */
[----:B------:R-:W-:Y:S01]  /*9a10*/  FFMA R15, R73, R2, R15 ;  /* 0x00000002490f7223 */ /* 0x000fe2000000000f */
[----:B------:R-:W-:Y:S01]  /*9a20*/  LOP3.LUT R2, R91, 0xffff0000, RZ, 0xc0, !PT ;  /* 0xffff00005b027812 */ /* 0x000fe200078ec0ff */
[----:B------:R-:W-:Y:S01]  /*9a30*/  FFMA R12, R73, R3, R12 ;  /* 0x00000003490c7223 */ /* 0x000fe2000000000c */
[----:B------:R-:W-:Y:S01]  /*9a40*/  SHF.L.U32 R3, R91, 0x10, RZ ;  /* 0x000000105b037819 */ /* 0x000fe200000006ff */
[----:B------:R-:W-:Y:S01]  /*9a50*/  FFMA R13, R73, R0, R13 ;  /* 0x00000000490d7223 */ /* 0x000fe2000000000d */
[----:B------:R-:W-:Y:S01]  /*9a60*/  LOP3.LUT R0, R96, 0xffff0000, RZ, 0xc0, !PT ;  /* 0xffff000060007812 */ /* 0x000fe200078ec0ff */
[----:B------:R-:W-:Y:S01]  /*9a70*/  FMUL R23, R70, R23 ;  /* 0x0000001746177220 */ /* 0x000fe20000400000 */
[----:B------:R-:W-:Y:S01]  /*9a80*/  LOP3.LUT R4, R99, 0xffff0000, RZ, 0xc0, !PT ;  /* 0xffff000063047812 */ /* 0x000fe200078ec0ff */
[C---:B------:R-:W-:Y:S01]  /*9a90*/  FFMA R14, R73.reuse, R3, R14 ;  /* 0x00000003490e7223 */ /* 0x040fe2000000000e */
[C---:B------:R-:W-:Y:S01]  /*9aa0*/  SHF.L.U32 R3, R98.reuse, 0x10, RZ ;  /* 0x0000001062037819 */ /* 0x040fe200000006ff */
[----:B------:R-:W-:Y:S01]  /*9ab0*/  FFMA R19, R73, R2, R19 ;  /* 0x0000000249137223 */ /* 0x000fe20000000013 */
[----:B------:R-:W-:Y:S01]  /*9ac0*/  SHF.L.U32 R2, R97, 0x10, RZ ;  /* 0x0000001061027819 */ /* 0x000fe200000006ff */
[----:B------:R-:W-:Y:S01]  /*9ad0*/  FFMA R16, R73, R5, R16 ;  /* 0x0000000549107223 */ /* 0x000fe20000000010 */
[----:B------:R-:W-:Y:S01]  /*9ae0*/  SHF.L.U32 R5, R99, 0x10, RZ ;  /* 0x0000001063057819 */ /* 0x000fe200000006ff */
[----:B------:R-:W-:Y:S01]  /*9af0*/  FFMA R17, R73, R0, R17 ;  /* 0x0000000049117223 */ /* 0x000fe20000000011 */
[----:B------:R-:W-:Y:S01]  /*9b00*/  LOP3.LUT R0, R97, 0xffff0000, RZ, 0xc0, !PT ;  /* 0xffff000061007812 */ /* 0x000fe200078ec0ff */
[----:B------:R-:W-:Y:S01]  /*9b10*/  FFMA R18, R73, R2, R18 ;  /* 0x0000000249127223 */ /* 0x000fe20000000012 */
[----:B------:R-:W-:Y:S01]  /*9b20*/  LOP3.LUT R2, R98, 0xffff0000, RZ, 0xc0, !PT ;  /* 0xffff000062027812 */ /* 0x000fe200078ec0ff */
[----:B------:R-:W-:Y:S01]  /*9b30*/  FMUL R27, R70, R27 ;  /* 0x0000001b461b7220 */ /* 0x000fe20000400000 */
[----:B------:R-:W-:Y:S01]  /*9b40*/  F2FP.BF16.F32.PACK_AB R95, R11, R6 ;  /* 0x000000060b5f723e */ /* 0x000fe200000010ff */
[C---:B------:R-:W-:Y:S01]  /*9b50*/  FFMA R23, R73.reuse, R0, R23 ;  /* 0x0000000049177223 */ /* 0x040fe20000000017 */
[----:B------:R-:W-:Y:S01]  /*9b60*/  SHF.L.U32 R0, R104, 0x10, RZ ;  /* 0x0000001068007819 */ /* 0x000fe200000006ff */
[C---:B------:R-:W-:Y:S01]  /*9b70*/  FFMA R20, R73.reuse, R3, R20 ;  /* 0x0000000349147223 */ /* 0x040fe20000000014 */
[----:B------:R-:W-:Y:S01]  /*9b80*/  SHF.L.U32 R3, R106, 0x10, RZ ;  /* 0x000000106a037819 */ /* 0x000fe200000006ff */
        /* <DEDUP_REMOVED lines=8> */
[----:B------:R-:W-:Y:S01]  /*9c10*/  FFMA R25, R73, R2, R25 ;  /* 0x0000000249197223 */ /* 0x000fe20000000019 */
[----:B------:R-:W-:Y:S01]  /*9c20*/  LOP3.LUT R2, R106, 0xffff0000, RZ, 0xc0, !PT ;  /* 0xffff00006a027812 */ /* 0x000fe200078ec0ff */
[C---:B------:R-:W-:Y:S01]  /*9c30*/  FMUL R31, R70.reuse, R31 ;  /* 0x0000001f461f7220 */ /* 0x040fe20000400000 */
[----:B------:R-:W-:Y:S01]  /*9c40*/  F2FP.BF16.F32.PACK_AB R8, R9, R8 ;  /* 0x000000080908723e */ /* 0x000fe200000010ff */
[----:B------:R-:W-:Y:S01]  /*9c50*/  FFMA R26, R73, R0, R26 ;  /* 0x00000000491a7223 */ /* 0x000fe2000000001a */
[----:B------:R-:W-:Y:S01]  /*9c60*/  LOP3.LUT R0, R105, 0xffff0000, RZ, 0xc0, !PT ;  /* 0xffff000069007812 */ /* 0x000fe200078ec0ff */
[C---:B------:R-:W-:Y:S01]  /*9c70*/  FMUL R35, R70.reuse, R35 ;  /* 0x0000002346237220 */ /* 0x040fe20000400000 */
[----:B------:R-:W-:Y:S01]  /*9c80*/  F2FP.BF16.F32.PACK_AB R9, R15, R10 ;  /* 0x0000000a0f09723e */ /* 0x000fe200000010ff */
[----:B------:R-:W-:Y:S01]  /*9c90*/  FMUL R39, R70, R39 ;  /* 0x0000002746277220 */ /* 0x000fe20000400000 */
[----:B------:R-:W-:Y:S01]  /*9ca0*/  F2FP.BF16.F32.PACK_AB R10, R13, R12 ;  /* 0x0000000c0d0a723e */ /* 0x000fe200000010ff */
[C---:B------:R-:W-:Y:S01]  /*9cb0*/  FFMA R31, R73.reuse, R0, R31 ;  /* 0x00000000491f7223 */ /* 0x040fe2000000001f */
[C---:B------:R-:W-:Y:S01]  /*9cc0*/  SHF.L.U32 R0, R112.reuse, 0x10, RZ ;  /* 0x0000001070007819 */ /* 0x040fe200000006ff */
[----:B------:R-:W-:Y:S01]  /*9cd0*/  FFMA R28, R73, R3, R28 ;  /* 0x00000003491c7223 */ /* 0x000fe2000000001c */
[----:B------:R-:W-:Y:S01]  /*9ce0*/  SHF.L.U32 R3, R113, 0x10, RZ ;  /* 0x0000001071037819 */ /* 0x000fe200000006ff */
        /* <DEDUP_REMOVED lines=8> */
[----:B------:R-:W-:Y:S01]  /*9d70*/  FFMA R33, R73, R2, R33 ;  /* 0x0000000249217223 */ /* 0x000fe20000000021 */
[----:B------:R-:W-:Y:S01]  /*9d80*/  LOP3.LUT R2, R115, 0xffff0000, RZ, 0xc0, !PT ;  /* 0xffff000073027812 */ /* 0x000fe200078ec0ff */
[C---:B------:R-:W-:Y:S01]  /*9d90*/  FFMA R34, R73.reuse, R3, R34 ;  /* 0x0000000349227223 */ /* 0x040fe20000000022 */
[C---:B------:R-:W-:Y:S01]  /*9da0*/  SHF.L.U32 R3, R114.reuse, 0x10, RZ ;  /* 0x0000001072037819 */ /* 0x040fe200000006ff */
[----:B------:R-:W-:Y:S01]  /*9db0*/  FFMA R39, R73, R0, R39 ;  /* 0x0000000049277223 */ /* 0x000fe20000000027 */
[----:B------:R-:W-:Y:S01]  /*9dc0*/  LOP3.LUT R0, R114, 0xffff0000, RZ, 0xc0, !PT ;  /* 0xffff000072007812 */ /* 0x000fe200078ec0ff */
[----:B------:R-:W-:Y:S01]  /*9dd0*/  FMUL R43, R70, R43 ;  /* 0x0000002b462b7220 */ /* 0x000fe20000400000 */
[----:B------:R-:W-:Y:S01]  /*9de0*/  F2FP.BF16.F32.PACK_AB R16, R17, R16 ;  /* 0x000000101110723e */ /* 0x000fe200000010ff */
[----:B------:R-:W-:Y:S01]  /*9df0*/  FFMA R36, R73, R3, R36 ;  /* 0x0000000349247223 */ /* 0x000fe20000000024 */
[----:B------:R-:W-:Y:S01]  /*9e00*/  SHF.L.U32 R3, R121, 0x10, RZ ;  /* 0x0000001079037819 */ /* 0x000fe200000006ff */
[C---:B------:R-:W-:Y:S01]  /*9e10*/  FFMA R37, R73.reuse, R0, R37 ;  /* 0x0000000049257223 */ /* 0x040fe20000000025 */
[C---:B------:R-:W-:Y:S01]  /*9e20*/  SHF.L.U32 R0, R120.reuse, 0x10, RZ ;  /* 0x0000001078007819 */ /* 0x040fe200000006ff */
[----:B------:R-:W-:Y:S01]  /*9e30*/  FFMA R38, R73, R5, R38 ;  /* 0x0000000549267223 */ /* 0x000fe20000000026 */
[----:B------:R-:W-:Y:S01]  /*9e40*/  F2FP.BF16.F32.PACK_AB R17, R23, R18 ;  /* 0x000000121711723e */ /* 0x000fe200000010ff */
[----:B------:R1:W-:Y:S01]  /*9e50*/  STS.128 [R169+UR44+0x8400], R92 ;  /* 0x0084005ca9007988 */ /* 0x0003e20008000c2c */
[----:B------:R-:W-:Y:S01]  /*9e60*/  SHF.L.U32 R5, R123, 0x10, RZ ;  /* 0x000000107b057819 */ /* 0x000fe200000006ff */
[C---:B------:R-:W-:Y:S01]  /*9e70*/  FFMA R43, R73.reuse, R2, R43 ;  /* 0x00000002492b7223 */ /* 0x040fe2000000002b */
[----:B------:R-:W-:Y:S01]  /*9e80*/  LOP3.LUT R2, R120, 0xffff0000, RZ, 0xc0, !PT ;  /* 0xffff000078027812 */ /* 0x000fe200078ec0ff */
[----:B------:R-:W-:Y:S01]  /*9e90*/  FFMA R40, R73, R0, R40 ;  /* 0x0000000049287223 */ /* 0x000fe20000000028 */
[----:B------:R-:W-:Y:S01]  /*9ea0*/  LOP3.LUT R0, R121, 0xffff0000, RZ, 0xc0, !PT ;  /* 0xffff000079007812 */ /* 0x000fe200078ec0ff */
[----:B------:R-:W-:Y:S01]  /*9eb0*/  FMUL R47, R70, R47 ;  /* 0x0000002f462f7220 */ /* 0x000fe20000400000 */
[----:B------:R-:W-:Y:S01]  /*9ec0*/  F2FP.BF16.F32.PACK_AB R18, R21, R20 ;  /* 0x000000141512723e */ /* 0x000fe200000010ff */
[C---:B------:R-:W-:Y:S01]  /*9ed0*/  FFMA R41, R73.reuse, R2, R41 ;  /* 0x0000000249297223 */ /* 0x040fe20000000029 */
[C---:B------:R-:W-:Y:S01]  /*9ee0*/  LOP3.LUT R2, R122.reuse, 0xffff0000, RZ, 0xc0, !PT ;  /* 0xffff00007a027812 */ /* 0x040fe200078ec0ff */
[----:B------:R-:W-:Y:S01]  /*9ef0*/  FFMA R42, R73, R3, R42 ;  /* 0x00000003492a7223 */ /* 0x000fe2000000002a */
[----:B------:R-:W-:Y:S01]  /*9f00*/  SHF.L.U32 R3, R122, 0x10, RZ ;  /* 0x000000107a037819 */ /* 0x000fe200000006ff */
[----:B------:R1:W-:Y:S01]  /*9f10*/  STS.128 [R168+0x8400], R8 ;  /* 0x00840008a8007388 */ /* 0x0003e20000000c00 */
[----:B------:R-:W-:Y:S01]  /*9f20*/  F2FP.BF16.F32.PACK_AB R19, R27, R22 ;  /* 0x000000161b13723e */ /* 0x000fe200000010ff */
[----:B------:R-:W-:Y:S01]  /*9f30*/  FFMA R47, R73, R0, R47 ;  /* 0x00000000492f7223 */ /* 0x000fe2000000002f */
[----:B------:R-:W-:Y:S01]  /*9f40*/  LOP3.LUT R0, R123, 0xffff0000, RZ, 0xc0, !PT ;  /* 0xffff00007b007812 */ /* 0x000fe200078ec0ff */
[----:B------:R-:W-:Y:S01]  /*9f50*/  FMUL R51, R70, R51 ;  /* 0x0000003346337220 */ /* 0x000fe20000400000 */
[----:B------:R-:W-:Y:S01]  /*9f60*/  F2FP.BF16.F32.PACK_AB R24, R25, R24 ;  /* 0x000000181918723e */ /* 0x000fe200000010ff */
[C---:B------:R-:W-:Y:S01]  /*9f70*/  FFMA R44, R73.reuse, R3, R44 ;  /* 0x00000003492c7223 */ /* 0x040fe2000000002c */
[C---:B------:R-:W-:Y:S01]  /*9f80*/  SHF.L.U32 R3, R128.reuse, 0x10, RZ ;  /* 0x0000001080037819 */ /* 0x040fe200000006ff */
[----:B------:R-:W-:Y:S01]  /*9f90*/  FFMA R45, R73, R2, R45 ;  /* 0x00000002492d7223 */ /* 0x000fe2000000002d */
[----:B------:R-:W-:Y:S01]  /*9fa0*/  F2FP.BF16.F32.PACK_AB R25, R31, R26 ;  /* 0x0000001a1f19723e */ /* 0x000fe200000010ff */
[----:B------:R-:W-:Y:S01]  /*9fb0*/  FFMA R46, R73, R5, R46 ;  /* 0x00000005492e7223 */ /* 0x000fe2000000002e */
[----:B------:R-:W-:Y:S01]  /*9fc0*/  SHF.L.U32 R5, R129, 0x10, RZ ;  /* 0x0000001081057819 */ /* 0x000fe200000006ff */
[----:B------:R1:W-:Y:S01]  /*9fd0*/  STS.128 [R167+0x8400], R16 ;  /* 0x00840010a7007388 */ /* 0x0003e20000000c00 */
[----:B------:R-:W-:Y:S01]  /*9fe0*/  F2FP.BF16.F32.PACK_AB R26, R29, R28 ;  /* 0x0000001c1d1a723e */ /* 0x000fe200000010ff */
[C---:B------:R-:W-:Y:S01]  /*9ff0*/  FFMA R51, R73.reuse, R0, R51 ;  /* 0x0000000049337223 */ /* 0x040fe20000000033 */
[----:B------:R-:W-:Y:S01]  /*a000*/  LOP3.LUT R0, R128, 0xffff0000, RZ, 0xc0, !PT ;  /* 0xffff000080007812 */ /* 0x000fe200078ec0ff */
[----:B------:R-:W-:Y:S01]  /*a010*/  FFMA R48, R73, R3, R48 ;  /* 0x0000000349307223 */ /* 0x000fe20000000030 */
[----:B------:R-:W-:Y:S01]  /*a020*/  F2FP.BF16.F32.PACK_AB R27, R35, R30 ;  /* 0x0000001e231b723e */ /* 0x000fe200000010ff */
[----:B------:R-:W-:Y:S01]  /*a030*/  FMUL R55, R70, R55 ;  /* 0x0000003746377220 */ /* 0x000fe20000400000 */
[----:B------:R-:W-:Y:S01]  /*a040*/  LOP3.LUT R2, R129, 0xffff0000, RZ, 0xc0, !PT ;  /* 0xffff000081027812 */ /* 0x000fe200078ec0ff */
[C---:B------:R-:W-:Y:S01]  /*a050*/  FFMA R49, R73.reuse, R0, R49 ;  /* 0x0000000049317223 */ /* 0x040fe20000000031 */
[C---:B------:R-:W-:Y:S01]  /*a060*/  SHF.L.U32 R0, R130.reuse, 0x10, RZ ;  /* 0x0000001082007819 */ /* 0x040fe200000006ff */
[----:B------:R-:W-:Y:S01]  /*a070*/  FFMA R50, R73, R5, R50 ;  /* 0x0000000549327223 */ /* 0x000fe20000000032 */
[----:B------:R-:W-:Y:S01]  /*a080*/  F2FP.BF16.F32.PACK_AB R32, R33, R32 ;  /* 0x000000202120723e */ /* 0x000fe200000010ff */
[----:B------:R1:W-:Y:S01]  /*a090*/  STS.128 [R157+0x8400], R24 ;  /* 0x008400189d007388 */ /* 0x0003e20000000c00 */
[----:B------:R-:W-:Y:S01]  /*a0a0*/  F2FP.BF16.F32.PACK_AB R33, R39, R34 ;  /* 0x000000222721723e */ /* 0x000fe200000010ff */
[C---:B------:R-:W-:Y:S01]  /*a0b0*/  FFMA R55, R73.reuse, R2, R55 ;  /* 0x0000000249377223 */ /* 0x040fe20000000037 */
[----:B------:R-:W-:Y:S01]  /*a0c0*/  LOP3.LUT R2, R130, 0xffff0000, RZ, 0xc0, !PT ;  /* 0xffff000082027812 */ /* 0x000fe200078ec0ff */
[----:B------:R-:W-:Y:S01]  /*a0d0*/  FFMA R52, R73, R0, R52 ;  /* 0x0000000049347223 */ /* 0x000fe20000000034 */
[----:B------:R-:W-:Y:S01]  /*a0e0*/  SHF.L.U32 R3, R131, 0x10, RZ ;  /* 0x0000001083037819 */ /* 0x000fe200000006ff */
[C---:B------:R-:W-:Y:S01]  /*a0f0*/  FMUL R59, R70.reuse, R59 ;  /* 0x0000003b463b7220 */ /* 0x040fe20000400000 */
[----:B------:R-:W-:Y:S01]  /*a100*/  F2FP.BF16.F32.PACK_AB R34, R37, R36 ;  /* 0x000000242522723e */ /* 0x000fe200000010ff */
[----:B------:R-:W-:Y:S01]  /*a110*/  FFMA R53, R73, R2, R53 ;  /* 0x0000000249357223 */ /* 0x000fe20000000035 */
[----:B------:R-:W-:Y:S01]  /*a120*/  F2FP.BF16.F32.PACK_AB R35, R43, R38 ;  /* 0x000000262b23723e */ /* 0x000fe200000010ff */
[----:B------:R-:W-:Y:S01]  /*a130*/  FFMA R54, R73, R3, R54 ;  /* 0x0000000349367223 */ /* 0x000fe20000000036 */
[----:B------:R-:W-:Y:S01]  /*a140*/  LOP3.LUT R0, R131, 0xffff0000, RZ, 0xc0, !PT ;  /* 0xffff000083007812 */ /* 0x000fe200078ec0ff */
[----:B------:R-:W-:Y:S01]  /*a150*/  FMUL R63, R70, R63 ;  /* 0x0000003f463f7220 */ /* 0x000fe20000400000 */
[----:B------:R-:W-:Y:S01]  /*a160*/  F2FP.BF16.F32.PACK_AB R40, R41, R40 ;  /* 0x000000282928723e */ /* 0x000fe200000010ff */
[----:B------:R1:W-:Y:S01]  /*a170*/  STS.128 [R156+0x8400], R32 ;  /* 0x008400209c007388 */ /* 0x0003e20000000c00 */
[C---:B------:R-:W-:Y:S01]  /*a180*/  SHF.L.U32 R3, R136.reuse, 0x10, RZ ;  /* 0x0000001088037819 */ /* 0x040fe200000006ff */
[----:B------:R-:W-:Y:S01]  /*a190*/  FFMA R59, R73, R0, R59 ;  /* 0x00000000493b7223 */ /* 0x000fe2000000003b */
[----:B------:R-:W-:Y:S01]  /*a1a0*/  LOP3.LUT R2, R136, 0xffff0000, RZ, 0xc0, !PT ;  /* 0xffff000088027812 */ /* 0x000fe200078ec0ff */
[----:B------:R-:W-:Y:S01]  /*a1b0*/  FMUL R67, R70, R67 ;  /* 0x0000004346437220 */ /* 0x000fe20000400000 */
[----:B------:R-:W-:Y:S01]  /*a1c0*/  F2FP.BF16.F32.PACK_AB R41, R47, R42 ;  /* 0x0000002a2f29723e */ /* 0x000fe200000010ff */
[----:B------:R-:W-:Y:S01]  /*a1d0*/  FFMA R56, R73, R3, R56 ;  /* 0x0000000349387223 */ /* 0x000fe20000000038 */
[----:B------:R-:W-:Y:S01]  /*a1e0*/  SHF.L.U32 R5, R137, 0x10, RZ ;  /* 0x0000001089057819 */ /* 0x000fe200000006ff */
[----:B------:R-:W-:Y:S01]  /*a1f0*/  FFMA R57, R73, R2, R57 ;  /* 0x0000000249397223 */ /* 0x000fe20000000039 */
[----:B------:R-:W-:Y:S02]  /*a200*/  F2FP.BF16.F32.PACK_AB R42, R45, R44 ;  /* 0x0000002c2d2a723e */ /* 0x000fe400000010ff */
[----:B------:R-:W-:Y:S01]  /*a210*/  F2FP.BF16.F32.PACK_AB R43, R51, R46 ;  /* 0x0000002e332b723e */ /* 0x000fe200000010ff */
[----:B------:R-:W-:Y:S01]  /*a220*/  FFMA R58, R73, R5, R58 ;  /* 0x00000005493a7223 */ /* 0x000fe2000000003a */
[----:B------:R-:W-:Y:S02]  /*a230*/  LOP3.LUT R0, R137, 0xffff0000, RZ, 0xc0, !PT ;  /* 0xffff000089007812 */ /* 0x000fe400078ec0ff */
[C---:B------:R-:W-:Y:S01]  /*a240*/  SHF.L.U32 R3, R138.reuse, 0x10, RZ ;  /* 0x000000108a037819 */ /* 0x040fe200000006ff */
[----:B------:R1:W-:Y:S01]  /*a250*/  STS.128 [R155+0x8400], R40 ;  /* 0x008400289b007388 */ /* 0x0003e20000000c00 */
        /* <DEDUP_REMOVED lines=8> */
[----:B------:R-:W-:Y:S02]  /*a2e0*/  F2FP.BF16.F32.PACK_AB R49, R55, R50 ;  /* 0x000000323731723e */ /* 0x000fe400000010ff */
[----:B------:R-:W-:Y:S01]  /*a2f0*/  F2FP.BF16.F32.PACK_AB R50, R53, R52 ;  /* 0x000000343532723e */ /* 0x000fe200000010ff */
[----:B------:R-:W-:Y:S01]  /*a300*/  FFMA R67, R73, R4, R67 ;  /* 0x0000000449437223 */ /* 0x000fe20000000043 */
[----:B------:R-:W-:Y:S02]  /*a310*/  F2FP.BF16.F32.PACK_AB R51, R59, R54 ;  /* 0x000000363b33723e */ /* 0x000fe400000010ff */
[----:B------:R-:W-:Y:S02]  /*a320*/  F2FP.BF16.F32.PACK_AB R56, R57, R56 ;  /* 0x000000383938723e */ /* 0x000fe400000010ff */
        /* <DEDUP_REMOVED lines=12> */
[----:B--2---:R-:W2:Y:S02]  /*a3f0*/  FENCE.VIEW.ASYNC.S ;  /* 0x00000000000073c6 */ /* 0x004ea40000000000 */
[----:B--2---:R-:W-:Y:S06]  /*a400*/  BAR.SYNC.DEFER_BLOCKING 0x1, 0x80 ;  /* 0x0042000000007b1d */ /* 0x004fec0000010000 */
[----:B------:R-:W-:Y:S05]  /*a410*/  @P0 BRA `(.L_x_134) ;  /* 0x0000000000280947 */ /* 0x000fea0003800000 */
[----:B------:R-:W2:Y:S01]  /*a420*/  LDCU.64 UR6, c[0x0][0x348] ;  /* 0x00006900ff0677ac */ /* 0x000ea20008000a00 */
[----:B------:R-:W-:Y:S02]  /*a430*/  UIADD3 UR9, UPT, UPT, UR49, 0x80, URZ ;  /* 0x0000008031097890 */ /* 0x000fe4000fffe0ff */
[----:B------:R-:W-:Y:S01]  /*a440*/  UIADD3 UR8, UPT, UPT, UR44, 0x8400, URZ ;  /* 0x000084002c087890 */ /* 0x000fe2000fffe0ff */
[----:B------:R-:W-:Y:S01]  /*a450*/  UMOV UR10, UR50 ;  /* 0x00000032000a7c82 */ /* 0x000fe20008000000 */
[----:B------:R-:W-:Y:S01]  /*a460*/  UMOV UR11, UR36 ;  /* 0x00000024000b7c82 */ /* 0x000fe20008000000 */
[----:B--2---:R-:W-:Y:S04]  /*a470*/  UIADD3 UR4, UP0, UPT, UR6, 0x680, URZ ;  /* 0x0000068006047890 */ /* 0x004fe8000ff1e0ff */
[----:B------:R-:W-:Y:S09]  /*a480*/  UIADD3.X UR5, UPT, UPT, URZ, UR7, URZ, UP0, !UPT ;  /* 0x00000007ff057290 */ /* 0x000ff200087fe4ff */
[----:B------:R2:W-:Y:S01]  /*a490*/  UTMASTG.3D [UR8], [UR4] ;  /* 0x00000008040073b5 */ /* 0x0005e20008010000 */
[----:B------:R0:W-:Y:S01]  /*a4a0*/  UTMACMDFLUSH ;  /* 0x00000000000079b7 */ /* 0x0001e20000000000 */
[----:B--2---:R-:W-:Y:S04]  /*a4b0*/  DEPBAR.LE SB0, 0x1 ;  /* 0x000080400000791a */ /* 0x004fe80000000000 */
.L_x_134:
[----:B------:R-:W-:Y:S05]  /*a4c0*/  BSYNC.RECONVERGENT B0 ;  /* 0x0000000000007941 */ /* 0x000fea0003800200 */
.L_x_133:
[----:B------:R-:W-:Y:S01]  /*a4d0*/  BAR.SYNC.DEFER_BLOCKING 0x1, 0x80 ;  /* 0x0042000000007b1d */ /* 0x000fe20000010000 */
[----:B------:R-:W-:Y:S04]  /*a4e0*/  UIADD3 UR4, UPT, UPT, UR45, 0x1, URZ ;  /* 0x000000012d047890 */ /* 0x000fe8000fffe0ff */
[----:B------:R-:W-:Y:S04]  /*a4f0*/  UISETP.NE.AND UP0, UPT, UR4, 0x4, UPT ;  /* 0x000000040400788c */ /* 0x000fe8000bf05270 */
[----:B------:R-:W-:Y:S01]  /*a500*/  USEL UR46, UR4, URZ, UP0 ;  /* 0x000000ff042e7287 */ /* 0x000fe20008000000 */
[----:B------:R2:W-:Y:S01]  /*a510*/  @P6 SYNCS.ARRIVE.TRANS64.RED.A1T0 RZ, [R74+URZ], RZ ;  /* 0x000000ff4aff69a7 */ /* 0x0005e200081004ff */
[----:B------:R-:W-:Y:S01]  /*a520*/  BSSY B1, `(.L_x_135) ;  /* 0x000001f000017945 */ /* 0x000fe20003800000 */
[----:B------:R-:W3:Y:S02]  /*a530*/  @P6 SYNCS.PHASECHK.TRANS64.TRYWAIT P0, [R3+URZ+0x20], R0 ;  /* 0x00002000030065a7 */ /* 0x000ee400080011ff */
[----:B---3--:R-:W-:Y:S01]  /*a540*/  @P6 SEL R84, RZ, 0x1, !P0 ;  /* 0x00000001ff546807 */ /* 0x008fe20004000000 */
[----:B--2---:R-:W-:Y:S06]  /*a550*/  @!P6 BRA `(.L_x_136) ;  /* 0x00000000006ce947 */ /* 0x004fec0003800000 */
        /* <DEDUP_REMOVED lines=10> */
[----:B------:R-:W2:Y:S02]  /*a600*/  SYNCS.PHASECHK.TRANS64.TRYWAIT P0, [R3+URZ+0x20], R0 ;  /* 0x00002000030075a7 */ /* 0x000ea400080011ff */
[----:B--2---:R-:W-:Y:S05]  /*a610*/  @!P0 BRA `(.L_x_139) ;  /* 0x00000020004c8947 */ /* 0x004fea0003800000 */
.L_x_138:
[----:B------:R-:W-:Y:S05]  /*a620*/  BSYNC B0 ;  /* 0x0000000000007941 */ /* 0x000fea0003800000 */
.L_x_137:
[----:B------:R-:W-:Y:S11]  /*a630*/  ISETP.NE.AND P0, PT, R86, RZ, PT ;  /* 0x000000ff5600720c */ /* 0x000ff60003f05270 */
[----:B------:R-:W-:Y:S02]  /*a640*/  @!UPT UIADD3 URZ, UPT, UPT, URZ, URZ, URZ ;  /* 0x000000fffffff290 */ /* 0x000fe4000fffe0ff */
[----:B------:R3:W4:Y:S01]  /*a650*/  @P0 LDS.128 R80, [R78+UR44+0x400] ;  /* 0x0004002c4e500984 */ /* 0x0007220008000c00 */
[----:B--2---:R-:W-:Y:S01]  /*a660*/  @P0 IMAD.IADD R0, R85, 0x1, R2 ;  /* 0x0000000155000824 */ /* 0x004fe200078e0202 */
[C---:B------:R-:W-:Y:S01]  /*a670*/  @P0 IADD3 R6, PT, PT, R87.reuse, R2, RZ ;  /* 0x0000000257060210 */ /* 0x040fe20007ffe0ff */
[C---:B------:R-:W-:Y:S01]  /*a680*/  @P0 IMAD.IADD R3, R87.reuse, 0x1, R4 ;  /* 0x0000000157030824 */ /* 0x040fe200078e0204 */
[----:B------:R3:W2:Y:S02]  /*a690*/  @P0 LDS.128 R88, [R5+0x400] ;  /* 0x0004000005580984 */ /* 0x0006a40000000c00 */
[----:B------:R-:W-:Y:S02]  /*a6a0*/  @P0 IADD3 R87, PT, PT, R87, R0, RZ ;  /* 0x0000000057570210 */ /* 0x000fe40007ffe0ff */
[----:B------:R3:W1:Y:S04]  /*a6b0*/  @P0 LDS.128 R96, [R4+0x400] ;  /* 0x0004000004600984 */ /* 0x0006680000000c00 */
[----:B------:R3:W1:Y:S04]  /*a6c0*/  @P0 LDS.128 R104, [R3+0x400] ;  /* 0x0004000003680984 */ /* 0x0006680000000c00 */
[----:B------:R3:W1:Y:S04]  /*a6d0*/  @P0 LDS.128 R112, [R2+0x400] ;  /* 0x0004000002700984 */ /* 0x0006680000000c00 */
[----:B------:R3:W1:Y:S04]  /*a6e0*/  @P0 LDS.128 R120, [R6+0x400] ;  /* 0x0004000006780984 */ /* 0x0006680000000c00 */
[----:B------:R3:W1:Y:S04]  /*a6f0*/  @P0 LDS.128 R128, [R0+0x400] ;  /* 0x0004000000800984 */ /* 0x0006680000000c00 */
[----:B------:R3:W1:Y:S02]  /*a700*/  @P0 LDS.128 R136, [R87+0x400] ;  /* 0x0004000057880984 */ /* 0x0006640000000c00 */
.L_x_136:
[----:B------:R-:W-:Y:S05]  /*a710*/  BSYNC B1 ;  /* 0x0000000000017941 */ /* 0x000fea0003800000 */
.L_x_135:
[----:B---3--:R-:W-:Y:S05]  /*a720*/  VIADD R0, R71, 0xc0 ;  /* 0x000000c047007836 */ /* 0x008fea0000000000 */
[----:B------:R-:W-:Y:S04]  /*a730*/  SHF.R.U32.HI R0, RZ, 0x15, R0 ;  /* 0x00000015ff007819 */ /* 0x000fe80000011600 */
[----:B------:R-:W-:Y:S11]  /*a740*/  LOP3.LUT P0, RZ, R0, 0x3, R147, 0x48, !PT ;  /* 0x0000000300ff7812 */ /* 0x000ff60007804893 */
[----:B------:R-:W-:Y:S02]  /*a750*/  @!UPT UIADD3 URZ, UPT, UPT, URZ, URZ, URZ ;  /* 0x000000fffffff290 */ /* 0x000fe4000fffe0ff */
[----:B------:R-:W-:Y:S05]  /*a760*/  @!P0 BRA `(.L_x_140) ;  /* 0x0000000000408947 */ /* 0x000fea0003800000 */
[----:B------:R-:W3:Y:S01]  /*a770*/  LDCU.64 UR8, c[0x4][0x70] ;  /* 0x01000e00ff0877ac */ /* 0x000ee20008000a00 */
[----:B------:R-:W-:Y:S01]  /*a780*/  MOV R3, 0x0 ;  /* 0x0000000000037802 */ /* 0x000fe20000000f00 */
[----:B------:R-:W-:Y:S02]  /*a790*/  HFMA2 R12, -RZ, RZ, 0, 5.9604644775390625e-08 ;  /* 0x00000001ff0c7431 */ /* 0x000fe400000001ff */
[----:B-1----:R-:W-:Y:S02]  /*a7a0*/  IMAD.MOV.U32 R8, RZ, RZ, 0x192 ;  /* 0x00000192ff087424 */ /* 0x002fe400078e00ff */
[----:B------:R-:W-:Y:S01]  /*a7b0*/  IMAD.MOV.U32 R13, RZ, RZ, RZ ;  /* 0x000000ffff0d7224 */ /* 0x000fe200078e00ff */
[----:B------:R-:W1:Y:S01]  /*a7c0*/  LDCU.64 UR6, c[0x4][0x78] ;  /* 0x01000f00ff0677ac */ /* 0x000e620008000a00 */
[----:B------:R-:W2:Y:S01]  /*a7d0*/  LDC.64 R2, c[0x4][R3] ;  /* 0x0100000003027b82 */ /* 0x000ea20000000a00 */
[----:B------:R-:W5:Y:S01]  /*a7e0*/  LDCU.64 UR4, c[0x4][0x10] ;  /* 0x01000200ff0477ac */ /* 0x000f620008000a00 */
[----:B---3--:R-:W-:Y:S01]  /*a7f0*/  MOV R5, UR9 ;  /* 0x0000000900057c02 */ /* 0x008fe20008000f00 */
[----:B------:R-:W-:Y:S01]  /*a800*/  IMAD.U32 R4, RZ, RZ, UR8 ;  /* 0x00000008ff047e24 */ /* 0x000fe2000f8e00ff */
[----:B-1----:R-:W-:Y:S01]  /*a810*/  MOV R7, UR7 ;  /* 0x0000000700077c02 */ /* 0x002fe20008000f00 */
[----:B------:R-:W-:Y:S01]  /*a820*/  IMAD.U32 R6, RZ, RZ, UR6 ;  /* 0x00000006ff067e24 */ /* 0x000fe2000f8e00ff */
[----:B-----5:R-:W-:Y:S01]  /*a830*/  MOV R11, UR5 ;  /* 0x00000005000b7c02 */ /* 0x020fe20008000f00 */
[----:B------:R-:W-:Y:S02]  /*a840*/  IMAD.U32 R10, RZ, RZ, UR4 ;  /* 0x00000004ff0a7e24 */ /* 0x000fe4000f8e00ff */
[----:B------:R-:W-:Y:S07]  /*a850*/  LEPC R20, `(.L_x_140) ;  /* 0x000000001014794e */ /* 0x000fee0000000000 */
[----:B--2-4-:R-:W-:Y:S05]  /*a860*/  CALL.ABS.NOINC R2 ;  /* 0x0000000002007343 */ /* 0x014fea0003c00000 */
.L_x_140:
[----:B------:R-:W-:Y:S01]  /*a870*/  ISETP.NE.AND P0, PT, R163, RZ, PT ;  /* 0x000000ffa300720c */ /* 0x000fe20003f05270 */
[----:B------:R-:W-:Y:S05]  /*a880*/  WARPSYNC.ALL ;  /* 0x0000000000007948 */ /* 0x000fea0003800000 */
[----:B------:R-:W-:Y:S01]  /*a890*/  R2UR UR4, R71 ;  /* 0x00000000470472ca */ /* 0x000fe200000e0000 */
[----:B------:R-:W-:Y:S01]  /*a8a0*/  BSSY.RECONVERGENT B0, `(.L_x_141) ;  /* 0x0000100000007945 */ /* 0x000fe20003800200 */
[C---:B----4-:R-:W-:Y:S02]  /*a8b0*/  SHF.L.U32 R72, R80.reuse, 0x10, RZ ;  /* 0x0000001050487819 */ /* 0x050fe400000006ff */
[----:B------:R-:W-:Y:S02]  /*a8c0*/  LOP3.LUT R74, R80, 0xffff0000, RZ, 0xc0, !PT ;  /* 0xffff0000504a7812 */ /* 0x000fe400078ec0ff */
[C---:B------:R-:W-:Y:S02]  /*a8d0*/  SHF.L.U32 R75, R81.reuse, 0x10, RZ ;  /* 0x00000010514b7819 */ /* 0x040fe400000006ff */
[----:B------:R-:W-:Y:S02]  /*a8e0*/  LOP3.LUT R76, R81, 0xffff0000, RZ, 0xc0, !PT ;  /* 0xffff0000514c7812 */ /* 0x000fe400078ec0ff */
[C---:B------:R-:W-:Y:S02]  /*a8f0*/  SHF.L.U32 R77, R82.reuse, 0x10, RZ ;  /* 0x00000010524d7819 */ /* 0x040fe400000006ff */
[----:B------:R-:W-:Y:S01]  /*a900*/  LOP3.LUT R78, R82, 0xffff0000, RZ, 0xc0, !PT ;  /* 0xffff0000524e7812 */ /* 0x000fe200078ec0ff */
[----:B-1----:R-:W1:Y:S01]  /*a910*/  LDTM.x64 R4, tmem[UR4+0xc0] ;  /* 0x0000c004000479ee */ /* 0x002e620008340000 */
[C---:B------:R-:W-:Y:S01]  /*a920*/  SHF.L.U32 R79, R83.reuse, 0x10, RZ ;  /* 0x00000010534f7819 */ /* 0x040fe200000006ff */
[----:B------:R-:W-:Y:S01]  /*a930*/  NOP ;  /* 0x0000000000007918 */ /* 0x000fe20000000000 */
[----:B------:R-:W-:Y:S02]  /*a940*/  LOP3.LUT R80, R83, 0xffff0000, RZ, 0xc0, !PT ;  /* 0xffff000053507812 */ /* 0x000fe400078ec0ff */
[C---:B--2---:R-:W-:Y:S02]  /*a950*/  SHF.L.U32 R81, R88.reuse, 0x10, RZ ;  /* 0x0000001058517819 */ /* 0x044fe400000006ff */
[----:B------:R-:W-:Y:S02]  /*a960*/  LOP3.LUT R83, R88, 0xffff0000, RZ, 0xc0, !PT ;  /* 0xffff000058537812 */ /* 0x000fe400078ec0ff */
[C---:B------:R-:W-:Y:S02]  /*a970*/  SHF.L.U32 R82, R89.reuse, 0x10, RZ ;  /* 0x0000001059527819 */ /* 0x040fe400000006ff */
[----:B------:R-:W-:Y:S02]  /*a980*/  LOP3.LUT R84, R89, 0xffff0000, RZ, 0xc0, !PT ;  /* 0xffff000059547812 */ /* 0x000fe400078ec0ff */
[C---:B------:R-:W-:Y:S02]  /*a990*/  SHF.L.U32 R85, R90.reuse, 0x10, RZ ;  /* 0x000000105a557819 */ /* 0x040fe400000006ff */
[----:B------:R-:W-:Y:S02]  /*a9a0*/  LOP3.LUT R86, R90, 0xffff0000, RZ, 0xc0, !PT ;  /* 0xffff00005a567812 */ /* 0x000fe400078ec0ff */
[C---:B------:R-:W-:Y:S02]  /*a9b0*/  SHF.L.U32 R87, R91.reuse, 0x10, RZ ;  /* 0x000000105b577819 */ /* 0x040fe400000006ff */
[----:B------:R-:W-:Y:S02]  /*a9c0*/  IADD3 R170, PT, PT, R170, 0xa0, RZ ;  /* 0x000000a0aaaa7810 */ /* 0x000fe40007ffe0ff */
[----:B------:R-:W-:Y:S02]  /*a9d0*/  LOP3.LUT R88, R91, 0xffff0000, RZ, 0xc0, !PT ;  /* 0xffff00005b587812 */ /* 0x000fe400078ec0ff */
[----:B------:R-:W-:Y:S01]  /*a9e0*/  SHF.L.U32 R89, R96, 0x10, RZ ;  /* 0x0000001060597819 */ /* 0x000fe200000006ff */
[----:B-1----:R-:W-:Y:S01]  /*a9f0*/  FMUL R4, R70, R4 ;  /* 0x0000000446047220 */ /* 0x002fe20000400000 */
[----:B------:R-:W-:Y:S01]  /*aa00*/  LOP3.LUT R90, R96, 0xffff0000, RZ, 0xc0, !PT ;  /* 0xffff0000605a7812 */ /* 0x000fe200078ec0ff */
[----:B------:R-:W-:Y:S01]  /*aa10*/  FMUL R5, R70, R5 ;  /* 0x0000000546057220 */ /* 0x000fe20000400000 */
[----:B------:R-:W-:Y:S01]  /*aa20*/  SHF.L.U32 R91, R97, 0x10, RZ ;  /* 0x00000010615b7819 */ /* 0x000fe200000006ff */
[C---:B------:R-:W-:Y:S01]  /*aa30*/  FFMA R4, R73.reuse, R72, R4 ;  /* 0x0000004849047223 */ /* 0x040fe20000000004 */
[----:B------:R-:W-:Y:S01]  /*aa40*/  LOP3.LUT R170, R170, 0xfefffff8, RZ, 0xc0, !PT ;  /* 0xfefffff8aaaa7812 */ /* 0x000fe200078ec0ff */
[----:B------:R-:W-:Y:S01]  /*aa50*/  FFMA R5, R73, R74, R5 ;  /* 0x0000004a49057223 */ /* 0x000fe20000000005 */
[----:B------:R-:W-:Y:S01]  /*aa60*/  LOP3.LUT R92, R97, 0xffff0000, RZ, 0xc0, !PT ;  /* 0xffff0000615c7812 */ /* 0x000fe200078ec0ff */
[----:B------:R-:W-:Y:S01]  /*aa70*/  FMUL R6, R70, R6 ;  /* 0x0000000646067220 */ /* 0x000fe20000400000 */
[C---:B------:R-:W-:Y:S01]  /*aa80*/  SHF.L.U32 R93, R98.reuse, 0x10, RZ ;  /* 0x00000010625d7819 */ /* 0x040fe200000006ff */
[----:B------:R1:W-:Y:S01]  /*aa90*/  SYNCS.ARRIVE.TRANS64.RED.A1T0 RZ, [R170+URZ], RZ ;  /* 0x000000ffaaff79a7 */ /* 0x0003e200081004ff */
[----:B------:R-:W-:Y:S01]  /*aaa0*/  F2FP.BF16.F32.PACK_AB R4, R5, R4 ;  /* 0x000000040504723e */ /* 0x000fe200000010ff */
[----:B------:R-:W-:Y:S01]  /*aab0*/  FFMA R6, R73, R75, R6 ;  /* 0x0000004b49067223 */ /* 0x000fe20000000006 */
[----:B------:R-:W-:Y:S01]  /*aac0*/  LOP3.LUT R94, R98, 0xffff0000, RZ, 0xc0, !PT ;  /* 0xffff0000625e7812 */ /* 0x000fe200078ec0ff */
[C---:B------:R-:W-:Y:S01]  /*aad0*/  FMUL R7, R70.reuse, R7 ;  /* 0x0000000746077220 */ /* 0x040fe20000400000 */
[C---:B------:R-:W-:Y:S01]  /*aae0*/  SHF.L.U32 R95, R99.reuse, 0x10, RZ ;  /* 0x00000010635f7819 */ /* 0x040fe200000006ff */
[----:B------:R-:W-:Y:S01]  /*aaf0*/  FMUL R8, R70, R8 ;  /* 0x0000000846087220 */ /* 0x000fe20000400000 */
[----:B------:R-:W-:Y:S01]  /*ab00*/  LOP3.LUT R96, R99, 0xffff0000, RZ, 0xc0, !PT ;  /* 0xffff000063607812 */ /* 0x000fe200078ec0ff */
[C---:B------:R-:W-:Y:S01]  /*ab10*/  FFMA R7, R73.reuse, R76, R7 ;  /* 0x0000004c49077223 */ /* 0x040fe20000000007 */
[C---:B------:R-:W-:Y:S01]  /*ab20*/  SHF.L.U32 R97, R104.reuse, 0x10, RZ ;  /* 0x0000001068617819 */ /* 0x040fe200000006ff */
[----:B------:R-:W-:Y:S01]  /*ab30*/  FFMA R8, R73, R77, R8 ;  /* 0x0000004d49087223 */ /* 0x000fe20000000008 */
[----:B------:R-:W-:Y:S01]  /*ab40*/  LOP3.LUT R98, R104, 0xffff0000, RZ, 0xc0, !PT ;  /* 0xffff000068627812 */ /* 0x000fe200078ec0ff */
[C---:B------:R-:W-:Y:S01]  /*ab50*/  FMUL R9, R70.reuse, R9 ;  /* 0x0000000946097220 */ /* 0x040fe20000400000 */
[----:B------:R-:W-:Y:S01]  /*ab60*/  F2FP.BF16.F32.PACK_AB R5, R7, R6 ;  /* 0x000000060705723e */ /* 0x000fe200000010ff */
[----:B------:R-:W-:Y:S01]  /*ab70*/  FMUL R10, R70, R10 ;  /* 0x0000000a460a7220 */ /* 0x000fe20000400000 */
        /* <DEDUP_REMOVED lines=8> */
[----:B------:R-:W-:Y:S01]  /*ac00*/  LOP3.LUT R102, R106, 0xffff0000, RZ, 0xc0, !PT ;  /* 0xffff00006a667812 */ /* 0x000fe200078ec0ff */
[----:B------:R-:W-:Y:S01]  /*ac10*/  FFMA R11, R73, R80, R11 ;  /* 0x00000050490b7223 */ /* 0x000fe2000000000b */
[----:B------:R-:W-:Y:S01]  /*ac20*/  SHF.L.U32 R103, R107, 0x10, RZ ;  /* 0x000000106b677819 */ /* 0x000fe200000006ff */
[----:B------:R-:W-:Y:S01]  /*ac30*/  FFMA R0, R73, R81, R0 ;  /* 0x0000005149007223 */ /* 0x000fe20000000000 */
[----:B------:R-:W-:Y:S01]  /*ac40*/  LOP3.LUT R104, R107, 0xffff0000, RZ, 0xc0, !PT ;  /* 0xffff00006b687812 */ /* 0x000fe200078ec0ff */
[C---:B------:R-:W-:Y:S01]  /*ac50*/  FMUL R2, R70.reuse, R13 ;  /* 0x0000000d46027220 */ /* 0x040fe20000400000 */
[----:B------:R-:W-:Y:S01]  /*ac60*/  F2FP.BF16.F32.PACK_AB R7, R11, R10 ;  /* 0x0000000a0b07723e */ /* 0x000fe200000010ff */
[----:B------:R-:W-:Y:S01]  /*ac70*/  FMUL R3, R70, R14 ;  /* 0x0000000e46037220 */ /* 0x000fe20000400000 */
[----:B------:R-:W-:Y:S01]  /*ac80*/  SHF.L.U32 R105, R112, 0x10, RZ ;  /* 0x0000001070697819 */ /* 0x000fe200000006ff */
[----:B------:R-:W-:Y:S01]  /*ac90*/  FMUL R15, R70, R15 ;  /* 0x0000000f460f7220 */ /* 0x000fe20000400000 */
[----:B------:R-:W-:Y:S01]  /*aca0*/  LOP3.LUT R106, R112, 0xffff0000, RZ, 0xc0, !PT ;  /* 0xffff0000706a7812 */ /* 0x000fe200078ec0ff */
[C---:B------:R-:W-:Y:S01]  /*acb0*/  FMUL R12, R70.reuse, R16 ;  /* 0x00000010460c7220 */ /* 0x040fe20000400000 */
[----:B------:R-:W-:Y:S01]  /*acc0*/  SHF.L.U32 R107, R113, 0x10, RZ ;  /* 0x00000010716b7819 */ /* 0x000fe200000006ff */
[----:B------:R-:W-:Y:S01]  /*acd0*/  FFMA R2, R73, R83, R2 ;  /* 0x0000005349027223 */ /* 0x000fe20000000002 */
[----:B------:R-:W-:Y:S01]  /*ace0*/  LOP3.LUT R108, R113, 0xffff0000, RZ, 0xc0, !PT ;  /* 0xffff0000716c7812 */ /* 0x000fe200078ec0ff */
[----:B------:R-:W-:Y:S01]  /*acf0*/  FMUL R13, R70, R17 ;  /* 0x00000011460d7220 */ /* 0x000fe20000400000 */
[----:B------:R-:W-:Y:S01]  /*ad00*/  SHF.L.U32 R109, R114, 0x10, RZ ;  /* 0x00000010726d7819 */ /* 0x000fe200000006ff */
[C---:B------:R-:W-:Y:S01]  /*ad10*/  FFMA R3, R73.reuse, R82, R3 ;  /* 0x0000005249037223 */ /* 0x040fe20000000003 */
[----:B------:R-:W-:Y:S01]  /*ad20*/  F2FP.BF16.F32.PACK_AB R8, R2, R0 ;  /* 0x000000000208723e */ /* 0x000fe200000010ff */
[----:B------:R-:W-:Y:S01]  /*ad30*/  FMUL R14, R70, R18 ;  /* 0x00000012460e7220 */ /* 0x000fe20000400000 */
[----:B------:R-:W-:Y:S01]  /*ad40*/  LOP3.LUT R110, R114, 0xffff0000, RZ, 0xc0, !PT ;  /* 0xffff0000726e7812 */ /* 0x000fe200078ec0ff */
[----:B------:R-:W-:Y:S01]  /*ad50*/  FFMA R15, R73, R84, R15 ;  /* 0x00000054490f7223 */ /* 0x000fe2000000000f */
[C---:B------:R-:W-:Y:S01]  /*ad60*/  SHF.L.U32 R111, R115.reuse, 0x10, RZ ;  /* 0x00000010736f7819 */ /* 0x040fe200000006ff */
[C---:B------:R-:W-:Y:S01]  /*ad70*/  FMUL R19, R70.reuse, R19 ;  /* 0x0000001346137220 */ /* 0x040fe20000400000 */
[----:B------:R-:W-:Y:S01]  /*ad80*/  LOP3.LUT R112, R115, 0xffff0000, RZ, 0xc0, !PT ;  /* 0xffff000073707812 */ /* 0x000fe200078ec0ff */
[----:B------:R-:W-:Y:S01]  /*ad90*/  FFMA R12, R73, R85, R12 ;  /* 0x00000055490c7223 */ /* 0x000fe2000000000c */
[----:B------:R-:W-:Y:S01]  /*ada0*/  F2FP.BF16.F32.PACK_AB R9, R15, R3 ;  /* 0x000000030f09723e */ /* 0x000fe200000010ff */
[----:B------:R-:W-:Y:S01]  /*adb0*/  FMUL R16, R70, R20 ;  /* 0x0000001446107220 */ /* 0x000fe20000400000 */
[C---:B------:R-:W-:Y:S01]  /*adc0*/  SHF.L.U32 R113, R120.reuse, 0x10, RZ ;  /* 0x0000001078717819 */ /* 0x040fe200000006ff */
[----:B------:R1:W-:Y:S01]  /*add0*/  STS.128 [R169+UR44+0xc400], R4 ;  /* 0x00c40004a9007988 */ /* 0x0003e20008000c2c */
[C---:B------:R-:W-:Y:S01]  /*ade0*/  FFMA R13, R73.reuse, R86, R13 ;  /* 0x00000056490d7223 */ /* 0x040fe2000000000d */
[----:B------:R-:W-:Y:S01]  /*adf0*/  LOP3.LUT R114, R120, 0xffff0000, RZ, 0xc0, !PT ;  /* 0xffff000078727812 */ /* 0x000fe200078ec0ff */
[C---:B------:R-:W-:Y:S01]  /*ae00*/  FFMA R14, R73.reuse, R87, R14 ;  /* 0x00000057490e7223 */ /* 0x040fe2000000000e */
[----:B------:R-:W-:Y:S01]  /*ae10*/  FFMA R19, R73, R88, R19 ;  /* 0x0000005849137223 */ /* 0x000fe20000000013 */
[----:B------:R-:W-:Y:S01]  /*ae20*/  SHF.L.U32 R115, R121, 0x10, RZ ;  /* 0x0000001079737819 */ /* 0x000fe200000006ff */
[----:B------:R-:W-:Y:S01]  /*ae30*/  FFMA R16, R73, R89, R16 ;  /* 0x0000005949107223 */ /* 0x000fe20000000010 */
[----:B------:R-:W-:Y:S01]  /*ae40*/  F2FP.BF16.F32.PACK_AB R10, R13, R12 ;  /* 0x0000000c0d0a723e */ /* 0x000fe200000010ff */
[C---:B------:R-:W-:Y:S01]  /*ae50*/  FMUL R17, R70.reuse, R21 ;  /* 0x0000001546117220 */ /* 0x040fe20000400000 */
[----:B------:R-:W-:Y:S01]  /*ae60*/  F2FP.BF16.F32.PACK_AB R11, R19, R14 ;  /* 0x0000000e130b723e */ /* 0x000fe200000010ff */
[C---:B------:R-:W-:Y:S01]  /*ae70*/  FMUL R18, R70.reuse, R22 ;  /* 0x0000001646127220 */ /* 0x040fe20000400000 */
[C---:B------:R-:W-:Y:S01]  /*ae80*/  FMUL R23, R70.reuse, R23 ;  /* 0x0000001746177220 */ /* 0x040fe20000400000 */
[----:B------:R-:W-:Y:S01]  /*ae90*/  FFMA R17, R73, R90, R17 ;  /* 0x0000005a49117223 */ /* 0x000fe20000000011 */
[C---:B------:R-:W-:Y:S01]  /*aea0*/  FMUL R20, R70.reuse, R24 ;  /* 0x0000001846147220 */ /* 0x040fe20000400000 */
[----:B------:R-:W-:Y:S01]  /*aeb0*/  LOP3.LUT R116, R121, 0xffff0000, RZ, 0xc0, !PT ;  /* 0xffff000079747812 */ /* 0x000fe200078ec0ff */
[----:B------:R1:W-:Y:S01]  /*aec0*/  STS.128 [R168+0xc400], R8 ;  /* 0x00c40008a8007388 */ /* 0x0003e20000000c00 */
[----:B------:R-:W-:Y:S01]  /*aed0*/  FFMA R18, R73, R91, R18 ;  /* 0x0000005b49127223 */ /* 0x000fe20000000012 */
[----:B------:R-:W-:Y:S01]  /*aee0*/  F2FP.BF16.F32.PACK_AB R16, R17, R16 ;  /* 0x000000101110723e */ /* 0x000fe200000010ff */
[C---:B------:R-:W-:Y:S01]  /*aef0*/  FFMA R23, R73.reuse, R92, R23 ;  /* 0x0000005c49177223 */ /* 0x040fe20000000017 */
[----:B------:R-:W-:Y:S01]  /*af00*/  FFMA R20, R73, R93, R20 ;  /* 0x0000005d49147223 */ /* 0x000fe20000000014 */
[----:B------:R-:W-:Y:S01]  /*af10*/  FMUL R21, R70, R25 ;  /* 0x0000001946157220 */ /* 0x000fe20000400000 */
[----:B------:R-:W-:Y:S01]  /*af20*/  SHF.L.U32 R117, R122, 0x10, RZ ;  /* 0x000000107a757819 */ /* 0x000fe200000006ff */
[C---:B------:R-:W-:Y:S01]  /*af30*/  FMUL R22, R70.reuse, R26 ;  /* 0x0000001a46167220 */ /* 0x040fe20000400000 */
[----:B------:R-:W-:Y:S01]  /*af40*/  F2FP.BF16.F32.PACK_AB R17, R23, R18 ;  /* 0x000000121711723e */ /* 0x000fe200000010ff */
[C---:B------:R-:W-:Y:S01]  /*af50*/  FFMA R21, R73.reuse, R94, R21 ;  /* 0x0000005e49157223 */ /* 0x040fe20000000015 */
[----:B------:R-:W-:Y:S01]  /*af60*/  FMUL R27, R70, R27 ;  /* 0x0000001b461b7220 */ /* 0x000fe20000400000 */
[----:B------:R-:W-:Y:S01]  /*af70*/  FFMA R22, R73, R95, R22 ;  /* 0x0000005f49167223 */ /* 0x000fe20000000016 */
[----:B------:R-:W-:Y:S01]  /*af80*/  LOP3.LUT R118, R122, 0xffff0000, RZ, 0xc0, !PT ;  /* 0xffff00007a767812 */ /* 0x000fe200078ec0ff */
[C---:B------:R-:W-:Y:S01]  /*af90*/  FMUL R24, R70.reuse, R28 ;  /* 0x0000001c46187220 */ /* 0x040fe20000400000 */
[----:B------:R-:W-:Y:S01]  /*afa0*/  F2FP.BF16.F32.PACK_AB R18, R21, R20 ;  /* 0x000000141512723e */ /* 0x000fe200000010ff */
[C---:B------:R-:W-:Y:S01]  /*afb0*/  FFMA R27, R73.reuse, R96, R27 ;  /* 0x00000060491b7223 */ /* 0x040fe2000000001b */
[C---:B------:R-:W-:Y:S01]  /*afc0*/  FMUL R25, R70.reuse, R29 ;  /* 0x0000001d46197220 */ /* 0x040fe20000400000 */
[----:B------:R-:W-:Y:S01]  /*afd0*/  FFMA R24, R73, R97, R24 ;  /* 0x0000006149187223 */ /* 0x000fe20000000018 */
[----:B------:R-:W-:Y:S01]  /*afe0*/  SHF.L.U32 R119, R123, 0x10, RZ ;  /* 0x000000107b777819 */ /* 0x000fe200000006ff */
[C---:B------:R-:W-:Y:S01]  /*aff0*/  FMUL R26, R70.reuse, R30 ;  /* 0x0000001e461a7220 */ /* 0x040fe20000400000 */
[----:B------:R-:W-:Y:S01]  /*b000*/  F2FP.BF16.F32.PACK_AB R19, R27, R22 ;  /* 0x000000161b13723e */ /* 0x000fe200000010ff */
[C---:B------:R-:W-:Y:S01]  /*b010*/  FFMA R25, R73.reuse, R98, R25 ;  /* 0x0000006249197223 */ /* 0x040fe20000000019 */
[C---:B------:R-:W-:Y:S01]  /*b020*/  FMUL R31, R70.reuse, R31 ;  /* 0x0000001f461f7220 */ /* 0x040fe20000400000 */
[----:B------:R-:W-:Y:S01]  /*b030*/  FFMA R26, R73, R99, R26 ;  /* 0x00000063491a7223 */ /* 0x000fe2000000001a */
[----:B------:R-:W-:Y:S01]  /*b040*/  LOP3.LUT R120, R123, 0xffff0000, RZ, 0xc0, !PT ;  /* 0xffff00007b787812 */ /* 0x000fe200078ec0ff */
[----:B------:R1:W-:Y:S01]  /*b050*/  STS.128 [R167+0xc400], R16 ;  /* 0x00c40010a7007388 */ /* 0x0003e20000000c00 */
[----:B------:R-:W-:Y:S01]  /*b060*/  F2FP.BF16.F32.PACK_AB R24, R25, R24 ;  /* 0x000000181918723e */ /* 0x000fe200000010ff */
[C---:B------:R-:W-:Y:S01]  /*b070*/  FFMA R31, R73.reuse, R100, R31 ;  /* 0x00000064491f7223 */ /* 0x040fe2000000001f */
[C---:B------:R-:W-:Y:S01]  /*b080*/  FMUL R28, R70.reuse, R32 ;  /* 0x00000020461c7220 */ /* 0x040fe20000400000 */
[C---:B------:R-:W-:Y:S01]  /*b090*/  FMUL R29, R70.reuse, R33 ;  /* 0x00000021461d7220 */ /* 0x040fe20000400000 */
[----:B------:R-:W-:Y:S01]  /*b0a0*/  FMUL R30, R70, R34 ;  /* 0x00000022461e7220 */ /* 0x000fe20000400000 */
[----:B------:R-:W-:Y:S01]  /*b0b0*/  SHF.L.U32 R121, R128, 0x10, RZ ;  /* 0x0000001080797819 */ /* 0x000fe200000006ff */
[----:B------:R-:W-:Y:S01]  /*b0c0*/  FFMA R28, R73, R101, R28 ;  /* 0x00000065491c7223 */ /* 0x000fe2000000001c */
[----:B------:R-:W-:Y:S01]  /*b0d0*/  F2FP.BF16.F32.PACK_AB R25, R31, R26 ;  /* 0x0000001a1f19723e */ /* 0x000fe200000010ff */
[C---:B------:R-:W-:Y:S01]  /*b0e0*/  FFMA R29, R73.reuse, R102, R29 ;  /* 0x00000066491d7223 */ /* 0x040fe2000000001d */
[----:B------:R-:W-:Y:S01]  /*b0f0*/  FFMA R30, R73, R103, R30 ;  /* 0x00000067491e7223 */ /* 0x000fe2000000001e */
[----:B------:R-:W-:Y:S01]  /*b100*/  FMUL R35, R70, R35 ;  /* 0x0000002346237220 */ /* 0x000fe20000400000 */
        /* <DEDUP_REMOVED lines=34> */
[----:B------:R-:W-:Y:S01]  /*b330*/  FFMA R41, R73, R114, R41 ;  /* 0x0000007249297223 */ /* 0x000fe20000000029 */
[C---:B------:R-:W-:Y:S01]  /*b340*/  FMUL R47, R70.reuse, R47 ;  /* 0x0000002f462f7220 */ /* 0x040fe20000400000 */
[C---:B------:R-:W-:Y:S01]  /*b350*/  FMUL R44, R70.reuse, R48 ;  /* 0x00000030462c7220 */ /* 0x040fe20000400000 */
[----:B------:R-:W-:Y:S01]  /*b360*/  FMUL R45, R70, R49 ;  /* 0x00000031462d7220 */ /* 0x000fe20000400000 */
[----:B------:R1:W-:Y:S01]  /*b370*/  STS.128 [R156+0xc400], R32 ;  /* 0x00c400209c007388 */ /* 0x0003e20000000c00 */
[----:B------:R-:W-:Y:S01]  /*b380*/  LOP3.LUT R128, R131, 0xffff0000, RZ, 0xc0, !PT ;  /* 0xffff000083807812 */ /* 0x000fe200078ec0ff */
[----:B------:R-:W-:Y:S01]  /*b390*/  FFMA R42, R73, R115, R42 ;  /* 0x00000073492a7223 */ /* 0x000fe2000000002a */
[----:B------:R-:W-:Y:S01]  /*b3a0*/  F2FP.BF16.F32.PACK_AB R40, R41, R40 ;  /* 0x000000282928723e */ /* 0x000fe200000010ff */
[C---:B------:R-:W-:Y:S01]  /*b3b0*/  FFMA R47, R73.reuse, R116, R47 ;  /* 0x00000074492f7223 */ /* 0x040fe2000000002f */
[C---:B------:R-:W-:Y:S01]  /*b3c0*/  FFMA R44, R73.reuse, R117, R44 ;  /* 0x00000075492c7223 */ /* 0x040fe2000000002c */
[----:B------:R-:W-:Y:S01]  /*b3d0*/  SHF.L.U32 R129, R136, 0x10, RZ ;  /* 0x0000001088817819 */ /* 0x000fe200000006ff */
[C---:B------:R-:W-:Y:S01]  /*b3e0*/  FFMA R45, R73.reuse, R118, R45 ;  /* 0x00000076492d7223 */ /* 0x040fe2000000002d */
[C---:B------:R-:W-:Y:S01]  /*b3f0*/  FMUL R46, R70.reuse, R50 ;  /* 0x00000032462e7220 */ /* 0x040fe20000400000 */
[C---:B------:R-:W-:Y:S01]  /*b400*/  FMUL R51, R70.reuse, R51 ;  /* 0x0000003346337220 */ /* 0x040fe20000400000 */
[C---:B------:R-:W-:Y:S01]  /*b410*/  FMUL R48, R70.reuse, R52 ;  /* 0x0000003446307220 */ /* 0x040fe20000400000 */
[C---:B------:R-:W-:Y:S01]  /*b420*/  FMUL R49, R70.reuse, R53 ;  /* 0x0000003546317220 */ /* 0x040fe20000400000 */
[C---:B------:R-:W-:Y:S01]  /*b430*/  FFMA R46, R73.reuse, R119, R46 ;  /* 0x00000077492e7223 */ /* 0x040fe2000000002e */
[C---:B------:R-:W-:Y:S01]  /*b440*/  FMUL R50, R70.reuse, R54 ;  /* 0x0000003646327220 */ /* 0x040fe20000400000 */
[C---:B------:R-:W-:Y:S01]  /*b450*/  FFMA R51, R73.reuse, R120, R51 ;  /* 0x0000007849337223 */ /* 0x040fe20000000033 */
[C---:B------:R-:W-:Y:S01]  /*b460*/  FMUL R55, R70.reuse, R55 ;  /* 0x0000003746377220 */ /* 0x040fe20000400000 */
[C---:B------:R-:W-:Y:S01]  /*b470*/  FFMA R48, R73.reuse, R121, R48 ;  /* 0x0000007949307223 */ /* 0x040fe20000000030 */
[C---:B------:R-:W-:Y:S01]  /*b480*/  FMUL R52, R70.reuse, R56 ;  /* 0x0000003846347220 */ /* 0x040fe20000400000 */
[C---:B------:R-:W-:Y:S01]  /*b490*/  FFMA R49, R73.reuse, R122, R49 ;  /* 0x0000007a49317223 */ /* 0x040fe20000000031 */
[C---:B------:R-:W-:Y:S01]  /*b4a0*/  FMUL R53, R70.reuse, R57 ;  /* 0x0000003946357220 */ /* 0x040fe20000400000 */
[----:B------:R-:W-:Y:S01]  /*b4b0*/  FFMA R50, R73, R123, R50 ;  /* 0x0000007b49327223 */ /* 0x000fe20000000032 */
[C---:B------:R-:W-:Y:S01]  /*b4c0*/  FMUL R54, R70.reuse, R58 ;  /* 0x0000003a46367220 */ /* 0x040fe20000400000 */
[----:B------:R-:W-:Y:S01]  /*b4d0*/  F2FP.BF16.F32.PACK_AB R41, R47, R42 ;  /* 0x0000002a2f29723e */ /* 0x000fe200000010ff */
[----:B------:R-:W-:Y:S01]  /*b4e0*/  FFMA R55, R73, R124, R55 ;  /* 0x0000007c49377223 */ /* 0x000fe20000000037 */
[C---:B------:R-:W-:Y:S01]  /*b4f0*/  FMUL R59, R70.reuse, R59 ;  /* 0x0000003b463b7220 */ /* 0x040fe20000400000 */
[----:B------:R-:W-:Y:S01]  /*b500*/  F2FP.BF16.F32.PACK_AB R42, R45, R44 ;  /* 0x0000002c2d2a723e */ /* 0x000fe200000010ff */
[----:B------:R-:W-:Y:S01]  /*b510*/  FFMA R52, R73, R125, R52 ;  /* 0x0000007d49347223 */ /* 0x000fe20000000034 */
[----:B------:R-:W-:Y:S01]  /*b520*/  F2FP.BF16.F32.PACK_AB R43, R51, R46 ;  /* 0x0000002e332b723e */ /* 0x000fe200000010ff */
[----:B------:R-:W-:Y:S01]  /*b530*/  FMUL R56, R70, R60 ;  /* 0x0000003c46387220 */ /* 0x000fe20000400000 */
[----:B------:R-:W-:Y:S01]  /*b540*/  LOP3.LUT R130, R136, 0xffff0000, RZ, 0xc0, !PT ;  /* 0xffff000088827812 */ /* 0x000fe200078ec0ff */
[----:B------:R-:W-:Y:S01]  /*b550*/  FFMA R53, R73, R126, R53 ;  /* 0x0000007e49357223 */ /* 0x000fe20000000035 */
[----:B------:R-:W-:Y:S01]  /*b560*/  SHF.L.U32 R131, R137, 0x10, RZ ;  /* 0x0000001089837819 */ /* 0x000fe200000006ff */
[----:B------:R1:W-:Y:S01]  /*b570*/  STS.128 [R155+0xc400], R40 ;  /* 0x00c400289b007388 */ /* 0x0003e20000000c00 */
[C---:B------:R-:W-:Y:S01]  /*b580*/  FMUL R57, R70.reuse, R61 ;  /* 0x0000003d46397220 */ /* 0x040fe20000400000 */
[----:B------:R-:W-:Y:S01]  /*b590*/  FFMA R54, R73, R127, R54 ;  /* 0x0000007f49367223 */ /* 0x000fe20000000036 */
[----:B------:R-:W-:Y:S01]  /*b5a0*/  LOP3.LUT R132, R137, 0xffff0000, RZ, 0xc0, !PT ;  /* 0xffff000089847812 */ /* 0x000fe200078ec0ff */
[----:B------:R-:W-:Y:S01]  /*b5b0*/  FMUL R58, R70, R62 ;  /* 0x0000003e463a7220 */ /* 0x000fe20000400000 */
[C---:B------:R-:W-:Y:S01]  /*b5c0*/  FFMA R59, R73.reuse, R128, R59 ;  /* 0x00000080493b7223 */ /* 0x040fe2000000003b */
[----:B------:R-:W-:Y:S01]  /*b5d0*/  SHF.L.U32 R133, R138, 0x10, RZ ;  /* 0x000000108a857819 */ /* 0x000fe200000006ff */
[----:B------:R-:W-:Y:S01]  /*b5e0*/  FMUL R63, R70, R63 ;  /* 0x0000003f463f7220 */ /* 0x000fe20000400000 */
        /* <DEDUP_REMOVED lines=9> */
[C---:B------:R-:W-:Y:S01]  /*b680*/  FMUL R62, R70.reuse, R66 ;  /* 0x00000042463e7220 */ /* 0x040fe20000400000 */
[----:B------:R-:W-:Y:S01]  /*b690*/  F2FP.BF16.F32.PACK_AB R49, R55, R50 ;  /* 0x000000323731723e */ /* 0x000fe200000010ff */
[----:B------:R-:W-:Y:S01]  /*b6a0*/  FFMA R63, R73, R132, R63 ;  /* 0x00000084493f7223 */ /* 0x000fe2000000003f */
[----:B------:R-:W-:Y:S01]  /*b6b0*/  FMUL R67, R70, R67 ;  /* 0x0000004346437220 */ /* 0x000fe20000400000 */
[----:B------:R-:W-:Y:S01]  /*b6c0*/  F2FP.BF16.F32.PACK_AB R50, R53, R52 ;  /* 0x000000343532723e */ /* 0x000fe200000010ff */
[----:B------:R-:W-:Y:S01]  /*b6d0*/  FFMA R60, R73, R133, R60 ;  /* 0x00000085493c7223 */ /* 0x000fe2000000003c */
[----:B------:R-:W-:Y:S01]  /*b6e0*/  F2FP.BF16.F32.PACK_AB R51, R59, R54 ;  /* 0x000000363b33723e */ /* 0x000fe200000010ff */
[C---:B------:R-:W-:Y:S01]  /*b6f0*/  FFMA R61, R73.reuse, R134, R61 ;  /* 0x00000086493d7223 */ /* 0x040fe2000000003d */
[C---:B------:R-:W-:Y:S01]  /*b700*/  FFMA R62, R73.reuse, R135, R62 ;  /* 0x00000087493e7223 */ /* 0x040fe2000000003e */
[----:B------:R-:W-:Y:S01]  /*b710*/  FFMA R67, R73, R136, R67 ;  /* 0x0000008849437223 */ /* 0x000fe20000000043 */
[----:B------:R-:W-:Y:S01]  /*b720*/  F2FP.BF16.F32.PACK_AB R56, R57, R56 ;  /* 0x000000383938723e */ /* 0x000fe200000010ff */
[----:B------:R1:W-:Y:S01]  /*b730*/  STS.128 [R154+0xc400], R48 ;  /* 0x00c400309a007388 */ /* 0x0003e20000000c00 */
[----:B------:R-:W-:Y:S02]  /*b740*/  F2FP.BF16.F32.PACK_AB R57, R63, R58 ;  /* 0x0000003a3f39723e */ /* 0x000fe400000010ff */
        /* <DEDUP_REMOVED lines=21> */
.L_x_142:
[----:B------:R-:W-:Y:S05]  /*b8a0*/  BSYNC.RECONVERGENT B0 ;  /* 0x0000000000007941 */ /* 0x000fea0003800200 */
.L_x_141:
[----:B------:R-:W-:Y:S01]  /*b8b0*/  BAR.SYNC.DEFER_BLOCKING 0x1, 0x80 ;  /* 0x0042000000007b1d */ /* 0x000fe20000010000 */
[----:B------:R-:W-:Y:S01]  /*b8c0*/  UISETP.NE.AND UP0, UPT, UR52, -0x4, UPT ;  /* 0xfffffffc3400788c */ /* 0x000fe2000bf05270 */
[----:B------:R-:W-:Y:S08]  /*b8d0*/  IADD3 R68, PT, PT, R68, 0x1, RZ ;  /* 0x0000000144447810 */ /* 0x000ff00007ffe0ff */
[----:B------:R-:W-:Y:S05]  /*b8e0*/  BRA.U !UP0, `(.L_x_143) ;  /* 0x0000000108287547 */ /* 0x000fea000b800000 */
[----:B------:R-:W-:Y:S01]  /*b8f0*/  ISETP.NE.AND P0, PT, R166, RZ, PT ;  /* 0x000000ffa600720c */ /* 0x000fe20003f05270 */
[----:B------:R-:W-:Y:S01]  /*b900*/  IMAD.U32 R3, RZ, RZ, UR46 ;  /* 0x0000002eff037e24 */ /* 0x000fe2000f8e00ff */
[----:B------:R-:W-:Y:S01]  /*b910*/  UIADD3 UR4, UPT, UPT, UR46, 0x1, URZ ;  /* 0x000000012e047890 */ /* 0x000fe2000fffe0ff */
[----:B------:R-:W-:Y:S03]  /*b920*/  IMAD.U32 R0, RZ, RZ, UR47 ;  /* 0x0000002fff007e24 */ /* 0x000fe6000f8e00ff */
[----:B------:R-:W-:Y:S04]  /*b930*/  UISETP.NE.AND UP0, UPT, UR4, 0x4, UPT ;  /* 0x000000040400788c */ /* 0x000fe8000bf05270 */
[----:B------:R-:W-:Y:S03]  /*b940*/  USEL UR46, UR4, URZ, UP0 ;  /* 0x000000ff042e7287 */ /* 0x000fe60008000000 */
[----:B------:R-:W-:Y:S05]  /*b950*/  @P0 LEA R3, R3, UR44, 0x3 ;  /* 0x0000002c03030c11 */ /* 0x000fea000f8e18ff */
[----:B------:R-:W-:Y:S05]  /*b960*/  @P0 VIADD R3, R3, 0x40 ;  /* 0x0000004003030836 */ /* 0x000fea0000000000 */
[----:B------:R-:W-:Y:S04]  /*b970*/  @P0 PRMT R0, R0, 0x654, R3 ;  /* 0x0000065400000816 */ /* 0x000fe80000000003 */
[----:B------:R2:W-:Y:S03]  /*b980*/  @P0 SYNCS.ARRIVE.TRANS64.RED.A1T0 RZ, [R0+URZ], RZ ;  /* 0x000000ff00ff09a7 */ /* 0x0005e600081004ff */
.L_x_143:
[----:B------:R-:W-:Y:S01]  /*b990*/  R2UR UR4, R148 ;  /* 0x00000000940472ca */ /* 0x000fe200000e0000 */
[----:B------:R-:W-:Y:S01]  /*b9a0*/  UISETP.NE.AND UP0, UPT, UR62, URZ, UPT ;  /* 0x000000ff3e00728c */ /* 0x000fe2000bf05270 */
[----:B------:R-:W-:Y:S01]  /*b9b0*/  ISETP.NE.AND P0, PT, R152, 0x2, PT ;  /* 0x000000029800780c */ /* 0x000fe20003f05270 */
[----:B------:R-:W-:Y:S01]  /*b9c0*/  UIADD3 UR20, UPT, UPT, UR37, UR63, URZ ;  /* 0x0000003f25147290 */ /* 0x000fe2000fffe0ff */
[----:B------:R-:W-:Y:S01]  /*b9d0*/  ISETP.NE.AND P1, PT, R68, 0x2, PT ;  /* 0x000000024400780c */ /* 0x000fe20003f25270 */
[----:B------:R-:W-:Y:S01]  /*b9e0*/  UIADD3 UR52, UPT, UPT, UR52, 0x4, URZ ;  /* 0x0000000434347890 */ /* 0x000fe2000fffe0ff */
[----:B------:R-:W-:Y:S01]  /*b9f0*/  SEL R3, RZ, 0x1, P0 ;  /* 0x00000001ff037807 */ /* 0x000fe20000000000 */
[----:B------:R-:W-:Y:S01]  /*ba00*/  UMOV UR36, UR61 ;  /* 0x0000003d00247c82 */ /* 0x000fe20008000000 */
[----:B--2---:R-:W-:Y:S02]  /*ba10*/  SEL R0, RZ, 0x1, P1 ;  /* 0x00000001ff007807 */ /* 0x004fe40000800000 */
[----:B------:R-:W-:Y:S02]  /*ba20*/  LOP3.LUT R158, R158, R3, RZ, 0x3c, !PT ;  /* 0x000000039e9e7212 */ /* 0x000fe400078e3cff */
[----:B------:R-:W-:Y:S01]  /*ba30*/  LOP3.LUT R159, R159, R0, RZ, 0x3c, !PT ;  /* 0x000000009f9f7212 */ /* 0x000fe200078e3cff */
[----:B------:R-:W-:Y:S01]  /*ba40*/  UIADD3 UR16, UPT, UPT, UR38, UR4, URZ ;  /* 0x0000000426107290 */ /* 0x000fe2000fffe0ff */
[----:B------:R-:W-:Y:S02]  /*ba50*/  SEL R152, R152, RZ, P0 ;  /* 0x000000ff98987207 */ /* 0x000fe40000000000 */
[----:B------:R-:W-:Y:S01]  /*ba60*/  SEL R68, R68, RZ, P1 ;  /* 0x000000ff44447207 */ /* 0x000fe20000800000 */
[----:B------:R-:W-:Y:S08]  /*ba70*/  BRA.U UP0, `(.L_x_144) ;  /* 0xffffff9d00b47547 */ /* 0x000ff0000b83ffff */
[----:B------:R-:W-:-:S13]  /*ba80*/  R2UR UR4, R149 ;  /* 0x00000000950472ca */ /* 0x000fda00000e0000 */
[----:B------:R-:W-:-:S09]  /*ba90*/  UISETP.NE.AND UP0, UPT, UR4, URZ, UPT ;  /* 0x000000ff0400728c */ /* 0x000fd2000bf05270 */
[----:B------:R-:W-:Y:S05]  /*baa0*/  BRA.U !UP0, `(.L_x_145) ;  /* 0x0000000108487547 */ /* 0x000fea000b800000 */
[----:B------:R-:W2:Y:S02]  /*bab0*/  LDCU.64 UR4, c[0x0][0x890] ;  /* 0x00011200ff0477ac */ /* 0x000ea40008000a00 */
[----:B--2---:R-:W-:-:S04]  /*bac0*/  UISETP.NE.U32.AND UP0, UPT, UR4, URZ, UPT ;  /* 0x000000ff0400728c */ /* 0x004fc8000bf05070 */
[----:B------:R-:W-:-:S09]  /*bad0*/  UISETP.NE.AND.EX UP0, UPT, UR5, URZ, UPT, UP0 ;  /* 0x000000ff0500728c */ /* 0x000fd2000bf05300 */
[----:B------:R-:W-:Y:S05]  /*bae0*/  BRA.U UP0, `(.L_x_146) ;  /* 0x00000001000c7547 */ /* 0x000fea000b800000 */
[----:B------:R-:W-:-:S13]  /*baf0*/  FSETP.NEU.AND P0, PT, R73, RZ, PT ;  /* 0x000000ff4900720b */ /* 0x000fda0003f0d000 */
[----:B------:R-:W-:Y:S05]  /*bb00*/  @!P0 EXIT ;  /* 0x000000000000894d */ /* 0x000fea0003800000 */
[----:B------:R-:W-:Y:S05]  /*bb10*/  BRA `(.L_x_145) ;  /* 0x00000000002c7947 */ /* 0x000fea0003800000 */
.L_x_146:
[----:B------:R-:W-:Y:S01]  /*bb20*/  ISETP.NE.AND P0, PT, R151, RZ, PT ;  /* 0x000000ff9700720c */ /* 0x000fe20003f05270 */
[----:B------:R-:W-:-:S12]  /*bb30*/  BSSY.RECONVERGENT B0, `(.L_x_145) ;  /* 0x0000009000007945 */ /* 0x000fd80003800200 */
[----:B------:R-:W-:Y:S05]  /*bb40*/  @P0 BRA `(.L_x_147) ;  /* 0x0000000000140947 */ /* 0x000fea0003800000 */
[----:B------:R-:W2:Y:S02]  /*bb50*/  LDCU.64 UR4, c[0x0][0x888] ;  /* 0x00011100ff0477ac */ /* 0x000ea40008000a00 */
[----:B--2---:R-:W-:-:S04]  /*bb60*/  ISETP.NE.U32.AND P0, PT, RZ, UR4, PT ;  /* 0x00000004ff007c0c */ /* 0x004fc8000bf05070 */
[----:B------:R-:W-:-:S13]  /*bb70*/  ISETP.NE.AND.EX P0, PT, RZ, UR5, PT, P0 ;  /* 0x00000005ff007c0c */ /* 0x000fda000bf05300 */
[----:B------:R-:W-:Y:S05]  /*bb80*/  @!P0 EXIT ;  /* 0x000000000000894d */ /* 0x000fea0003800000 */
[----:B------:R-:W-:Y:S05]  /*bb90*/  BRA `(.L_x_148) ;  /* 0x0000000000087947 */ /* 0x000fea0003800000 */
.L_x_147:
[----:B------:R-:W-:-:S13]  /*bba0*/  FSETP.NEU.AND P0, PT, R73, RZ, PT ;  /* 0x000000ff4900720b */ /* 0x000fda0003f0d000 */
[----:B------:R-:W-:Y:S05]  /*bbb0*/  @!P0 EXIT ;  /* 0x000000000000894d */ /* 0x000fea0003800000 */
.L_x_148:
[----:B------:R-:W-:Y:S05]  /*bbc0*/  BSYNC.RECONVERGENT B0 ;  /* 0x0000000000007941 */ /* 0x000fea0003800200 */
.L_x_145:
[----:B------:R-:W-:Y:S01]  /*bbd0*/  ULEA UR4, UR46, UR44, 0x3 ;  /* 0x0000002c2e047291 */ /* 0x000fe2000f8e18ff */
[----:B------:R-:W-:-:S04]  /*bbe0*/  DEPBAR.LE SB0, 0x0 ;  /* 0x000080000000791a */ /* 0x000fc80000000000 */
[----:B------:R-:W-:-:S04]  /*bbf0*/  UIADD3 UR4, UPT, UPT, UR4, 0x40, URZ ;  /* 0x0000004004047890 */ /* 0x000fc8000fffe0ff */
[----:B------:R-:W-:-:S09]  /*bc00*/  UPRMT UR4, UR47, 0x654, UR4 ;  /* 0x000006542f047896 */ /* 0x000fd20008000004 */
[----:B------:R-:W-:Y:S01]  /*bc10*/  SYNCS.ARRIVE.TRANS64.RED.A1T0 RZ, [UR4], RZ ;  /* 0x000000ffffff79a7 */ /* 0x000fe20008100404 */
[----:B------:R-:W-:Y:S05]  /*bc20*/  EXIT ;  /* 0x000000000000794d */ /* 0x000fea0003800000 */
.L_x_24:
[----:B--2---:R2:W3:Y:S02]  /*bc30*/  SYNCS.PHASECHK.TRANS64.TRYWAIT P0, [R3+URZ+0xc0], R2 ;  /* 0x0000c002030075a7 */ /* 0x0044e400080011ff */
[----:B---3--:R-:W-:Y:S05]  /*bc40*/  @!P0 NANOSLEEP.SYNCS 0x989680 ;  /* 0x009896800000895d */ /* 0x008fea0003900000 */
[----:B------:R-:W3:Y:S02]  /*bc50*/  @!P0 SYNCS.PHASECHK.TRANS64 P0, [R3+URZ+0xc0], R2 ;  /* 0x0000c002030085a7 */ /* 0x000ee400080010ff */
[----:B---3--:R-:W-:Y:S05]  /*bc60*/  @!P0 BRA `(.L_x_24) ;  /* 0xfffffffc00f08947 */ /* 0x008fea000383ffff */
[----:B------:R-:W-:Y:S05]  /*bc70*/  BRA `(.L_x_149) ;  /* 0xffffff5c00487947 */ /* 0x000fea000383ffff */
.L_x_27:
[----:B-1----:R-:W-:-:S07]  /*bc80*/  MOV R0, UR5 ;  /* 0x0000000500007c02 */ /* 0x002fce0008000f00 */
.L_x_150:
[----:B-1----:R1:W2:Y:S02]  /*bc90*/  SYNCS.PHASECHK.TRANS64.TRYWAIT P0, [R0+URZ+0x10], R3 ;  /* 0x00001003000075a7 */ /* 0x0022a400080011ff */
[----:B--2---:R-:W-:Y:S05]  /*bca0*/  @!P0 NANOSLEEP.SYNCS 0x989680 ;  /* 0x009896800000895d */ /* 0x004fea0003900000 */
[----:B------:R-:W2:Y:S02]  /*bcb0*/  @!P0 SYNCS.PHASECHK.TRANS64 P0, [R0+URZ+0x10], R3 ;  /* 0x00001003000085a7 */ /* 0x000ea400080010ff */
[----:B--2---:R-:W-:Y:S05]  /*bcc0*/  @!P0 BRA `(.L_x_150) ;  /* 0xfffffffc00f08947 */ /* 0x004fea000383ffff */
[----:B------:R-:W-:Y:S05]  /*bcd0*/  BRA `(.L_x_26) ;  /* 0xffffff5c00a07947 */ /* 0x000fea000383ffff */
.L_x_36:
[----:B-1----:R-:W-:-:S07]  /*bce0*/  MOV R0, UR6 ;  /* 0x0000000600007c02 */ /* 0x002fce0008000f00 */
.L_x_151:
[----:B-1----:R1:W2:Y:S02]  /*bcf0*/  SYNCS.PHASECHK.TRANS64.TRYWAIT P0, [R0+URZ+0x10], R3 ;  /* 0x00001003000075a7 */ /* 0x0022a400080011ff */
[----:B--2---:R-:W-:Y:S05]  /*bd00*/  @!P0 NANOSLEEP.SYNCS 0x989680 ;  /* 0x009896800000895d */ /* 0x004fea0003900000 */
[----:B------:R-:W2:Y:S02]  /*bd10*/  @!P0 SYNCS.PHASECHK.TRANS64 P0, [R0+URZ+0x10], R3 ;  /* 0x00001003000085a7 */ /* 0x000ea400080010ff */
[----:B--2---:R-:W-:Y:S05]  /*bd20*/  @!P0 BRA `(.L_x_151) ;  /* 0xfffffffc00f08947 */ /* 0x004fea000383ffff */
[----:B------:R-:W-:Y:S05]  /*bd30*/  BRA `(.L_x_35) ;  /* 0xffffff6000ac7947 */ /* 0x000fea000383ffff */
.L_x_43:
[----:B-1----:R1:W4:Y:S02]  /*bd40*/  SYNCS.PHASECHK.TRANS64.TRYWAIT P0, [R3+URZ+0x70], R0 ;  /* 0x00007000030075a7 */ /* 0x00232400080011ff */
[----:B----4-:R-:W-:Y:S05]  /*bd50*/  @!P0 NANOSLEEP.SYNCS 0x989680 ;  /* 0x009896800000895d */ /* 0x010fea0003900000 */
[----:B------:R-:W4:Y:S02]  /*bd60*/  @!P0 SYNCS.PHASECHK.TRANS64 P0, [R3+URZ+0x70], R0 ;  /* 0x00007000030085a7 */ /* 0x000f2400080010ff */
[----:B----4-:R-:W-:Y:S05]  /*bd70*/  @!P0 BRA `(.L_x_43) ;  /* 0xfffffffc00f08947 */ /* 0x010fea000383ffff */
[----:B------:R-:W-:Y:S05]  /*bd80*/  BRA `(.L_x_152) ;  /* 0xffffff6400987947 */ /* 0x000fea000383ffff */
.L_x_47:
[----:B-1----:R-:W-:-:S07]  /*bd90*/  MOV R0, UR4 ;  /* 0x0000000400007c02 */ /* 0x002fce0008000f00 */
.L_x_153:
[----:B-1----:R1:W2:Y:S02]  /*bda0*/  SYNCS.PHASECHK.TRANS64.TRYWAIT P0, [R0+URZ], R3 ;  /* 0x00000003000075a7 */ /* 0x0022a400080011ff */
[----:B--2---:R-:W-:Y:S05]  /*bdb0*/  @!P0 NANOSLEEP.SYNCS 0x989680 ;  /* 0x009896800000895d */ /* 0x004fea0003900000 */
[----:B------:R-:W2:Y:S02]  /*bdc0*/  @!P0 SYNCS.PHASECHK.TRANS64 P0, [R0+URZ], R3 ;  /* 0x00000003000085a7 */ /* 0x000ea400080010ff */
[----:B--2---:R-:W-:Y:S05]  /*bdd0*/  @!P0 BRA `(.L_x_153) ;  /* 0xfffffffc00f08947 */ /* 0x004fea000383ffff */
[----:B------:R-:W-:Y:S05]  /*bde0*/  BRA `(.L_x_154) ;  /* 0xffffff6c00407947 */ /* 0x000fea000383ffff */
.L_x_50:
[----:B-1----:R1:W2:Y:S02]  /*bdf0*/  SYNCS.PHASECHK.TRANS64.TRYWAIT P0, [R2+URZ+0xb0], R5 ;  /* 0x0000b005020075a7 */ /* 0x0022a400080011ff */
[----:B--2---:R-:W-:Y:S05]  /*be00*/  @!P0 NANOSLEEP.SYNCS 0x989680 ;  /* 0x009896800000895d */ /* 0x004fea0003900000 */
[----:B------:R-:W2:Y:S02]  /*be10*/  @!P0 SYNCS.PHASECHK.TRANS64 P0, [R2+URZ+0xb0], R5 ;  /* 0x0000b005020085a7 */ /* 0x000ea400080010ff */
[----:B--2---:R-:W-:Y:S05]  /*be20*/  @!P0 BRA `(.L_x_50) ;  /* 0xfffffffc00f08947 */ /* 0x004fea000383ffff */
[----:B------:R-:W-:Y:S05]  /*be30*/  BRA `(.L_x_155) ;  /* 0xffffff6c009c7947 */ /* 0x000fea000383ffff */
.L_x_51:
[----:B------:R-:W-:-:S07]  /*be40*/  MOV R2, UR4 ;  /* 0x0000000400027c02 */ /* 0x000fce0008000f00 */
.L_x_156:
[----:B-1----:R1:W2:Y:S02]  /*be50*/  SYNCS.PHASECHK.TRANS64.TRYWAIT P0, [R2+URZ+0x80], R5 ;  /* 0x00008005020075a7 */ /* 0x0022a400080011ff */
[----:B--2---:R-:W-:Y:S05]  /*be60*/  @!P0 NANOSLEEP.SYNCS 0x989680 ;  /* 0x009896800000895d */ /* 0x004fea0003900000 */
[----:B------:R-:W2:Y:S02]  /*be70*/  @!P0 SYNCS.PHASECHK.TRANS64 P0, [R2+URZ+0x80], R5 ;  /* 0x00008005020085a7 */ /* 0x000ea400080010ff */
[----:B--2---:R-:W-:Y:S05]  /*be80*/  @!P0 BRA `(.L_x_156) ;  /* 0xfffffffc00f08947 */ /* 0x004fea000383ffff */
[----:B------:R-:W-:Y:S05]  /*be90*/  BRA `(.L_x_157) ;  /* 0xffffff6c00ac7947 */ /* 0x000fea000383ffff */
.L_x_52:
[----:B-1----:R1:W2:Y:S02]  /*bea0*/  SYNCS.PHASECHK.TRANS64.TRYWAIT P1, [R2+URZ+0x70], R5 ;  /* 0x00007005020075a7 */ /* 0x0022a400080211ff */
[----:B--2---:R-:W-:Y:S05]  /*beb0*/  @!P1 NANOSLEEP.SYNCS 0x989680 ;  /* 0x009896800000995d */ /* 0x004fea0003900000 */
[----:B------:R-:W2:Y:S02]  /*bec0*/  @!P1 SYNCS.PHASECHK.TRANS64 P1, [R2+URZ+0x70], R5 ;  /* 0x00007005020095a7 */ /* 0x000ea400080210ff */
[----:B--2---:R-:W-:Y:S05]  /*bed0*/  @!P1 BRA `(.L_x_52) ;  /* 0xfffffffc00f09947 */ /* 0x004fea000383ffff */
[----:B------:R-:W-:Y:S05]  /*bee0*/  BRA `(.L_x_158) ;  /* 0xffffff6c00dc7947 */ /* 0x000fea000383ffff */
.L_x_55:
[----:B------:R-:W-:-:S07]  /*bef0*/  MOV R0, UR4 ;  /* 0x0000000400007c02 */ /* 0x000fce0008000f00 */
.L_x_159:
[----:B-1----:R1:W2:Y:S02]  /*bf00*/  SYNCS.PHASECHK.TRANS64.TRYWAIT P0, [R0+URZ+0x80], R3 ;  /* 0x00008003000075a7 */ /* 0x0022a400080011ff */
[----:B--2---:R-:W-:Y:S05]  /*bf10*/  @!P0 NANOSLEEP.SYNCS 0x989680 ;  /* 0x009896800000895d */ /* 0x004fea0003900000 */
[----:B------:R-:W2:Y:S02]  /*bf20*/  @!P0 SYNCS.PHASECHK.TRANS64 P0, [R0+URZ+0x80], R3 ;  /* 0x00008003000085a7 */ /* 0x000ea400080010ff */
[----:B--2---:R-:W-:Y:S05]  /*bf30*/  @!P0 BRA `(.L_x_159) ;  /* 0xfffffffc00f08947 */ /* 0x004fea000383ffff */
[----:B------:R-:W-:Y:S05]  /*bf40*/  BRA `(.L_x_54) ;  /* 0xffffff7000307947 */ /* 0x000fea000383ffff */
.L_x_64:
[----:B-1----:R-:W-:-:S04]  /*bf50*/  MOV R0, UR5 ;  /* 0x0000000500007c02 */ /* 0x002fc80008000f00 */
[----:B------:R1:W2:Y:S03]  /*bf60*/  SYNCS.PHASECHK.TRANS64.TRYWAIT P0, [R0+URZ+0x8], R7 ;  /* 0x00000807000075a7 */ /* 0x0002a600080011ff */
[----:B--2---:R-:W-:Y:S05]  /*bf70*/  @!P0 NANOSLEEP.SYNCS 0x989680 ;  /* 0x009896800000895d */ /* 0x004fea0003900000 */
[----:B------:R-:W2:Y:S02]  /*bf80*/  @!P0 SYNCS.PHASECHK.TRANS64 P0, [R0+URZ+0x8], R7 ;  /* 0x00000807000085a7 */ /* 0x000ea400080010ff */
[----:B--2---:R-:W-:Y:S05]  /*bf90*/  @!P0 BRA `(.L_x_64) ;  /* 0xfffffffc00ec8947 */ /* 0x004fea000383ffff */
[----:B------:R-:W-:Y:S05]  /*bfa0*/  BRA `(.L_x_63) ;  /* 0xffffff7000e47947 */ /* 0x000fea000383ffff */
.L_x_66:
[----:B------:R-:W-:Y:S01]  /*bfb0*/  BSSY B0, `(.L_x_160) ;  /* 0x0000006000007945 */ /* 0x000fe20003800000 */
[----:B------:R-:W-:-:S07]  /*bfc0*/  MOV R15, 0xffffffff ;  /* 0xffffffff000f7802 */ /* 0x000fce0000000f00 */
[----:B-1---5:R-:W-:Y:S05]  /*bfd0*/  WARPSYNC.COLLECTIVE R15, `(.L_x_161) ;  /* 0x000000000f0c7348 */ /* 0x022fea0003c00000 */
[----:B------:R-:W-:Y:S02]  /*bfe0*/  ELECT P6, UR79, PT ;  /* 0x00000000004f782f */ /* 0x000fe400038c0000 */
[----:B------:R-:W-:Y:S01]  /*bff0*/  MOV R14, UR79 ;  /* 0x0000004f000e7c02 */ /* 0x000fe20008000f00 */
[----:B-1---5:R-:W-:Y:S10]  /*c000*/  ENDCOLLECTIVE ;  /* 0x000000000000791b */ /* 0x022ff40003800000 */
.L_x_161:
[----:B------:R-:W-:Y:S05]  /*c010*/  BSYNC B0 ;  /* 0x0000000000007941 */ /* 0x000fea0003800000 */
.L_x_160:
[----:B------:R-:W-:Y:S05]  /*c020*/  BRA `(.L_x_162) ;  /* 0xffffff7400147947 */ /* 0x000fea000383ffff */
.L_x_68:
[----:B-1----:R-:W-:-:S04]  /*c030*/  MOV R0, UR5 ;  /* 0x0000000500007c02 */ /* 0x002fc80008000f00 */
[----:B------:R1:W2:Y:S03]  /*c040*/  SYNCS.PHASECHK.TRANS64.TRYWAIT P0, [R0+URZ+0x8], R5 ;  /* 0x00000805000075a7 */ /* 0x0002a600080011ff */
[----:B--2---:R-:W-:Y:S05]  /*c050*/  @!P0 NANOSLEEP.SYNCS 0x989680 ;  /* 0x009896800000895d */ /* 0x004fea0003900000 */
[----:B------:R-:W2:Y:S02]  /*c060*/  @!P0 SYNCS.PHASECHK.TRANS64 P0, [R0+URZ+0x8], R5 ;  /* 0x00000805000085a7 */ /* 0x000ea400080010ff */
[----:B--2---:R-:W-:Y:S05]  /*c070*/  @!P0 BRA `(.L_x_68) ;  /* 0xfffffffc00ec8947 */ /* 0x004fea000383ffff */
[----:B------:R-:W-:Y:S05]  /*c080*/  BRA `(.L_x_67) ;  /* 0xffffff7400187947 */ /* 0x000fea000383ffff */
.L_x_69:
[----:B-1----:R1:W2:Y:S02]  /*c090*/  SYNCS.PHASECHK.TRANS64.TRYWAIT P0, [R0+URZ+0x70], R5 ;  /* 0x00007005000075a7 */ /* 0x0022a400080011ff */
[----:B--2---:R-:W-:Y:S05]  /*c0a0*/  @!P0 NANOSLEEP.SYNCS 0x989680 ;  /* 0x009896800000895d */ /* 0x004fea0003900000 */
[----:B------:R-:W2:Y:S02]  /*c0b0*/  @!P0 SYNCS.PHASECHK.TRANS64 P0, [R0+URZ+0x70], R5 ;  /* 0x00007005000085a7 */ /* 0x000ea400080010ff */
[----:B--2---:R-:W-:Y:S05]  /*c0c0*/  @!P0 BRA `(.L_x_69) ;  /* 0xfffffffc00f08947 */ /* 0x004fea000383ffff */
[----:B------:R-:W-:Y:S05]  /*c0d0*/  BRA `(.L_x_163) ;  /* 0xffffff7800247947 */ /* 0x000fea000383ffff */
.L_x_71:
[----:B------:R-:W-:-:S07]  /*c0e0*/  MOV R0, UR46 ;  /* 0x0000002e00007c02 */ /* 0x000fce0008000f00 */
.L_x_164:
[----:B-1----:R1:W2:Y:S02]  /*c0f0*/  SYNCS.PHASECHK.TRANS64.TRYWAIT P0, [R0+URZ+0xa0], R5 ;  /* 0x0000a005000075a7 */ /* 0x0022a400080011ff */
[----:B--2---:R-:W-:Y:S05]  /*c100*/  @!P0 NANOSLEEP.SYNCS 0x989680 ;  /* 0x009896800000895d */ /* 0x004fea0003900000 */
[----:B------:R-:W2:Y:S02]  /*c110*/  @!P0 SYNCS.PHASECHK.TRANS64 P0, [R0+URZ+0xa0], R5 ;  /* 0x0000a005000085a7 */ /* 0x000ea400080010ff */
[----:B--2---:R-:W-:Y:S05]  /*c120*/  @!P0 BRA `(.L_x_164) ;  /* 0xfffffffc00f08947 */ /* 0x004fea000383ffff */
[----:B------:R-:W-:Y:S05]  /*c130*/  BRA `(.L_x_165) ;  /* 0xffffff7800707947 */ /* 0x000fea000383ffff */
.L_x_74:
[----:B------:R-:W-:Y:S07]  /*c140*/  MOV R0, UR7 ;  /* 0x0000000700007c02 */ /* 0x000fee0008000f00 */
.L_x_166:
[----:B-1----:R1:W2:Y:S02]  /*c150*/  SYNCS.PHASECHK.TRANS64.TRYWAIT P0, [R0+URZ], R5 ;  /* 0x00000005000075a7 */ /* 0x0022a400080011ff */
[----:B--2---:R-:W-:Y:S05]  /*c160*/  @!P0 NANOSLEEP.SYNCS 0x989680 ;  /* 0x009896800000895d */ /* 0x004fea0003900000 */
[----:B------:R-:W2:Y:S02]  /*c170*/  @!P0 SYNCS.PHASECHK.TRANS64 P0, [R0+URZ], R5 ;  /* 0x00000005000085a7 */ /* 0x000ea400080010ff */
[----:B--2---:R-:W-:Y:S05]  /*c180*/  @!P0 BRA `(.L_x_166) ;  /* 0xfffffffc00f08947 */ /* 0x004fea000383ffff */
[----:B------:R-:W-:Y:S05]  /*c190*/  BRA `(.L_x_73) ;  /* 0xffffff7800847947 */ /* 0x000fea000383ffff */
.L_x_78:
[----:B-1----:R-:W-:-:S07]  /*c1a0*/  MOV R0, UR4 ;  /* 0x0000000400007c02 */ /* 0x002fce0008000f00 */
.L_x_167:
[----:B-1----:R1:W2:Y:S02]  /*c1b0*/  SYNCS.PHASECHK.TRANS64.TRYWAIT P0, [R0+URZ], R3 ;  /* 0x00000003000075a7 */ /* 0x0022a400080011ff */
[----:B--2---:R-:W-:Y:S05]  /*c1c0*/  @!P0 NANOSLEEP.SYNCS 0x989680 ;  /* 0x009896800000895d */ /* 0x004fea0003900000 */
[----:B------:R-:W2:Y:S02]  /*c1d0*/  @!P0 SYNCS.PHASECHK.TRANS64 P0, [R0+URZ], R3 ;  /* 0x00000003000085a7 */ /* 0x000ea400080010ff */
[----:B--2---:R-:W-:Y:S05]  /*c1e0*/  @!P0 BRA `(.L_x_167) ;  /* 0xfffffffc00f08947 */ /* 0x004fea000383ffff */
[----:B------:R-:W-:Y:S05]  /*c1f0*/  BRA `(.L_x_168) ;  /* 0xffffff7c00c87947 */ /* 0x000fea000383ffff */
.L_x_81:
[----:B------:R-:W-:-:S07]  /*c200*/  MOV R0, UR41 ;  /* 0x0000002900007c02 */ /* 0x000fce0008000f00 */
.L_x_169:
[----:B-1----:R1:W2:Y:S02]  /*c210*/  SYNCS.PHASECHK.TRANS64.TRYWAIT P1, [R0+URZ+0xd0], R3 ;  /* 0x0000d003000075a7 */ /* 0x0022a400080211ff */
[----:B--2---:R-:W-:Y:S05]  /*c220*/  @!P1 NANOSLEEP.SYNCS 0x989680 ;  /* 0x009896800000995d */ /* 0x004fea0003900000 */
[----:B------:R-:W2:Y:S02]  /*c230*/  @!P1 SYNCS.PHASECHK.TRANS64 P1, [R0+URZ+0xd0], R3 ;  /* 0x0000d003000095a7 */ /* 0x000ea400080210ff */
[----:B--2---:R-:W-:Y:S05]  /*c240*/  @!P1 BRA `(.L_x_169) ;  /* 0xfffffffc00f09947 */ /* 0x004fea000383ffff */
[----:B------:R-:W-:Y:S05]  /*c250*/  BRA `(.L_x_170) ;  /* 0xffffff8000147947 */ /* 0x000fea000383ffff */
.L_x_86:
[----:B--2---:R2:W3:Y:S02]  /*c260*/  SYNCS.PHASECHK.TRANS64.TRYWAIT P0, [R12+URZ+0x70], R9 ;  /* 0x000070090c0075a7 */ /* 0x0044e400080011ff */
[----:B---3--:R-:W-:Y:S05]  /*c270*/  @!P0 NANOSLEEP.SYNCS 0x989680 ;  /* 0x009896800000895d */ /* 0x008fea0003900000 */
[----:B------:R-:W3:Y:S02]  /*c280*/  @!P0 SYNCS.PHASECHK.TRANS64 P0, [R12+URZ+0x70], R9 ;  /* 0x000070090c0085a7 */ /* 0x000ee400080010ff */
[----:B---3--:R-:W-:Y:S05]  /*c290*/  @!P0 BRA `(.L_x_86) ;  /* 0xfffffffc00f08947 */ /* 0x008fea000383ffff */
[----:B------:R-:W-:Y:S05]  /*c2a0*/  BRA `(.L_x_171) ;  /* 0xffffff84003c7947 */ /* 0x000fea000383ffff */
.L_x_89:
[----:B------:R-:W-:Y:S07]  /*c2b0*/  MOV R0, UR21 ;  /* 0x0000001500007c02 */ /* 0x000fee0008000f00 */
.L_x_172:
[----:B--2---:R2:W3:Y:S02]  /*c2c0*/  SYNCS.PHASECHK.TRANS64.TRYWAIT P2, [R0+URZ+0x68], R11 ;  /* 0x0000680b000075a7 */ /* 0x0044e400080411ff */
[----:B---3--:R-:W-:Y:S05]  /*c2d0*/  @!P2 NANOSLEEP.SYNCS 0x989680 ;  /* 0x009896800000a95d */ /* 0x008fea0003900000 */
[----:B------:R-:W3:Y:S02]  /*c2e0*/  @!P2 SYNCS.PHASECHK.TRANS64 P2, [R0+URZ+0x68], R11 ;  /* 0x0000680b0000a5a7 */ /* 0x000ee400080410ff */
[----:B---3--:R-:W-:Y:S05]  /*c2f0*/  @!P2 BRA `(.L_x_172) ;  /* 0xfffffffc00f0a947 */ /* 0x008fea000383ffff */
[----:B------:R-:W-:Y:S05]  /*c300*/  BRA `(.L_x_88) ;  /* 0xffffff8800a47947 */ /* 0x000fea000383ffff */
.L_x_92:
[----:B--2---:R-:W-:Y:S07]  /*c310*/  MOV R0, UR21 ;  /* 0x0000001500007c02 */ /* 0x004fee0008000f00 */
.L_x_173:
[----:B--2---:R2:W3:Y:S02]  /*c320*/  SYNCS.PHASECHK.TRANS64.TRYWAIT P0, [R0+URZ+0x40], R9 ;  /* 0x00004009000075a7 */ /* 0x0044e400080011ff */
[----:B---3--:R-:W-:Y:S05]  /*c330*/  @!P0 NANOSLEEP.SYNCS 0x989680 ;  /* 0x009896800000895d */ /* 0x008fea0003900000 */
[----:B------:R-:W3:Y:S02]  /*c340*/  @!P0 SYNCS.PHASECHK.TRANS64 P0, [R0+URZ+0x40], R9 ;  /* 0x00004009000085a7 */ /* 0x000ee400080010ff */
[----:B---3--:R-:W-:Y:S05]  /*c350*/  @!P0 BRA `(.L_x_173) ;  /* 0xfffffffc00f08947 */ /* 0x008fea000383ffff */
[----:B------:R-:W-:Y:S05]  /*c360*/  BRA `(.L_x_174) ;  /* 0xffffff8c00007947 */ /* 0x000fea000383ffff */
.L_x_93:
[----:B------:R-:W-:Y:S07]  /*c370*/  MOV R0, UR21 ;  /* 0x0000001500007c02 */ /* 0x000fee0008000f00 */
.L_x_175:
[----:B--2---:R2:W3:Y:S02]  /*c380*/  SYNCS.PHASECHK.TRANS64.TRYWAIT P0, [R0+URZ+0x48], R9 ;  /* 0x00004809000075a7 */ /* 0x0044e400080011ff */
[----:B---3--:R-:W-:Y:S05]  /*c390*/  @!P0 NANOSLEEP.SYNCS 0x989680 ;  /* 0x009896800000895d */ /* 0x008fea0003900000 */
[----:B------:R-:W3:Y:S02]  /*c3a0*/  @!P0 SYNCS.PHASECHK.TRANS64 P0, [R0+URZ+0x48], R9 ;  /* 0x00004809000085a7 */ /* 0x000ee400080010ff */
[----:B---3--:R-:W-:Y:S05]  /*c3b0*/  @!P0 BRA `(.L_x_175) ;  /* 0xfffffffc00f08947 */ /* 0x008fea000383ffff */
[----:B------:R-:W-:Y:S05]  /*c3c0*/  BRA `(.L_x_176) ;  /* 0xffffff8c003c7947 */ /* 0x000fea000383ffff */
.L_x_94:
[----:B------:R-:W-:Y:S07]  /*c3d0*/  MOV R0, UR21 ;  /* 0x0000001500007c02 */ /* 0x000fee0008000f00 */
.L_x_177:
[----:B--2---:R2:W3:Y:S02]  /*c3e0*/  SYNCS.PHASECHK.TRANS64.TRYWAIT P0, [R0+URZ+0x50], R9 ;  /* 0x00005009000075a7 */ /* 0x0044e400080011ff */
[----:B---3--:R-:W-:Y:S05]  /*c3f0*/  @!P0 NANOSLEEP.SYNCS 0x989680 ;  /* 0x009896800000895d */ /* 0x008fea0003900000 */
[----:B------:R-:W3:Y:S02]  /*c400*/  @!P0 SYNCS.PHASECHK.TRANS64 P0, [R0+URZ+0x50], R9 ;  /* 0x00005009000085a7 */ /* 0x000ee400080010ff */
[----:B---3--:R-:W-:Y:S05]  /*c410*/  @!P0 BRA `(.L_x_177) ;  /* 0xfffffffc00f08947 */ /* 0x008fea000383ffff */
[----:B------:R-:W-:Y:S05]  /*c420*/  BRA `(.L_x_178) ;  /* 0xffffff8c00847947 */ /* 0x000fea000383ffff */
.L_x_95:
[----:B------:R-:W-:Y:S07]  /*c430*/  MOV R0, UR21 ;  /* 0x0000001500007c02 */ /* 0x000fee0008000f00 */
.L_x_179:
[----:B--2---:R2:W3:Y:S02]  /*c440*/  SYNCS.PHASECHK.TRANS64.TRYWAIT P0, [R0+URZ+0x58], R9 ;  /* 0x00005809000075a7 */ /* 0x0044e400080011ff */
[----:B---3--:R-:W-:Y:S05]  /*c450*/  @!P0 NANOSLEEP.SYNCS 0x989680 ;  /* 0x009896800000895d */ /* 0x008fea0003900000 */
[----:B------:R-:W3:Y:S02]  /*c460*/  @!P0 SYNCS.PHASECHK.TRANS64 P0, [R0+URZ+0x58], R9 ;  /* 0x00005809000085a7 */ /* 0x000ee400080010ff */
[----:B---3--:R-:W-:Y:S05]  /*c470*/  @!P0 BRA `(.L_x_179) ;  /* 0xfffffffc00f08947 */ /* 0x008fea000383ffff */
[----:B------:R-:W-:Y:S05]  /*c480*/  BRA `(.L_x_180) ;  /* 0xffffff8c00c87947 */ /* 0x000fea000383ffff */
.L_x_97:
[----:B------:R-:W-:-:S07]  /*c490*/  MOV R0, UR21 ;  /* 0x0000001500007c02 */ /* 0x000fce0008000f00 */
.L_x_181:
[----:B---3--:R3:W4:Y:S02]  /*c4a0*/  SYNCS.PHASECHK.TRANS64.TRYWAIT P0, [R0+URZ+0x40], R3 ;  /* 0x00004003000075a7 */ /* 0x00872400080011ff */
[----:B----4-:R-:W-:Y:S05]  /*c4b0*/  @!P0 NANOSLEEP.SYNCS 0x989680 ;  /* 0x009896800000895d */ /* 0x010fea0003900000 */
[----:B------:R-:W4:Y:S02]  /*c4c0*/  @!P0 SYNCS.PHASECHK.TRANS64 P0, [R0+URZ+0x40], R3 ;  /* 0x00004003000085a7 */ /* 0x000f2400080010ff */
[----:B----4-:R-:W-:Y:S05]  /*c4d0*/  @!P0 BRA `(.L_x_181) ;  /* 0xfffffffc00f08947 */ /* 0x010fea000383ffff */
[----:B------:R-:W-:Y:S05]  /*c4e0*/  BRA `(.L_x_182) ;  /* 0xffffff90003c7947 */ /* 0x000fea000383ffff */
.L_x_98:
[----:B---3--:R-:W-:-:S07]  /*c4f0*/  MOV R0, UR21 ;  /* 0x0000001500007c02 */ /* 0x008fce0008000f00 */
.L_x_183:
[----:B---3--:R3:W4:Y:S02]  /*c500*/  SYNCS.PHASECHK.TRANS64.TRYWAIT P0, [R0+URZ+0x48], R3 ;  /* 0x00004803000075a7 */ /* 0x00872400080011ff */
[----:B----4-:R-:W-:Y:S05]  /*c510*/  @!P0 NANOSLEEP.SYNCS 0x989680 ;  /* 0x009896800000895d */ /* 0x010fea0003900000 */
[----:B------:R-:W4:Y:S02]  /*c520*/  @!P0 SYNCS.PHASECHK.TRANS64 P0, [R0+URZ+0x48], R3 ;  /* 0x00004803000085a7 */ /* 0x000f2400080010ff */
[----:B----4-:R-:W-:Y:S05]  /*c530*/  @!P0 BRA `(.L_x_183) ;  /* 0xfffffffc00f08947 */ /* 0x010fea000383ffff */
[----:B------:R-:W-:Y:S05]  /*c540*/  BRA `(.L_x_184) ;  /* 0xffffff90002c7947 */ /* 0x000fea000383ffff */
.L_x_99:
[----:B---3--:R-:W-:-:S07]  /*c550*/  MOV R0, UR21 ;  /* 0x0000001500007c02 */ /* 0x008fce0008000f00 */
.L_x_185:
[----:B---3--:R3:W4:Y:S02]  /*c560*/  SYNCS.PHASECHK.TRANS64.TRYWAIT P0, [R0+URZ+0x50], R3 ;  /* 0x00005003000075a7 */ /* 0x00872400080011ff */
[----:B----4-:R-:W-:Y:S05]  /*c570*/  @!P0 NANOSLEEP.SYNCS 0x989680 ;  /* 0x009896800000895d */ /* 0x010fea0003900000 */
[----:B------:R-:W4:Y:S02]  /*c580*/  @!P0 SYNCS.PHASECHK.TRANS64 P0, [R0+URZ+0x50], R3 ;  /* 0x00005003000085a7 */ /* 0x000f2400080010ff */
[----:B----4-:R-:W-:Y:S05]  /*c590*/  @!P0 BRA `(.L_x_185) ;  /* 0xfffffffc00f08947 */ /* 0x010fea000383ffff */
[----:B------:R-:W-:Y:S05]  /*c5a0*/  BRA `(.L_x_186) ;  /* 0xffffff90001c7947 */ /* 0x000fea000383ffff */
.L_x_101:
[----:B-1----:R1:W2:Y:S02]  /*c5b0*/  SYNCS.PHASECHK.TRANS64.TRYWAIT P0, [R3+URZ+0x70], R0 ;  /* 0x00007000030075a7 */ /* 0x0022a400080011ff */
[----:B--2---:R-:W-:Y:S05]  /*c5c0*/  @!P0 NANOSLEEP.SYNCS 0x989680 ;  /* 0x009896800000895d */ /* 0x004fea0003900000 */
[----:B------:R-:W2:Y:S02]  /*c5d0*/  @!P0 SYNCS.PHASECHK.TRANS64 P0, [R3+URZ+0x70], R0 ;  /* 0x00007000030085a7 */ /* 0x000ea400080010ff */
[----:B--2---:R-:W-:Y:S05]  /*c5e0*/  @!P0 BRA `(.L_x_101) ;  /* 0xfffffffc00f08947 */ /* 0x004fea000383ffff */
[----:B------:R-:W-:Y:S05]  /*c5f0*/  BRA `(.L_x_187) ;  /* 0xffffff9000e87947 */ /* 0x000fea000383ffff */
.L_x_112:
[----:B-1----:R-:W-:Y:S04]  /*c600*/  MOV R0, UR44 ;  /* 0x0000002c00007c02 */ /* 0x002fe80008000f00 */
[----:B------:R1:W2:Y:S03]  /*c610*/  SYNCS.PHASECHK.TRANS64.TRYWAIT P1, [R0+URZ+0x20], R5 ;  /* 0x00002005000075a7 */ /* 0x0002a600080211ff */
[----:B--2---:R-:W-:Y:S05]  /*c620*/  @!P1 NANOSLEEP.SYNCS 0x989680 ;  /* 0x009896800000995d */ /* 0x004fea0003900000 */
[----:B------:R-:W2:Y:S02]  /*c630*/  @!P1 SYNCS.PHASECHK.TRANS64 P1, [R0+URZ+0x20], R5 ;  /* 0x00002005000095a7 */ /* 0x000ea400080210ff */
[----:B--2---:R-:W-:Y:S05]  /*c640*/  @!P1 BRA `(.L_x_112) ;  /* 0xfffffffc00ec9947 */ /* 0x004fea000383ffff */
[----:B------:R-:W-:Y:S05]  /*c650*/  BRA `(.L_x_111) ;  /* 0xffffffa000cc7947 */ /* 0x000fea000383ffff */
.L_x_114:
[----:B-1----:R1:W4:Y:S02]  /*c660*/  SYNCS.PHASECHK.TRANS64.TRYWAIT P0, [R170+URZ+0x90], R3 ;  /* 0x00009003aa0075a7 */ /* 0x00232400080011ff */
[----:B----4-:R-:W-:Y:S05]  /*c670*/  @!P0 NANOSLEEP.SYNCS 0x989680 ;  /* 0x009896800000895d */ /* 0x010fea0003900000 */
[----:B------:R-:W4:Y:S02]  /*c680*/  @!P0 SYNCS.PHASECHK.TRANS64 P0, [R170+URZ+0x90], R3 ;  /* 0x00009003aa0085a7 */ /* 0x000f2400080010ff */
[----:B----4-:R-:W-:Y:S05]  /*c690*/  @!P0 BRA `(.L_x_114) ;  /* 0xfffffffc00f08947 */ /* 0x010fea000383ffff */
[----:B------:R-:W-:Y:S05]  /*c6a0*/  BRA `(.L_x_113) ;  /* 0xffffffa400047947 */ /* 0x000fea000383ffff */
.L_x_123:
[----:B---3--:R3:W4:Y:S02]  /*c6b0*/  SYNCS.PHASECHK.TRANS64.TRYWAIT P0, [R3+URZ+0x20], R0 ;  /* 0x00002000030075a7 */ /* 0x00872400080011ff */
[----:B----4-:R-:W-:Y:S05]  /*c6c0*/  @!P0 NANOSLEEP.SYNCS 0x989680 ;  /* 0x009896800000895d */ /* 0x010fea0003900000 */
[----:B------:R-:W4:Y:S02]  /*c6d0*/  @!P0 SYNCS.PHASECHK.TRANS64 P0, [R3+URZ+0x20], R0 ;  /* 0x00002000030085a7 */ /* 0x000f2400080010ff */
[----:B----4-:R-:W-:Y:S05]  /*c6e0*/  @!P0 BRA `(.L_x_123) ;  /* 0xfffffffc00f08947 */ /* 0x010fea000383ffff */
[----:B------:R-:W-:Y:S05]  /*c6f0*/  BRA `(.L_x_122) ;  /* 0xffffffb400b07947 */ /* 0x000fea000383ffff */
.L_x_131:
[----:B-1----:R1:W4:Y:S02]  /*c700*/  SYNCS.PHASECHK.TRANS64.TRYWAIT P0, [R0+URZ+0x20], R7 ;  /* 0x00002007000075a7 */ /* 0x00232400080011ff */
[----:B----4-:R-:W-:Y:S05]  /*c710*/  @!P0 NANOSLEEP.SYNCS 0x989680 ;  /* 0x009896800000895d */ /* 0x010fea0003900000 */
[----:B------:R-:W4:Y:S02]  /*c720*/  @!P0 SYNCS.PHASECHK.TRANS64 P0, [R0+URZ+0x20], R7 ;  /* 0x00002007000085a7 */ /* 0x000f2400080010ff */
[----:B----4-:R-:W-:Y:S05]  /*c730*/  @!P0 BRA `(.L_x_131) ;  /* 0xfffffffc00f08947 */ /* 0x010fea000383ffff */
[----:B------:R-:W-:Y:S05]  /*c740*/  BRA `(.L_x_130) ;  /* 0xffffffc800a87947 */ /* 0x000fea000383ffff */
.L_x_139:
[----:B--2---:R2:W3:Y:S02]  /*c750*/  SYNCS.PHASECHK.TRANS64.TRYWAIT P0, [R3+URZ+0x20], R0 ;  /* 0x00002000030075a7 */ /* 0x0044e400080011ff */
[----:B---3--:R-:W-:Y:S05]  /*c760*/  @!P0 NANOSLEEP.SYNCS 0x989680 ;  /* 0x009896800000895d */ /* 0x008fea0003900000 */
[----:B------:R-:W3:Y:S02]  /*c770*/  @!P0 SYNCS.PHASECHK.TRANS64 P0, [R3+URZ+0x20], R0 ;  /* 0x00002000030085a7 */ /* 0x000ee400080010ff */
[----:B---3--:R-:W-:Y:S05]  /*c780*/  @!P0 BRA `(.L_x_139) ;  /* 0xfffffffc00f08947 */ /* 0x008fea000383ffff */
[----:B------:R-:W-:Y:S05]  /*c790*/  BRA `(.L_x_138) ;  /* 0xffffffdc00a07947 */ /* 0x000fea000383ffff */
        .weak           $__internal_0_$__cuda_sm10x_tcgen05_guardrail_trap_col_being_dealloced_not_returned_by_alloc
        .type           $__internal_0_$__cuda_sm10x_tcgen05_guardrail_trap_col_being_dealloced_not_returned_by_alloc,@function
        .size           $__internal_0_$__cuda_sm10x_tcgen05_guardrail_trap_col_being_dealloced_not_returned_by_alloc,($__internal_1_$__cuda_sm10x_tcgen05_guardrail_trap_phase_invalid_during_alloc - $__internal_0_$__cuda_sm10x_tcgen05_guardrail_trap_col_being_dealloced_not_returned_by_alloc)
$__internal_0_$__cuda_sm10x_tcgen05_guardrail_trap_col_being_dealloced_not_returned_by_alloc:
[----:B------:R-:W-:Y:S05]  /*c7a0*/  BPT.TRAP 0x1 ;  /* 0x000000040000795c */ /* 0x000fea0000300000 */
[----:B------:R-:W-:-:S04]  /*c7b0*/  HFMA2 R3, -RZ, RZ, 0, 0 ;  /* 0x00000000ff037431 */ /* 0x000fc800000001ff */
[----:B------:R-:W-:Y:S05]  /*c7c0*/  RET.REL.NODEC R2 `(_ZN7cutlass13device_kernelINS_4gemm6kernel13GemmUniversalIN4cute5tupleIJiiiiEEENS1_10collective13CollectiveMmaINS1_35MainloopSm100TmaUmmaWarpSpecializedILi2ELi2ELi2ENS5_IJNS4_1CILi2EEESB_NSA_ILi1EEEEEEEENS5_IJNSA_ILi256EEESF_NSA_ILi128EEEEEENS_10bfloat16_tENS5_IJlSC_lEEESI_SJ_NS4_8TiledMMAINS4_8MMA_AtomIJNS4_26SM100_MMA_F16BF16_2x1SM_SSISI_SI_fLi256ELi256ELNS4_4UMMA5MajorE0ELSO_0ELNSN_7ScaleInE0ELSP_0EEEEEENS4_6LayoutINS5_IJSC_SC_SC_EEENS5_IJNSA_ILi0EEESU_SU_EEEEENS5_IJNS4_10UnderscoreESX_SX_EEEEENS4_28SM100_TMA_2SM_LOAD_MULTICASTENS4_14ComposedLayoutINS4_7SwizzleILi3ELi4ELi3EEENS4_18smem_ptr_flag_bitsILi16EEENSS_INS5_IJNSA_ILi8EEENSA_ILi64EEEEEENS5_IJS17_SC_EEEEEEEvNS4_8identityENS4_18SM100_TMA_2SM_LOADES1B_vS1C_EENS_8epilogue10collective18CollectiveEpilogueINS1F_23Sm100TmaWarpSpecializedILi4ELi2ELi64ELb1ELb0EEEJNS5_IJSG_SF_SG_EEENS5_IJNSS_ISG_SC_EENSS_IS17_SC_EEEEESI_SJ_SI_SJ_NS1F_6fusion15FusionCallbacksIS1J_NS1O_17LinearCombinationISI_fSI_fLNS_15FloatRoundStyleE2EEES1K_S1N_JEEENS4_5SM1004TMEM4LOAD26SM100_TMEM_LOAD_32dp32b64xENS4_13SM90_TMA_LOADES1B_NS4_39AutoVectorizingCopyWithAssumedAlignmentILi128EEENS4_14SM90_TMA_STOREES1B_S20_S20_EEEvvEEEEvNT_6ParamsE) ;  /* 0xffffff38020c7950 */ /* 0x000fea0003c3ffff */
        .weak           $__internal_1_$__cuda_sm10x_tcgen05_guardrail_trap_phase_invalid_during_alloc
        .type           $__internal_1_$__cuda_sm10x_tcgen05_guardrail_trap_phase_invalid_during_alloc,@function
        .size           $__internal_1_$__cuda_sm10x_tcgen05_guardrail_trap_phase_invalid_during_alloc,($__internal_2_$__cuda_sm10x_tcgen05_guardrail_trap_unallocated_columns_being_dealloced - $__internal_1_$__cuda_sm10x_tcgen05_guardrail_trap_phase_invalid_during_alloc)
$__internal_1_$__cuda_sm10x_tcgen05_guardrail_trap_phase_invalid_during_alloc:
[----:B------:R-:W-:Y:S05]  /*c7d0*/  BPT.TRAP 0x1 ;  /* 0x000000040000795c */ /* 0x000fea0000300000 */
[----:B------:R-:W-:-:S04]  /*c7e0*/  MOV R5, 0x0 ;  /* 0x0000000000057802 */ /* 0x000fc80000000f00 */
[----:B------:R-:W-:Y:S05]  /*c7f0*/  RET.REL.NODEC R4 `(_ZN7cutlass13device_kernelINS_4gemm6kernel13GemmUniversalIN4cute5tupleIJiiiiEEENS1_10collective13CollectiveMmaINS1_35MainloopSm100TmaUmmaWarpSpecializedILi2ELi2ELi2ENS5_IJNS4_1CILi2EEESB_NSA_ILi1EEEEEEEENS5_IJNSA_ILi256EEESF_NSA_ILi128EEEEEENS_10bfloat16_tENS5_IJlSC_lEEESI_SJ_NS4_8TiledMMAINS4_8MMA_AtomIJNS4_26SM100_MMA_F16BF16_2x1SM_SSISI_SI_fLi256ELi256ELNS4_4UMMA5MajorE0ELSO_0ELNSN_7ScaleInE0ELSP_0EEEEEENS4_6LayoutINS5_IJSC_SC_SC_EEENS5_IJNSA_ILi0EEESU_SU_EEEEENS5_IJNS4_10UnderscoreESX_SX_EEEEENS4_28SM100_TMA_2SM_LOAD_MULTICASTENS4_14ComposedLayoutINS4_7SwizzleILi3ELi4ELi3EEENS4_18smem_ptr_flag_bitsILi16EEENSS_INS5_IJNSA_ILi8EEENSA_ILi64EEEEEENS5_IJS17_SC_EEEEEEEvNS4_8identityENS4_18SM100_TMA_2SM_LOADES1B_vS1C_EENS_8epilogue10collective18CollectiveEpilogueINS1F_23Sm100TmaWarpSpecializedILi4ELi2ELi64ELb1ELb0EEEJNS5_IJSG_SF_SG_EEENS5_IJNSS_ISG_SC_EENSS_IS17_SC_EEEEESI_SJ_SI_SJ_NS1F_6fusion15FusionCallbacksIS1J_NS1O_17LinearCombinationISI_fSI_fLNS_15FloatRoundStyleE2EEES1K_S1N_JEEENS4_5SM1004TMEM4LOAD26SM100_TMEM_LOAD_32dp32b64xENS4_13SM90_TMA_LOADES1B_NS4_39AutoVectorizingCopyWithAssumedAlignmentILi128EEENS4_14SM90_TMA_STOREES1B_S20_S20_EEEvvEEEEvNT_6ParamsE) ;  /* 0xffffff3804007950 */ /* 0x000fea0003c3ffff */
        .weak           $__internal_2_$__cuda_sm10x_tcgen05_guardrail_trap_unallocated_columns_being_dealloced
        .type           $__internal_2_$__cuda_sm10x_tcgen05_guardrail_trap_unallocated_columns_being_dealloced,@function
        .size           $__internal_2_$__cuda_sm10x_tcgen05_guardrail_trap_unallocated_columns_being_dealloced,(.L_x_189 - $__internal_2_$__cuda_sm10x_tcgen05_guardrail_trap_unallocated_columns_being_dealloced)
$__internal_2_$__cuda_sm10x_tcgen05_guardrail_trap_unallocated_columns_being_dealloced:
[----:B------:R-:W-:Y:S05]  /*c800*/  BPT.TRAP 0x1 ;  /* 0x000000040000795c */ /* 0x000fea0000300000 */
[----:B------:R-:W-:-:S04]  /*c810*/  HFMA2 R3, -RZ, RZ, 0, 0 ;  /* 0x00000000ff037431 */ /* 0x000fc800000001ff */
[----:B------:R-:W-:Y:S05]  /*c820*/  RET.REL.NODEC R2 `(_ZN7cutlass13device_kernelINS_4gemm6kernel13GemmUniversalIN4cute5tupleIJiiiiEEENS1_10collective13CollectiveMmaINS1_35MainloopSm100TmaUmmaWarpSpecializedILi2ELi2ELi2ENS5_IJNS4_1CILi2EEESB_NSA_ILi1EEEEEEEENS5_IJNSA_ILi256EEESF_NSA_ILi128EEEEEENS_10bfloat16_tENS5_IJlSC_lEEESI_SJ_NS4_8TiledMMAINS4_8MMA_AtomIJNS4_26SM100_MMA_F16BF16_2x1SM_SSISI_SI_fLi256ELi256ELNS4_4UMMA5MajorE0ELSO_0ELNSN_7ScaleInE0ELSP_0EEEEEENS4_6LayoutINS5_IJSC_SC_SC_EEENS5_IJNSA_ILi0EEESU_SU_EEEEENS5_IJNS4_10UnderscoreESX_SX_EEEEENS4_28SM100_TMA_2SM_LOAD_MULTICASTENS4_14ComposedLayoutINS4_7SwizzleILi3ELi4ELi3EEENS4_18smem_ptr_flag_bitsILi16EEENSS_INS5_IJNSA_ILi8EEENSA_ILi64EEEEEENS5_IJS17_SC_EEEEEEEvNS4_8identityENS4_18SM100_TMA_2SM_LOADES1B_vS1C_EENS_8epilogue10collective18CollectiveEpilogueINS1F_23Sm100TmaWarpSpecializedILi4ELi2ELi64ELb1ELb0EEEJNS5_IJSG_SF_SG_EEENS5_IJNSS_ISG_SC_EENSS_IS17_SC_EEEEESI_SJ_SI_SJ_NS1F_6fusion15FusionCallbacksIS1J_NS1O_17LinearCombinationISI_fSI_fLNS_15FloatRoundStyleE2EEES1K_S1N_JEEENS4_5SM1004TMEM4LOAD26SM100_TMEM_LOAD_32dp32b64xENS4_13SM90_TMA_LOADES1B_NS4_39AutoVectorizingCopyWithAssumedAlignmentILi128EEENS4_14SM90_TMA_STOREES1B_S20_S20_EEEvvEEEEvNT_6ParamsE) ;  /* 0xffffff3402f47950 */ /* 0x000fea0003c3ffff */
.L_x_188:
[----:B------:R-:W-:-:S00]  /*c830*/  BRA `(.L_x_188) ;  /* 0xfffffffc00fc7947 */ /* 0x000fc0000383ffff */
[----:B------:R-:W-:-:S00]  /*c840*/  NOP ;  /* 0x0000000000007918 */ /* 0x000fc00000000000 */
        /* <DEDUP_REMOVED lines=11> */
.L_x_189:


//--------------------- .nv.global.init           --------------------------
	.section	.nv.global.init,"aw",@progbits
.nv.global.init:
	.type		$str$27,@object
	.size		$str$27,($str$28 - $str$27)
$str$27:
        /*0000*/ 	.byte	0x28, 0x61, 0x64, 0x64, 0x72, 0x65, 0x73, 0x73, 0x20, 0x26, 0x20, 0x6d, 0x61, 0x73, 0x6b, 0x29
        /*0010*/ 	.byte	0x20, 0x3d, 0x3d, 0x20, 0x30, 0x00
	.type		$str$28,@object
	.size		$str$28,($str$26 - $str$28)
$str$28:
        /*0016*/ 	.byte	0x2f, 0x74, 0x6d, 0x70, 0x2f, 0x63, 0x75, 0x74, 0x6c, 0x61, 0x73, 0x73, 0x5f, 0x73, 0x77, 0x65
        /*0026*/ 	.byte	0x65, 0x70, 0x5f, 0x73, 0x72, 0x63, 0x2f, 0x69, 0x6e, 0x63, 0x6c, 0x75, 0x64, 0x65, 0x2f, 0x63
        /*0036*/ 	.byte	0x75, 0x74, 0x65, 0x2f, 0x70, 0x6f, 0x69, 0x6e, 0x74, 0x65, 0x72, 0x5f, 0x66, 0x6c, 0x61, 0x67
        /*0046*/ 	.byte	0x67, 0x65, 0x64, 0x2e, 0x68, 0x70, 0x70, 0x00
	.type		$str$26,@object
	.size		$str$26,($str$25 - $str$26)
$str$26:
        /*004e*/ 	.byte	0x2f, 0x74, 0x6d, 0x70, 0x2f, 0x63, 0x75, 0x74, 0x6c, 0x61, 0x73, 0x73, 0x5f, 0x73, 0x77, 0x65
        /*005e*/ 	.byte	0x65, 0x70, 0x5f, 0x73, 0x72, 0x63, 0x2f, 0x69, 0x6e, 0x63, 0x6c, 0x75, 0x64, 0x65, 0x2f, 0x63
        /*006e*/ 	.byte	0x75, 0x74, 0x65, 0x2f, 0x61, 0x74, 0x6f, 0x6d, 0x2f, 0x63, 0x6f, 0x70, 0x79, 0x5f, 0x74, 0x72
        /*007e*/ 	.byte	0x61, 0x69, 0x74, 0x73, 0x5f, 0x73, 0x6d, 0x31, 0x30, 0x30, 0x2e, 0x68, 0x70, 0x70, 0x00
	.type		$str$25,@object
	.size		$str$25,(__unnamed_1 - $str$25)
$str$25:
        /*008d*/ 	.byte	0x28, 0x28, 0x75, 0x69, 0x6e, 0x74, 0x33, 0x32, 0x5f, 0x74, 0x28, 0x74, 0x68, 0x72, 0x65, 0x61
        /*009d*/ 	.byte	0x64, 0x49, 0x64, 0x78, 0x2e, 0x78, 0x29, 0x20, 0x2f, 0x20, 0x33, 0x32, 0x29, 0x20, 0x25, 0x20
        /*00ad*/ 	.byte	0x34, 0x29, 0x20, 0x3d, 0x3d, 0x20, 0x28, 0x28, 0x28, 0x74, 0x6d, 0x65, 0x6d, 0x5f, 0x61, 0x64
        /*00bd*/ 	.byte	0x64, 0x72, 0x20, 0x3e, 0x3e, 0x20, 0x31, 0x36, 0x29, 0x20, 0x2f, 0x20, 0x33, 0x32, 0x29, 0x20
        /*00cd*/ 	.byte	0x25, 0x20, 0x34, 0x29, 0x00
	.type		__unnamed_1,@object
	.size		__unnamed_1,(__unnamed_2 - __unnamed_1)
__unnamed_1:
        /*00d2*/ 	.byte	0x61, 0x75, 0x74, 0x6f, 0x20, 0x63, 0x75, 0x74, 0x65, 0x3a, 0x3a, 0x61, 0x73, 0x5f, 0x70, 0x6f
        /* <DEDUP_REMOVED lines=24> */
        /*0262*/ 	.byte	0x38, 0x31, 0x39, 0x32, 0x3e, 0x3e, 0x3e, 0x3e, 0x5d, 0x00
	.type		__unnamed_2,@object
	.size		__unnamed_2,(.L_2 - __unnamed_2)
__unnamed_2:
        /* <DEDUP_REMOVED lines=43> */
        /*051c*/ 	.byte	0x74, 0x65, 0x3a, 0x3a, 0x43, 0x3c, 0x30, 0x3e, 0x3e, 0x3e, 0x3e, 0x5d, 0x00
.L_2:


//--------------------- .nv.shared._ZN7cutlass13device_kernelINS_4gemm6kernel13GemmUniversalIN4cute5tupleIJiiiiEEENS1_10collective13CollectiveMmaINS1_35MainloopSm100TmaUmmaWarpSpecializedILi2ELi2ELi2ENS5_IJNS4_1CILi2EEESB_NSA_ILi1EEEEEEEENS5_IJNSA_ILi256EEESF_NSA_ILi128EEEEEENS_10bfloat16_tENS5_IJlSC_lEEESI_SJ_NS4_8TiledMMAINS4_8MMA_AtomIJNS4_26SM100_MMA_F16BF16_2x1SM_SSISI_SI_fLi256ELi256ELNS4_4UMMA5MajorE0ELSO_0ELNSN_7ScaleInE0ELSP_0EEEEEENS4_6LayoutINS5_IJSC_SC_SC_EEENS5_IJNSA_ILi0EEESU_SU_EEEEENS5_IJNS4_10UnderscoreESX_SX_EEEEENS4_28SM100_TMA_2SM_LOAD_MULTICASTENS4_14ComposedLayoutINS4_7SwizzleILi3ELi4ELi3EEENS4_18smem_ptr_flag_bitsILi16EEENSS_INS5_IJNSA_ILi8EEENSA_ILi64EEEEEENS5_IJS17_SC_EEEEEEEvNS4_8identityENS4_18SM100_TMA_2SM_LOADES1B_vS1C_EENS_8epilogue10collective18CollectiveEpilogueINS1F_23Sm100TmaWarpSpecializedILi4ELi2ELi64ELb1ELb0EEEJNS5_IJSG_SF_SG_EEENS5_IJNSS_ISG_SC_EENSS_IS17_SC_EEEEESI_SJ_SI_SJ_NS1F_6fusion15FusionCallbacksIS1J_NS1O_17LinearCombinationISI_fSI_fLNS_15FloatRoundStyleE2EEES1K_S1N_JEEENS4_5SM1004TMEM4LOAD26SM100_TMEM_LOAD_32dp32b64xENS4_13SM90_TMA_LOADES1B_NS4_39AutoVectorizingCopyWithAssumedAlignmentILi128EEENS4_14SM90_TMA_STOREES1B_S20_S20_EEEvvEEEEvNT_6ParamsE --------------------------
	.section	.nv.shared._ZN7cutlass13device_kernelINS_4gemm6kernel13GemmUniversalIN4cute5tupleIJiiiiEEENS1_10collective13CollectiveMmaINS1_35MainloopSm100TmaUmmaWarpSpecializedILi2ELi2ELi2ENS5_IJNS4_1CILi2EEESB_NSA_ILi1EEEEEEEENS5_IJNSA_ILi256EEESF_NSA_ILi128EEEEEENS_10bfloat16_tENS5_IJlSC_lEEESI_SJ_NS4_8TiledMMAINS4_8MMA_AtomIJNS4_26SM100_MMA_F16BF16_2x1SM_SSISI_SI_fLi256ELi256ELNS4_4UMMA5MajorE0ELSO_0ELNSN_7ScaleInE0ELSP_0EEEEEENS4_6LayoutINS5_IJSC_SC_SC_EEENS5_IJNSA_ILi0EEESU_SU_EEEEENS5_IJNS4_10UnderscoreESX_SX_EEEEENS4_28SM100_TMA_2SM_LOAD_MULTICASTENS4_14ComposedLayoutINS4_7SwizzleILi3ELi4ELi3EEENS4_18smem_ptr_flag_bitsILi16EEENSS_INS5_IJNSA_ILi8EEENSA_ILi64EEEEEENS5_IJS17_SC_EEEEEEEvNS4_8identityENS4_18SM100_TMA_2SM_LOADES1B_vS1C_EENS_8epilogue10collective18CollectiveEpilogueINS1F_23Sm100TmaWarpSpecializedILi4ELi2ELi64ELb1ELb0EEEJNS5_IJSG_SF_SG_EEENS5_IJNSS_ISG_SC_EENSS_IS17_SC_EEEEESI_SJ_SI_SJ_NS1F_6fusion15FusionCallbacksIS1J_NS1O_17LinearCombinationISI_fSI_fLNS_15FloatRoundStyleE2EEES1K_S1N_JEEENS4_5SM1004TMEM4LOAD26SM100_TMEM_LOAD_32dp32b64xENS4_13SM90_TMA_LOADES1B_NS4_39AutoVectorizingCopyWithAssumedAlignmentILi128EEENS4_14SM90_TMA_STOREES1B_S20_S20_EEEvvEEEEvNT_6ParamsE,"aw",@nobits
	.sectionflags	@""
	.align	16
	.zero		1024


//--------------------- .nv.shared.reserved.0     --------------------------
	.section	.nv.shared.reserved.0,"aw",@nobits
	.weak		__nv_reservedSMEM_offset_0_alias
	.size		__nv_reservedSMEM_offset_0_alias, 0, 64
	.other		__nv_reservedSMEM_offset_0_alias,@"STO_CUDA_RESERVED_SHARED STV_DEFAULT"
__nv_reservedSMEM_offset_0_alias:
	.zero		0
.nv.shared.reserved.0:
	.zero		64
	.weak		__nv_reservedSMEM_tcgen05_partition
	.type		__nv_reservedSMEM_tcgen05_partition,@object
	.size		__nv_reservedSMEM_tcgen05_partition,(.L_0 - __nv_reservedSMEM_tcgen05_partition)
__nv_reservedSMEM_tcgen05_partition:
	.zero		32
.L_0:


//--------------------- .nv.global                --------------------------
	.section	.nv.global,"aw",@nobits
.nv.global:
	.type		_ZN40_INTERNAL_1e32390c_4_k_cu_02e3cbea_279084cute1_E,@object
	.size		_ZN40_INTERNAL_1e32390c_4_k_cu_02e3cbea_279084cute1_E,(_ZN40_INTERNAL_1e32390c_4_k_cu_02e3cbea_279084cuda3std3__45__cpo6cbeginE - _ZN40_INTERNAL_1e32390c_4_k_cu_02e3cbea_279084cute1_E)
_ZN40_INTERNAL_1e32390c_4_k_cu_02e3cbea_279084cute1_E:
	.zero		1
	.type		_ZN40_INTERNAL_1e32390c_4_k_cu_02e3cbea_279084cuda3std3__45__cpo6cbeginE,@object
	.size		_ZN40_INTERNAL_1e32390c_4_k_cu_02e3cbea_279084cuda3std3__45__cpo6cbeginE,(_ZN40_INTERNAL_1e32390c_4_k_cu_02e3cbea_279084cuda3std3__48in_placeE - _ZN40_INTERNAL_1e32390c_4_k_cu_02e3cbea_279084cuda3std3__45__cpo6cbeginE)
_ZN40_INTERNAL_1e32390c_4_k_cu_02e3cbea_279084cuda3std3__45__cpo6cbeginE:
	.zero		1
	.type		_ZN40_INTERNAL_1e32390c_4_k_cu_02e3cbea_279084cuda3std3__48in_placeE,@object
	.size		_ZN40_INTERNAL_1e32390c_4_k_cu_02e3cbea_279084cuda3std3__48in_placeE,(_ZN40_INTERNAL_1e32390c_4_k_cu_02e3cbea_279084cuda3std6ranges3__45__cpo9iter_moveE - _ZN40_INTERNAL_1e32390c_4_k_cu_02e3cbea_279084cuda3std3__48in_placeE)
_ZN40_INTERNAL_1e32390c_4_k_cu_02e3cbea_279084cuda3std3__48in_placeE:
	.zero		1
	.type		_ZN40_INTERNAL_1e32390c_4_k_cu_02e3cbea_279084cuda3std6ranges3__45__cpo9iter_moveE,@object
	.size		_ZN40_INTERNAL_1e32390c_4_k_cu_02e3cbea_279084cuda3std6ranges3__45__cpo9iter_moveE,(_ZN40_INTERNAL_1e32390c_4_k_cu_02e3cbea_279084cuda3std3__45__cpo5beginE - _ZN40_INTERNAL_1e32390c_4_k_cu_02e3cbea_279084cuda3std6ranges3__45__cpo9iter_moveE)
_ZN40_INTERNAL_1e32390c_4_k_cu_02e3cbea_279084cuda3std6ranges3__45__cpo9iter_moveE:
	.zero		1
	.type		_ZN40_INTERNAL_1e32390c_4_k_cu_02e3cbea_279084cuda3std3__45__cpo5beginE,@object
	.size		_ZN40_INTERNAL_1e32390c_4_k_cu_02e3cbea_279084cuda3std3__45__cpo5beginE,(_ZN40_INTERNAL_1e32390c_4_k_cu_02e3cbea_279084cuda3std3__442_GLOBAL__N__1e32390c_4_k_cu_02e3cbea_279086ignoreE - _ZN40_INTERNAL_1e32390c_4_k_cu_02e3cbea_279084cuda3std3__45__cpo5beginE)
_ZN40_INTERNAL_1e32390c_4_k_cu_02e3cbea_279084cuda3std3__45__cpo5beginE:
	.zero		1
	.type		_ZN40_INTERNAL_1e32390c_4_k_cu_02e3cbea_279084cuda3std3__442_GLOBAL__N__1e32390c_4_k_cu_02e3cbea_279086ignoreE,@object
	.size		_ZN40_INTERNAL_1e32390c_4_k_cu_02e3cbea_279084cuda3std3__442_GLOBAL__N__1e32390c_4_k_cu_02e3cbea_279086ignoreE,(_ZN40_INTERNAL_1e32390c_4_k_cu_02e3cbea_279084cute7productE - _ZN40_INTERNAL_1e32390c_4_k_cu_02e3cbea_279084cuda3std3__442_GLOBAL__N__1e32390c_4_k_cu_02e3cbea_279086ignoreE)
_ZN40_INTERNAL_1e32390c_4_k_cu_02e3cbea_279084cuda3std3__442_GLOBAL__N__1e32390c_4_k_cu_02e3cbea_279086ignoreE:
	.zero		1
	.type		_ZN40_INTERNAL_1e32390c_4_k_cu_02e3cbea_279084cute7productE,@object
	.size		_ZN40_INTERNAL_1e32390c_4_k_cu_02e3cbea_279084cute7productE,(_ZN40_INTERNAL_1e32390c_4_k_cu_02e3cbea_279084cuda3std3__45__cpo3endE - _ZN40_INTERNAL_1e32390c_4_k_cu_02e3cbea_279084cute7productE)
_ZN40_INTERNAL_1e32390c_4_k_cu_02e3cbea_279084cute7productE:
	.zero		1
	.type		_ZN40_INTERNAL_1e32390c_4_k_cu_02e3cbea_279084cuda3std3__45__cpo3endE,@object
	.size		_ZN40_INTERNAL_1e32390c_4_k_cu_02e3cbea_279084cuda3std3__45__cpo3endE,(_ZN40_INTERNAL_1e32390c_4_k_cu_02e3cbea_279084cuda3std3__419piecewise_constructE - _ZN40_INTERNAL_1e32390c_4_k_cu_02e3cbea_279084cuda3std3__45__cpo3endE)
_ZN40_INTERNAL_1e32390c_4_k_cu_02e3cbea_279084cuda3std3__45__cpo3endE:
	.zero		1
	.type		_ZN40_INTERNAL_1e32390c_4_k_cu_02e3cbea_279084cuda3std3__419piecewise_constructE,@object
	.size		_ZN40_INTERNAL_1e32390c_4_k_cu_02e3cbea_279084cuda3std3__419piecewise_constructE,(_ZN40_INTERNAL_1e32390c_4_k_cu_02e3cbea_279084cuda3std3__45__cpo4cendE - _ZN40_INTERNAL_1e32390c_4_k_cu_02e3cbea_279084cuda3std3__419piecewise_constructE)
_ZN40_INTERNAL_1e32390c_4_k_cu_02e3cbea_279084cuda3std3__419piecewise_constructE:
	.zero		1
	.type		_ZN40_INTERNAL_1e32390c_4_k_cu_02e3cbea_279084cuda3std3__45__cpo4cendE,@object
	.size		_ZN40_INTERNAL_1e32390c_4_k_cu_02e3cbea_279084cuda3std3__45__cpo4cendE,(_ZN40_INTERNAL_1e32390c_4_k_cu_02e3cbea_279084cuda3std6ranges3__45__cpo4swapE - _ZN40_INTERNAL_1e32390c_4_k_cu_02e3cbea_279084cuda3std3__45__cpo4cendE)
_ZN40_INTERNAL_1e32390c_4_k_cu_02e3cbea_279084cuda3std3__45__cpo4cendE:
	.zero		1
	.type		_ZN40_INTERNAL_1e32390c_4_k_cu_02e3cbea_279084cuda3std6ranges3__45__cpo4swapE,@object
	.size		_ZN40_INTERNAL_1e32390c_4_k_cu_02e3cbea_279084cuda3std6ranges3__45__cpo4swapE,(.L_10 - _ZN40_INTERNAL_1e32390c_4_k_cu_02e3cbea_279084cuda3std6ranges3__45__cpo4swapE)
_ZN40_INTERNAL_1e32390c_4_k_cu_02e3cbea_279084cuda3std6ranges3__45__cpo4swapE:
	.zero		1
.L_10:


//--------------------- .nv.constant0._ZN7cutlass13device_kernelINS_4gemm6kernel13GemmUniversalIN4cute5tupleIJiiiiEEENS1_10collective13CollectiveMmaINS1_35MainloopSm100TmaUmmaWarpSpecializedILi2ELi2ELi2ENS5_IJNS4_1CILi2EEESB_NSA_ILi1EEEEEEEENS5_IJNSA_ILi256EEESF_NSA_ILi128EEEEEENS_10bfloat16_tENS5_IJlSC_lEEESI_SJ_NS4_8TiledMMAINS4_8MMA_AtomIJNS4_26SM100_MMA_F16BF16_2x1SM_SSISI_SI_fLi256ELi256ELNS4_4UMMA5MajorE0ELSO_0ELNSN_7ScaleInE0ELSP_0EEEEEENS4_6LayoutINS5_IJSC_SC_SC_EEENS5_IJNSA_ILi0EEESU_SU_EEEEENS5_IJNS4_10UnderscoreESX_SX_EEEEENS4_28SM100_TMA_2SM_LOAD_MULTICASTENS4_14ComposedLayoutINS4_7SwizzleILi3ELi4ELi3EEENS4_18smem_ptr_flag_bitsILi16EEENSS_INS5_IJNSA_ILi8EEENSA_ILi64EEEEEENS5_IJS17_SC_EEEEEEEvNS4_8identityENS4_18SM100_TMA_2SM_LOADES1B_vS1C_EENS_8epilogue10collective18CollectiveEpilogueINS1F_23Sm100TmaWarpSpecializedILi4ELi2ELi64ELb1ELb0EEEJNS5_IJSG_SF_SG_EEENS5_IJNSS_ISG_SC_EENSS_IS17_SC_EEEEESI_SJ_SI_SJ_NS1F_6fusion15FusionCallbacksIS1J_NS1O_17LinearCombinationISI_fSI_fLNS_15FloatRoundStyleE2EEES1K_S1N_JEEENS4_5SM1004TMEM4LOAD26SM100_TMEM_LOAD_32dp32b64xENS4_13SM90_TMA_LOADES1B_NS4_39AutoVectorizingCopyWithAssumedAlignmentILi128EEENS4_14SM90_TMA_STOREES1B_S20_S20_EEEvvEEEEvNT_6ParamsE --------------------------
	.section	.nv.constant0._ZN7cutlass13device_kernelINS_4gemm6kernel13GemmUniversalIN4cute5tupleIJiiiiEEENS1_10collective13CollectiveMmaINS1_35MainloopSm100TmaUmmaWarpSpecializedILi2ELi2ELi2ENS5_IJNS4_1CILi2EEESB_NSA_ILi1EEEEEEEENS5_IJNSA_ILi256EEESF_NSA_ILi128EEEEEENS_10bfloat16_tENS5_IJlSC_lEEESI_SJ_NS4_8TiledMMAINS4_8MMA_AtomIJNS4_26SM100_MMA_F16BF16_2x1SM_SSISI_SI_fLi256ELi256ELNS4_4UMMA5MajorE0ELSO_0ELNSN_7ScaleInE0ELSP_0EEEEEENS4_6LayoutINS5_IJSC_SC_SC_EEENS5_IJNSA_ILi0EEESU_SU_EEEEENS5_IJNS4_10UnderscoreESX_SX_EEEEENS4_28SM100_TMA_2SM_LOAD_MULTICASTENS4_14ComposedLayoutINS4_7SwizzleILi3ELi4ELi3EEENS4_18smem_ptr_flag_bitsILi16EEENSS_INS5_IJNSA_ILi8EEENSA_ILi64EEEEEENS5_IJS17_SC_EEEEEEEvNS4_8identityENS4_18SM100_TMA_2SM_LOADES1B_vS1C_EENS_8epilogue10collective18CollectiveEpilogueINS1F_23Sm100TmaWarpSpecializedILi4ELi2ELi64ELb1ELb0EEEJNS5_IJSG_SF_SG_EEENS5_IJNSS_ISG_SC_EENSS_IS17_SC_EEEEESI_SJ_SI_SJ_NS1F_6fusion15FusionCallbacksIS1J_NS1O_17LinearCombinationISI_fSI_fLNS_15FloatRoundStyleE2EEES1K_S1N_JEEENS4_5SM1004TMEM4LOAD26SM100_TMEM_LOAD_32dp32b64xENS4_13SM90_TMA_LOADES1B_NS4_39AutoVectorizingCopyWithAssumedAlignmentILi128EEENS4_14SM90_TMA_STOREES1B_S20_S20_EEEvvEEEEvNT_6ParamsE,"a",@progbits
	.sectionflags	@""
	.align	4
.nv.constant0._ZN7cutlass13device_kernelINS_4gemm6kernel13GemmUniversalIN4cute5tupleIJiiiiEEENS1_10collective13CollectiveMmaINS1_35MainloopSm100TmaUmmaWarpSpecializedILi2ELi2ELi2ENS5_IJNS4_1CILi2EEESB_NSA_ILi1EEEEEEEENS5_IJNSA_ILi256EEESF_NSA_ILi128EEEEEENS_10bfloat16_tENS5_IJlSC_lEEESI_SJ_NS4_8TiledMMAINS4_8MMA_AtomIJNS4_26SM100_MMA_F16BF16_2x1SM_SSISI_SI_fLi256ELi256ELNS4_4UMMA5MajorE0ELSO_0ELNSN_7ScaleInE0ELSP_0EEEEEENS4_6LayoutINS5_IJSC_SC_SC_EEENS5_IJNSA_ILi0EEESU_SU_EEEEENS5_IJNS4_10UnderscoreESX_SX_EEEEENS4_28SM100_TMA_2SM_LOAD_MULTICASTENS4_14ComposedLayoutINS4_7SwizzleILi3ELi4ELi3EEENS4_18smem_ptr_flag_bitsILi16EEENSS_INS5_IJNSA_ILi8EEENSA_ILi64EEEEEENS5_IJS17_SC_EEEEEEEvNS4_8identityENS4_18SM100_TMA_2SM_LOADES1B_vS1C_EENS_8epilogue10collective18CollectiveEpilogueINS1F_23Sm100TmaWarpSpecializedILi4ELi2ELi64ELb1ELb0EEEJNS5_IJSG_SF_SG_EEENS5_IJNSS_ISG_SC_EENSS_IS17_SC_EEEEESI_SJ_SI_SJ_NS1F_6fusion15FusionCallbacksIS1J_NS1O_17LinearCombinationISI_fSI_fLNS_15FloatRoundStyleE2EEES1K_S1N_JEEENS4_5SM1004TMEM4LOAD26SM100_TMEM_LOAD_32dp32b64xENS4_13SM90_TMA_LOADES1B_NS4_39AutoVectorizingCopyWithAssumedAlignmentILi128EEENS4_14SM90_TMA_STOREES1B_S20_S20_EEEvvEEEEvNT_6ParamsE:
	.zero		2944


//--------------------- SYMBOLS --------------------------

	.type		.nv.reservedSmem.offset0,@object
	.size		.nv.reservedSmem.offset0,0x4
	.type		.nv.reservedSmem.cap,@object
	.size		.nv.reservedSmem.cap,0x4
	.type		__assertfail,@function
